//
// Generated by NVIDIA NVVM Compiler
//
// Compiler Build ID: CL-36424714
// Cuda compilation tools, release 13.0, V13.0.88
// Based on NVVM 20.0.0
//

.version 9.0
.target sm_100
.address_size 64

	// .globl	_Z10cal_phase1iPiii
// _ZZ10cal_phase1iPiiiE12shared_block has been demoted
// _ZZ10cal_phase2iPiiiE12shared_pivot has been demoted
// _ZZ10cal_phase2iPiiiE9shared_hz has been demoted
// _ZZ10cal_phase2iPiiiE9shared_vt has been demoted
// _ZZ10cal_phase3iPiiE5block has been demoted
// _ZZ10cal_phase3iPiiE2vt has been demoted
// _ZZ10cal_phase3iPiiE2hz has been demoted
// _ZZ6Phase1PiiiE6shared has been demoted
// _ZZ6Phase2PiiiE5pivot has been demoted
// _ZZ6Phase2PiiiE3row has been demoted
// _ZZ6Phase2PiiiE3col has been demoted
// _ZZ6Phase3PiiiE5pivot has been demoted
// _ZZ6Phase3PiiiE3row has been demoted
// _ZZ6Phase3PiiiE3col has been demoted

.visible .entry _Z10cal_phase1iPiii(
	.param .u32 _Z10cal_phase1iPiii_param_0,
	.param .u64 .ptr .align 1 _Z10cal_phase1iPiii_param_1,
	.param .u32 _Z10cal_phase1iPiii_param_2,
	.param .u32 _Z10cal_phase1iPiii_param_3
)
{
	.reg .b32 	%r<1048>;
	.reg .b64 	%rd<7>;
	// demoted variable
	.shared .align 4 .b8 _ZZ10cal_phase1iPiiiE12shared_block[16384];
	ld.param.u32 	%r1, [_Z10cal_phase1iPiii_param_0];
	ld.param.u64 	%rd1, [_Z10cal_phase1iPiii_param_1];
	ld.param.u32 	%r2, [_Z10cal_phase1iPiii_param_3];
	cvta.to.global.u64 	%rd2, %rd1;
	mov.u32 	%r3, %tid.y;
	mov.u32 	%r4, %tid.x;
	shl.b32 	%r5, %r2, 6;
	add.s32 	%r6, %r5, %r3;
	add.s32 	%r7, %r5, %r4;
	mad.lo.s32 	%r8, %r6, %r1, %r7;
	shl.b32 	%r9, %r1, 5;
	mul.wide.s32 	%rd3, %r8, 4;
	add.s64 	%rd4, %rd2, %rd3;
	ld.global.u32 	%r10, [%rd4];
	shl.b32 	%r11, %r3, 8;
	mov.u32 	%r12, _ZZ10cal_phase1iPiiiE12shared_block;
	add.s32 	%r13, %r12, %r11;
	shl.b32 	%r14, %r4, 2;
	add.s32 	%r15, %r13, %r14;
	st.shared.u32 	[%r15], %r10;
	mul.wide.s32 	%rd5, %r9, 4;
	add.s64 	%rd6, %rd4, %rd5;
	ld.global.u32 	%r16, [%rd6];
	st.shared.u32 	[%r15+8192], %r16;
	ld.global.u32 	%r17, [%rd4+128];
	st.shared.u32 	[%r15+128], %r17;
	ld.global.u32 	%r18, [%rd6+128];
	st.shared.u32 	[%r15+8320], %r18;
	bar.sync 	0;
	ld.shared.u32 	%r19, [%r15];
	ld.shared.u32 	%r20, [%r15+8192];
	ld.shared.u32 	%r21, [%r15+128];
	ld.shared.u32 	%r22, [%r15+8320];
	ld.shared.u32 	%r23, [%r13];
	add.s32 	%r24, %r12, %r14;
	ld.shared.u32 	%r25, [%r24];
	add.s32 	%r26, %r25, %r23;
	min.s32 	%r27, %r19, %r26;
	st.shared.u32 	[%r15], %r27;
	ld.shared.u32 	%r28, [%r13+8192];
	ld.shared.u32 	%r29, [%r24];
	add.s32 	%r30, %r29, %r28;
	min.s32 	%r31, %r20, %r30;
	st.shared.u32 	[%r15+8192], %r31;
	ld.shared.u32 	%r32, [%r13];
	ld.shared.u32 	%r33, [%r24+128];
	add.s32 	%r34, %r33, %r32;
	min.s32 	%r35, %r21, %r34;
	st.shared.u32 	[%r15+128], %r35;
	ld.shared.u32 	%r36, [%r13+8192];
	ld.shared.u32 	%r37, [%r24+128];
	add.s32 	%r38, %r37, %r36;
	min.s32 	%r39, %r22, %r38;
	ld.shared.u32 	%r40, [%r13+4];
	ld.shared.u32 	%r41, [%r24+256];
	add.s32 	%r42, %r41, %r40;
	min.s32 	%r43, %r27, %r42;
	st.shared.u32 	[%r15], %r43;
	ld.shared.u32 	%r44, [%r13+8196];
	ld.shared.u32 	%r45, [%r24+256];
	add.s32 	%r46, %r45, %r44;
	min.s32 	%r47, %r31, %r46;
	st.shared.u32 	[%r15+8192], %r47;
	ld.shared.u32 	%r48, [%r13+4];
	ld.shared.u32 	%r49, [%r24+384];
	add.s32 	%r50, %r49, %r48;
	min.s32 	%r51, %r35, %r50;
	st.shared.u32 	[%r15+128], %r51;
	ld.shared.u32 	%r52, [%r13+8196];
	ld.shared.u32 	%r53, [%r24+384];
	add.s32 	%r54, %r53, %r52;
	min.s32 	%r55, %r39, %r54;
	ld.shared.u32 	%r56, [%r13+8];
	ld.shared.u32 	%r57, [%r24+512];
	add.s32 	%r58, %r57, %r56;
	min.s32 	%r59, %r43, %r58;
	st.shared.u32 	[%r15], %r59;
	ld.shared.u32 	%r60, [%r13+8200];
	ld.shared.u32 	%r61, [%r24+512];
	add.s32 	%r62, %r61, %r60;
	min.s32 	%r63, %r47, %r62;
	st.shared.u32 	[%r15+8192], %r63;
	ld.shared.u32 	%r64, [%r13+8];
	ld.shared.u32 	%r65, [%r24+640];
	add.s32 	%r66, %r65, %r64;
	min.s32 	%r67, %r51, %r66;
	st.shared.u32 	[%r15+128], %r67;
	ld.shared.u32 	%r68, [%r13+8200];
	ld.shared.u32 	%r69, [%r24+640];
	add.s32 	%r70, %r69, %r68;
	min.s32 	%r71, %r55, %r70;
	ld.shared.u32 	%r72, [%r13+12];
	ld.shared.u32 	%r73, [%r24+768];
	add.s32 	%r74, %r73, %r72;
	min.s32 	%r75, %r59, %r74;
	st.shared.u32 	[%r15], %r75;
	ld.shared.u32 	%r76, [%r13+8204];
	ld.shared.u32 	%r77, [%r24+768];
	add.s32 	%r78, %r77, %r76;
	min.s32 	%r79, %r63, %r78;
	st.shared.u32 	[%r15+8192], %r79;
	ld.shared.u32 	%r80, [%r13+12];
	ld.shared.u32 	%r81, [%r24+896];
	add.s32 	%r82, %r81, %r80;
	min.s32 	%r83, %r67, %r82;
	st.shared.u32 	[%r15+128], %r83;
	ld.shared.u32 	%r84, [%r13+8204];
	ld.shared.u32 	%r85, [%r24+896];
	add.s32 	%r86, %r85, %r84;
	min.s32 	%r87, %r71, %r86;
	ld.shared.u32 	%r88, [%r13+16];
	ld.shared.u32 	%r89, [%r24+1024];
	add.s32 	%r90, %r89, %r88;
	min.s32 	%r91, %r75, %r90;
	st.shared.u32 	[%r15], %r91;
	ld.shared.u32 	%r92, [%r13+8208];
	ld.shared.u32 	%r93, [%r24+1024];
	add.s32 	%r94, %r93, %r92;
	min.s32 	%r95, %r79, %r94;
	st.shared.u32 	[%r15+8192], %r95;
	ld.shared.u32 	%r96, [%r13+16];
	ld.shared.u32 	%r97, [%r24+1152];
	add.s32 	%r98, %r97, %r96;
	min.s32 	%r99, %r83, %r98;
	st.shared.u32 	[%r15+128], %r99;
	ld.shared.u32 	%r100, [%r13+8208];
	ld.shared.u32 	%r101, [%r24+1152];
	add.s32 	%r102, %r101, %r100;
	min.s32 	%r103, %r87, %r102;
	ld.shared.u32 	%r104, [%r13+20];
	ld.shared.u32 	%r105, [%r24+1280];
	add.s32 	%r106, %r105, %r104;
	min.s32 	%r107, %r91, %r106;
	st.shared.u32 	[%r15], %r107;
	ld.shared.u32 	%r108, [%r13+8212];
	ld.shared.u32 	%r109, [%r24+1280];
	add.s32 	%r110, %r109, %r108;
	min.s32 	%r111, %r95, %r110;
	st.shared.u32 	[%r15+8192], %r111;
	ld.shared.u32 	%r112, [%r13+20];
	ld.shared.u32 	%r113, [%r24+1408];
	add.s32 	%r114, %r113, %r112;
	min.s32 	%r115, %r99, %r114;
	st.shared.u32 	[%r15+128], %r115;
	ld.shared.u32 	%r116, [%r13+8212];
	ld.shared.u32 	%r117, [%r24+1408];
	add.s32 	%r118, %r117, %r116;
	min.s32 	%r119, %r103, %r118;
	ld.shared.u32 	%r120, [%r13+24];
	ld.shared.u32 	%r121, [%r24+1536];
	add.s32 	%r122, %r121, %r120;
	min.s32 	%r123, %r107, %r122;
	st.shared.u32 	[%r15], %r123;
	ld.shared.u32 	%r124, [%r13+8216];
	ld.shared.u32 	%r125, [%r24+1536];
	add.s32 	%r126, %r125, %r124;
	min.s32 	%r127, %r111, %r126;
	st.shared.u32 	[%r15+8192], %r127;
	ld.shared.u32 	%r128, [%r13+24];
	ld.shared.u32 	%r129, [%r24+1664];
	add.s32 	%r130, %r129, %r128;
	min.s32 	%r131, %r115, %r130;
	st.shared.u32 	[%r15+128], %r131;
	ld.shared.u32 	%r132, [%r13+8216];
	ld.shared.u32 	%r133, [%r24+1664];
	add.s32 	%r134, %r133, %r132;
	min.s32 	%r135, %r119, %r134;
	ld.shared.u32 	%r136, [%r13+28];
	ld.shared.u32 	%r137, [%r24+1792];
	add.s32 	%r138, %r137, %r136;
	min.s32 	%r139, %r123, %r138;
	st.shared.u32 	[%r15], %r139;
	ld.shared.u32 	%r140, [%r13+8220];
	ld.shared.u32 	%r141, [%r24+1792];
	add.s32 	%r142, %r141, %r140;
	min.s32 	%r143, %r127, %r142;
	st.shared.u32 	[%r15+8192], %r143;
	ld.shared.u32 	%r144, [%r13+28];
	ld.shared.u32 	%r145, [%r24+1920];
	add.s32 	%r146, %r145, %r144;
	min.s32 	%r147, %r131, %r146;
	st.shared.u32 	[%r15+128], %r147;
	ld.shared.u32 	%r148, [%r13+8220];
	ld.shared.u32 	%r149, [%r24+1920];
	add.s32 	%r150, %r149, %r148;
	min.s32 	%r151, %r135, %r150;
	ld.shared.u32 	%r152, [%r13+32];
	ld.shared.u32 	%r153, [%r24+2048];
	add.s32 	%r154, %r153, %r152;
	min.s32 	%r155, %r139, %r154;
	st.shared.u32 	[%r15], %r155;
	ld.shared.u32 	%r156, [%r13+8224];
	ld.shared.u32 	%r157, [%r24+2048];
	add.s32 	%r158, %r157, %r156;
	min.s32 	%r159, %r143, %r158;
	st.shared.u32 	[%r15+8192], %r159;
	ld.shared.u32 	%r160, [%r13+32];
	ld.shared.u32 	%r161, [%r24+2176];
	add.s32 	%r162, %r161, %r160;
	min.s32 	%r163, %r147, %r162;
	st.shared.u32 	[%r15+128], %r163;
	ld.shared.u32 	%r164, [%r13+8224];
	ld.shared.u32 	%r165, [%r24+2176];
	add.s32 	%r166, %r165, %r164;
	min.s32 	%r167, %r151, %r166;
	ld.shared.u32 	%r168, [%r13+36];
	ld.shared.u32 	%r169, [%r24+2304];
	add.s32 	%r170, %r169, %r168;
	min.s32 	%r171, %r155, %r170;
	st.shared.u32 	[%r15], %r171;
	ld.shared.u32 	%r172, [%r13+8228];
	ld.shared.u32 	%r173, [%r24+2304];
	add.s32 	%r174, %r173, %r172;
	min.s32 	%r175, %r159, %r174;
	st.shared.u32 	[%r15+8192], %r175;
	ld.shared.u32 	%r176, [%r13+36];
	ld.shared.u32 	%r177, [%r24+2432];
	add.s32 	%r178, %r177, %r176;
	min.s32 	%r179, %r163, %r178;
	st.shared.u32 	[%r15+128], %r179;
	ld.shared.u32 	%r180, [%r13+8228];
	ld.shared.u32 	%r181, [%r24+2432];
	add.s32 	%r182, %r181, %r180;
	min.s32 	%r183, %r167, %r182;
	ld.shared.u32 	%r184, [%r13+40];
	ld.shared.u32 	%r185, [%r24+2560];
	add.s32 	%r186, %r185, %r184;
	min.s32 	%r187, %r171, %r186;
	st.shared.u32 	[%r15], %r187;
	ld.shared.u32 	%r188, [%r13+8232];
	ld.shared.u32 	%r189, [%r24+2560];
	add.s32 	%r190, %r189, %r188;
	min.s32 	%r191, %r175, %r190;
	st.shared.u32 	[%r15+8192], %r191;
	ld.shared.u32 	%r192, [%r13+40];
	ld.shared.u32 	%r193, [%r24+2688];
	add.s32 	%r194, %r193, %r192;
	min.s32 	%r195, %r179, %r194;
	st.shared.u32 	[%r15+128], %r195;
	ld.shared.u32 	%r196, [%r13+8232];
	ld.shared.u32 	%r197, [%r24+2688];
	add.s32 	%r198, %r197, %r196;
	min.s32 	%r199, %r183, %r198;
	ld.shared.u32 	%r200, [%r13+44];
	ld.shared.u32 	%r201, [%r24+2816];
	add.s32 	%r202, %r201, %r200;
	min.s32 	%r203, %r187, %r202;
	st.shared.u32 	[%r15], %r203;
	ld.shared.u32 	%r204, [%r13+8236];
	ld.shared.u32 	%r205, [%r24+2816];
	add.s32 	%r206, %r205, %r204;
	min.s32 	%r207, %r191, %r206;
	st.shared.u32 	[%r15+8192], %r207;
	ld.shared.u32 	%r208, [%r13+44];
	ld.shared.u32 	%r209, [%r24+2944];
	add.s32 	%r210, %r209, %r208;
	min.s32 	%r211, %r195, %r210;
	st.shared.u32 	[%r15+128], %r211;
	ld.shared.u32 	%r212, [%r13+8236];
	ld.shared.u32 	%r213, [%r24+2944];
	add.s32 	%r214, %r213, %r212;
	min.s32 	%r215, %r199, %r214;
	ld.shared.u32 	%r216, [%r13+48];
	ld.shared.u32 	%r217, [%r24+3072];
	add.s32 	%r218, %r217, %r216;
	min.s32 	%r219, %r203, %r218;
	st.shared.u32 	[%r15], %r219;
	ld.shared.u32 	%r220, [%r13+8240];
	ld.shared.u32 	%r221, [%r24+3072];
	add.s32 	%r222, %r221, %r220;
	min.s32 	%r223, %r207, %r222;
	st.shared.u32 	[%r15+8192], %r223;
	ld.shared.u32 	%r224, [%r13+48];
	ld.shared.u32 	%r225, [%r24+3200];
	add.s32 	%r226, %r225, %r224;
	min.s32 	%r227, %r211, %r226;
	st.shared.u32 	[%r15+128], %r227;
	ld.shared.u32 	%r228, [%r13+8240];
	ld.shared.u32 	%r229, [%r24+3200];
	add.s32 	%r230, %r229, %r228;
	min.s32 	%r231, %r215, %r230;
	ld.shared.u32 	%r232, [%r13+52];
	ld.shared.u32 	%r233, [%r24+3328];
	add.s32 	%r234, %r233, %r232;
	min.s32 	%r235, %r219, %r234;
	st.shared.u32 	[%r15], %r235;
	ld.shared.u32 	%r236, [%r13+8244];
	ld.shared.u32 	%r237, [%r24+3328];
	add.s32 	%r238, %r237, %r236;
	min.s32 	%r239, %r223, %r238;
	st.shared.u32 	[%r15+8192], %r239;
	ld.shared.u32 	%r240, [%r13+52];
	ld.shared.u32 	%r241, [%r24+3456];
	add.s32 	%r242, %r241, %r240;
	min.s32 	%r243, %r227, %r242;
	st.shared.u32 	[%r15+128], %r243;
	ld.shared.u32 	%r244, [%r13+8244];
	ld.shared.u32 	%r245, [%r24+3456];
	add.s32 	%r246, %r245, %r244;
	min.s32 	%r247, %r231, %r246;
	ld.shared.u32 	%r248, [%r13+56];
	ld.shared.u32 	%r249, [%r24+3584];
	add.s32 	%r250, %r249, %r248;
	min.s32 	%r251, %r235, %r250;
	st.shared.u32 	[%r15], %r251;
	ld.shared.u32 	%r252, [%r13+8248];
	ld.shared.u32 	%r253, [%r24+3584];
	add.s32 	%r254, %r253, %r252;
	min.s32 	%r255, %r239, %r254;
	st.shared.u32 	[%r15+8192], %r255;
	ld.shared.u32 	%r256, [%r13+56];
	ld.shared.u32 	%r257, [%r24+3712];
	add.s32 	%r258, %r257, %r256;
	min.s32 	%r259, %r243, %r258;
	st.shared.u32 	[%r15+128], %r259;
	ld.shared.u32 	%r260, [%r13+8248];
	ld.shared.u32 	%r261, [%r24+3712];
	add.s32 	%r262, %r261, %r260;
	min.s32 	%r263, %r247, %r262;
	ld.shared.u32 	%r264, [%r13+60];
	ld.shared.u32 	%r265, [%r24+3840];
	add.s32 	%r266, %r265, %r264;
	min.s32 	%r267, %r251, %r266;
	st.shared.u32 	[%r15], %r267;
	ld.shared.u32 	%r268, [%r13+8252];
	ld.shared.u32 	%r269, [%r24+3840];
	add.s32 	%r270, %r269, %r268;
	min.s32 	%r271, %r255, %r270;
	st.shared.u32 	[%r15+8192], %r271;
	ld.shared.u32 	%r272, [%r13+60];
	ld.shared.u32 	%r273, [%r24+3968];
	add.s32 	%r274, %r273, %r272;
	min.s32 	%r275, %r259, %r274;
	st.shared.u32 	[%r15+128], %r275;
	ld.shared.u32 	%r276, [%r13+8252];
	ld.shared.u32 	%r277, [%r24+3968];
	add.s32 	%r278, %r277, %r276;
	min.s32 	%r279, %r263, %r278;
	ld.shared.u32 	%r280, [%r13+64];
	ld.shared.u32 	%r281, [%r24+4096];
	add.s32 	%r282, %r281, %r280;
	min.s32 	%r283, %r267, %r282;
	st.shared.u32 	[%r15], %r283;
	ld.shared.u32 	%r284, [%r13+8256];
	ld.shared.u32 	%r285, [%r24+4096];
	add.s32 	%r286, %r285, %r284;
	min.s32 	%r287, %r271, %r286;
	st.shared.u32 	[%r15+8192], %r287;
	ld.shared.u32 	%r288, [%r13+64];
	ld.shared.u32 	%r289, [%r24+4224];
	add.s32 	%r290, %r289, %r288;
	min.s32 	%r291, %r275, %r290;
	st.shared.u32 	[%r15+128], %r291;
	ld.shared.u32 	%r292, [%r13+8256];
	ld.shared.u32 	%r293, [%r24+4224];
	add.s32 	%r294, %r293, %r292;
	min.s32 	%r295, %r279, %r294;
	ld.shared.u32 	%r296, [%r13+68];
	ld.shared.u32 	%r297, [%r24+4352];
	add.s32 	%r298, %r297, %r296;
	min.s32 	%r299, %r283, %r298;
	st.shared.u32 	[%r15], %r299;
	ld.shared.u32 	%r300, [%r13+8260];
	ld.shared.u32 	%r301, [%r24+4352];
	add.s32 	%r302, %r301, %r300;
	min.s32 	%r303, %r287, %r302;
	st.shared.u32 	[%r15+8192], %r303;
	ld.shared.u32 	%r304, [%r13+68];
	ld.shared.u32 	%r305, [%r24+4480];
	add.s32 	%r306, %r305, %r304;
	min.s32 	%r307, %r291, %r306;
	st.shared.u32 	[%r15+128], %r307;
	ld.shared.u32 	%r308, [%r13+8260];
	ld.shared.u32 	%r309, [%r24+4480];
	add.s32 	%r310, %r309, %r308;
	min.s32 	%r311, %r295, %r310;
	ld.shared.u32 	%r312, [%r13+72];
	ld.shared.u32 	%r313, [%r24+4608];
	add.s32 	%r314, %r313, %r312;
	min.s32 	%r315, %r299, %r314;
	st.shared.u32 	[%r15], %r315;
	ld.shared.u32 	%r316, [%r13+8264];
	ld.shared.u32 	%r317, [%r24+4608];
	add.s32 	%r318, %r317, %r316;
	min.s32 	%r319, %r303, %r318;
	st.shared.u32 	[%r15+8192], %r319;
	ld.shared.u32 	%r320, [%r13+72];
	ld.shared.u32 	%r321, [%r24+4736];
	add.s32 	%r322, %r321, %r320;
	min.s32 	%r323, %r307, %r322;
	st.shared.u32 	[%r15+128], %r323;
	ld.shared.u32 	%r324, [%r13+8264];
	ld.shared.u32 	%r325, [%r24+4736];
	add.s32 	%r326, %r325, %r324;
	min.s32 	%r327, %r311, %r326;
	ld.shared.u32 	%r328, [%r13+76];
	ld.shared.u32 	%r329, [%r24+4864];
	add.s32 	%r330, %r329, %r328;
	min.s32 	%r331, %r315, %r330;
	st.shared.u32 	[%r15], %r331;
	ld.shared.u32 	%r332, [%r13+8268];
	ld.shared.u32 	%r333, [%r24+4864];
	add.s32 	%r334, %r333, %r332;
	min.s32 	%r335, %r319, %r334;
	st.shared.u32 	[%r15+8192], %r335;
	ld.shared.u32 	%r336, [%r13+76];
	ld.shared.u32 	%r337, [%r24+4992];
	add.s32 	%r338, %r337, %r336;
	min.s32 	%r339, %r323, %r338;
	st.shared.u32 	[%r15+128], %r339;
	ld.shared.u32 	%r340, [%r13+8268];
	ld.shared.u32 	%r341, [%r24+4992];
	add.s32 	%r342, %r341, %r340;
	min.s32 	%r343, %r327, %r342;
	ld.shared.u32 	%r344, [%r13+80];
	ld.shared.u32 	%r345, [%r24+5120];
	add.s32 	%r346, %r345, %r344;
	min.s32 	%r347, %r331, %r346;
	st.shared.u32 	[%r15], %r347;
	ld.shared.u32 	%r348, [%r13+8272];
	ld.shared.u32 	%r349, [%r24+5120];
	add.s32 	%r350, %r349, %r348;
	min.s32 	%r351, %r335, %r350;
	st.shared.u32 	[%r15+8192], %r351;
	ld.shared.u32 	%r352, [%r13+80];
	ld.shared.u32 	%r353, [%r24+5248];
	add.s32 	%r354, %r353, %r352;
	min.s32 	%r355, %r339, %r354;
	st.shared.u32 	[%r15+128], %r355;
	ld.shared.u32 	%r356, [%r13+8272];
	ld.shared.u32 	%r357, [%r24+5248];
	add.s32 	%r358, %r357, %r356;
	min.s32 	%r359, %r343, %r358;
	ld.shared.u32 	%r360, [%r13+84];
	ld.shared.u32 	%r361, [%r24+5376];
	add.s32 	%r362, %r361, %r360;
	min.s32 	%r363, %r347, %r362;
	st.shared.u32 	[%r15], %r363;
	ld.shared.u32 	%r364, [%r13+8276];
	ld.shared.u32 	%r365, [%r24+5376];
	add.s32 	%r366, %r365, %r364;
	min.s32 	%r367, %r351, %r366;
	st.shared.u32 	[%r15+8192], %r367;
	ld.shared.u32 	%r368, [%r13+84];
	ld.shared.u32 	%r369, [%r24+5504];
	add.s32 	%r370, %r369, %r368;
	min.s32 	%r371, %r355, %r370;
	st.shared.u32 	[%r15+128], %r371;
	ld.shared.u32 	%r372, [%r13+8276];
	ld.shared.u32 	%r373, [%r24+5504];
	add.s32 	%r374, %r373, %r372;
	min.s32 	%r375, %r359, %r374;
	ld.shared.u32 	%r376, [%r13+88];
	ld.shared.u32 	%r377, [%r24+5632];
	add.s32 	%r378, %r377, %r376;
	min.s32 	%r379, %r363, %r378;
	st.shared.u32 	[%r15], %r379;
	ld.shared.u32 	%r380, [%r13+8280];
	ld.shared.u32 	%r381, [%r24+5632];
	add.s32 	%r382, %r381, %r380;
	min.s32 	%r383, %r367, %r382;
	st.shared.u32 	[%r15+8192], %r383;
	ld.shared.u32 	%r384, [%r13+88];
	ld.shared.u32 	%r385, [%r24+5760];
	add.s32 	%r386, %r385, %r384;
	min.s32 	%r387, %r371, %r386;
	st.shared.u32 	[%r15+128], %r387;
	ld.shared.u32 	%r388, [%r13+8280];
	ld.shared.u32 	%r389, [%r24+5760];
	add.s32 	%r390, %r389, %r388;
	min.s32 	%r391, %r375, %r390;
	ld.shared.u32 	%r392, [%r13+92];
	ld.shared.u32 	%r393, [%r24+5888];
	add.s32 	%r394, %r393, %r392;
	min.s32 	%r395, %r379, %r394;
	st.shared.u32 	[%r15], %r395;
	ld.shared.u32 	%r396, [%r13+8284];
	ld.shared.u32 	%r397, [%r24+5888];
	add.s32 	%r398, %r397, %r396;
	min.s32 	%r399, %r383, %r398;
	st.shared.u32 	[%r15+8192], %r399;
	ld.shared.u32 	%r400, [%r13+92];
	ld.shared.u32 	%r401, [%r24+6016];
	add.s32 	%r402, %r401, %r400;
	min.s32 	%r403, %r387, %r402;
	st.shared.u32 	[%r15+128], %r403;
	ld.shared.u32 	%r404, [%r13+8284];
	ld.shared.u32 	%r405, [%r24+6016];
	add.s32 	%r406, %r405, %r404;
	min.s32 	%r407, %r391, %r406;
	ld.shared.u32 	%r408, [%r13+96];
	ld.shared.u32 	%r409, [%r24+6144];
	add.s32 	%r410, %r409, %r408;
	min.s32 	%r411, %r395, %r410;
	st.shared.u32 	[%r15], %r411;
	ld.shared.u32 	%r412, [%r13+8288];
	ld.shared.u32 	%r413, [%r24+6144];
	add.s32 	%r414, %r413, %r412;
	min.s32 	%r415, %r399, %r414;
	st.shared.u32 	[%r15+8192], %r415;
	ld.shared.u32 	%r416, [%r13+96];
	ld.shared.u32 	%r417, [%r24+6272];
	add.s32 	%r418, %r417, %r416;
	min.s32 	%r419, %r403, %r418;
	st.shared.u32 	[%r15+128], %r419;
	ld.shared.u32 	%r420, [%r13+8288];
	ld.shared.u32 	%r421, [%r24+6272];
	add.s32 	%r422, %r421, %r420;
	min.s32 	%r423, %r407, %r422;
	ld.shared.u32 	%r424, [%r13+100];
	ld.shared.u32 	%r425, [%r24+6400];
	add.s32 	%r426, %r425, %r424;
	min.s32 	%r427, %r411, %r426;
	st.shared.u32 	[%r15], %r427;
	ld.shared.u32 	%r428, [%r13+8292];
	ld.shared.u32 	%r429, [%r24+6400];
	add.s32 	%r430, %r429, %r428;
	min.s32 	%r431, %r415, %r430;
	st.shared.u32 	[%r15+8192], %r431;
	ld.shared.u32 	%r432, [%r13+100];
	ld.shared.u32 	%r433, [%r24+6528];
	add.s32 	%r434, %r433, %r432;
	min.s32 	%r435, %r419, %r434;
	st.shared.u32 	[%r15+128], %r435;
	ld.shared.u32 	%r436, [%r13+8292];
	ld.shared.u32 	%r437, [%r24+6528];
	add.s32 	%r438, %r437, %r436;
	min.s32 	%r439, %r423, %r438;
	ld.shared.u32 	%r440, [%r13+104];
	ld.shared.u32 	%r441, [%r24+6656];
	add.s32 	%r442, %r441, %r440;
	min.s32 	%r443, %r427, %r442;
	st.shared.u32 	[%r15], %r443;
	ld.shared.u32 	%r444, [%r13+8296];
	ld.shared.u32 	%r445, [%r24+6656];
	add.s32 	%r446, %r445, %r444;
	min.s32 	%r447, %r431, %r446;
	st.shared.u32 	[%r15+8192], %r447;
	ld.shared.u32 	%r448, [%r13+104];
	ld.shared.u32 	%r449, [%r24+6784];
	add.s32 	%r450, %r449, %r448;
	min.s32 	%r451, %r435, %r450;
	st.shared.u32 	[%r15+128], %r451;
	ld.shared.u32 	%r452, [%r13+8296];
	ld.shared.u32 	%r453, [%r24+6784];
	add.s32 	%r454, %r453, %r452;
	min.s32 	%r455, %r439, %r454;
	ld.shared.u32 	%r456, [%r13+108];
	ld.shared.u32 	%r457, [%r24+6912];
	add.s32 	%r458, %r457, %r456;
	min.s32 	%r459, %r443, %r458;
	st.shared.u32 	[%r15], %r459;
	ld.shared.u32 	%r460, [%r13+8300];
	ld.shared.u32 	%r461, [%r24+6912];
	add.s32 	%r462, %r461, %r460;
	min.s32 	%r463, %r447, %r462;
	st.shared.u32 	[%r15+8192], %r463;
	ld.shared.u32 	%r464, [%r13+108];
	ld.shared.u32 	%r465, [%r24+7040];
	add.s32 	%r466, %r465, %r464;
	min.s32 	%r467, %r451, %r466;
	st.shared.u32 	[%r15+128], %r467;
	ld.shared.u32 	%r468, [%r13+8300];
	ld.shared.u32 	%r469, [%r24+7040];
	add.s32 	%r470, %r469, %r468;
	min.s32 	%r471, %r455, %r470;
	ld.shared.u32 	%r472, [%r13+112];
	ld.shared.u32 	%r473, [%r24+7168];
	add.s32 	%r474, %r473, %r472;
	min.s32 	%r475, %r459, %r474;
	st.shared.u32 	[%r15], %r475;
	ld.shared.u32 	%r476, [%r13+8304];
	ld.shared.u32 	%r477, [%r24+7168];
	add.s32 	%r478, %r477, %r476;
	min.s32 	%r479, %r463, %r478;
	st.shared.u32 	[%r15+8192], %r479;
	ld.shared.u32 	%r480, [%r13+112];
	ld.shared.u32 	%r481, [%r24+7296];
	add.s32 	%r482, %r481, %r480;
	min.s32 	%r483, %r467, %r482;
	st.shared.u32 	[%r15+128], %r483;
	ld.shared.u32 	%r484, [%r13+8304];
	ld.shared.u32 	%r485, [%r24+7296];
	add.s32 	%r486, %r485, %r484;
	min.s32 	%r487, %r471, %r486;
	ld.shared.u32 	%r488, [%r13+116];
	ld.shared.u32 	%r489, [%r24+7424];
	add.s32 	%r490, %r489, %r488;
	min.s32 	%r491, %r475, %r490;
	st.shared.u32 	[%r15], %r491;
	ld.shared.u32 	%r492, [%r13+8308];
	ld.shared.u32 	%r493, [%r24+7424];
	add.s32 	%r494, %r493, %r492;
	min.s32 	%r495, %r479, %r494;
	st.shared.u32 	[%r15+8192], %r495;
	ld.shared.u32 	%r496, [%r13+116];
	ld.shared.u32 	%r497, [%r24+7552];
	add.s32 	%r498, %r497, %r496;
	min.s32 	%r499, %r483, %r498;
	st.shared.u32 	[%r15+128], %r499;
	ld.shared.u32 	%r500, [%r13+8308];
	ld.shared.u32 	%r501, [%r24+7552];
	add.s32 	%r502, %r501, %r500;
	min.s32 	%r503, %r487, %r502;
	ld.shared.u32 	%r504, [%r13+120];
	ld.shared.u32 	%r505, [%r24+7680];
	add.s32 	%r506, %r505, %r504;
	min.s32 	%r507, %r491, %r506;
	st.shared.u32 	[%r15], %r507;
	ld.shared.u32 	%r508, [%r13+8312];
	ld.shared.u32 	%r509, [%r24+7680];
	add.s32 	%r510, %r509, %r508;
	min.s32 	%r511, %r495, %r510;
	st.shared.u32 	[%r15+8192], %r511;
	ld.shared.u32 	%r512, [%r13+120];
	ld.shared.u32 	%r513, [%r24+7808];
	add.s32 	%r514, %r513, %r512;
	min.s32 	%r515, %r499, %r514;
	st.shared.u32 	[%r15+128], %r515;
	ld.shared.u32 	%r516, [%r13+8312];
	ld.shared.u32 	%r517, [%r24+7808];
	add.s32 	%r518, %r517, %r516;
	min.s32 	%r519, %r503, %r518;
	ld.shared.u32 	%r520, [%r13+124];
	ld.shared.u32 	%r521, [%r24+7936];
	add.s32 	%r522, %r521, %r520;
	min.s32 	%r523, %r507, %r522;
	st.shared.u32 	[%r15], %r523;
	ld.shared.u32 	%r524, [%r13+8316];
	ld.shared.u32 	%r525, [%r24+7936];
	add.s32 	%r526, %r525, %r524;
	min.s32 	%r527, %r511, %r526;
	st.shared.u32 	[%r15+8192], %r527;
	ld.shared.u32 	%r528, [%r13+124];
	ld.shared.u32 	%r529, [%r24+8064];
	add.s32 	%r530, %r529, %r528;
	min.s32 	%r531, %r515, %r530;
	st.shared.u32 	[%r15+128], %r531;
	ld.shared.u32 	%r532, [%r13+8316];
	ld.shared.u32 	%r533, [%r24+8064];
	add.s32 	%r534, %r533, %r532;
	min.s32 	%r535, %r519, %r534;
	st.shared.u32 	[%r15+8320], %r535;
	ld.shared.u32 	%r536, [%r13+128];
	ld.shared.u32 	%r537, [%r24+8192];
	add.s32 	%r538, %r537, %r536;
	min.s32 	%r539, %r523, %r538;
	st.shared.u32 	[%r15], %r539;
	ld.shared.u32 	%r540, [%r13+8320];
	ld.shared.u32 	%r541, [%r24+8192];
	add.s32 	%r542, %r541, %r540;
	min.s32 	%r543, %r527, %r542;
	st.shared.u32 	[%r15+8192], %r543;
	ld.shared.u32 	%r544, [%r13+128];
	ld.shared.u32 	%r545, [%r24+8320];
	add.s32 	%r546, %r545, %r544;
	min.s32 	%r547, %r531, %r546;
	st.shared.u32 	[%r15+128], %r547;
	ld.shared.u32 	%r548, [%r13+8320];
	ld.shared.u32 	%r549, [%r24+8320];
	add.s32 	%r550, %r549, %r548;
	min.s32 	%r551, %r535, %r550;
	st.shared.u32 	[%r15+8320], %r551;
	ld.shared.u32 	%r552, [%r13+132];
	ld.shared.u32 	%r553, [%r24+8448];
	add.s32 	%r554, %r553, %r552;
	min.s32 	%r555, %r539, %r554;
	st.shared.u32 	[%r15], %r555;
	ld.shared.u32 	%r556, [%r13+8324];
	ld.shared.u32 	%r557, [%r24+8448];
	add.s32 	%r558, %r557, %r556;
	min.s32 	%r559, %r543, %r558;
	st.shared.u32 	[%r15+8192], %r559;
	ld.shared.u32 	%r560, [%r13+132];
	ld.shared.u32 	%r561, [%r24+8576];
	add.s32 	%r562, %r561, %r560;
	min.s32 	%r563, %r547, %r562;
	st.shared.u32 	[%r15+128], %r563;
	ld.shared.u32 	%r564, [%r13+8324];
	ld.shared.u32 	%r565, [%r24+8576];
	add.s32 	%r566, %r565, %r564;
	min.s32 	%r567, %r551, %r566;
	st.shared.u32 	[%r15+8320], %r567;
	ld.shared.u32 	%r568, [%r13+136];
	ld.shared.u32 	%r569, [%r24+8704];
	add.s32 	%r570, %r569, %r568;
	min.s32 	%r571, %r555, %r570;
	st.shared.u32 	[%r15], %r571;
	ld.shared.u32 	%r572, [%r13+8328];
	ld.shared.u32 	%r573, [%r24+8704];
	add.s32 	%r574, %r573, %r572;
	min.s32 	%r575, %r559, %r574;
	st.shared.u32 	[%r15+8192], %r575;
	ld.shared.u32 	%r576, [%r13+136];
	ld.shared.u32 	%r577, [%r24+8832];
	add.s32 	%r578, %r577, %r576;
	min.s32 	%r579, %r563, %r578;
	st.shared.u32 	[%r15+128], %r579;
	ld.shared.u32 	%r580, [%r13+8328];
	ld.shared.u32 	%r581, [%r24+8832];
	add.s32 	%r582, %r581, %r580;
	min.s32 	%r583, %r567, %r582;
	st.shared.u32 	[%r15+8320], %r583;
	ld.shared.u32 	%r584, [%r13+140];
	ld.shared.u32 	%r585, [%r24+8960];
	add.s32 	%r586, %r585, %r584;
	min.s32 	%r587, %r571, %r586;
	st.shared.u32 	[%r15], %r587;
	ld.shared.u32 	%r588, [%r13+8332];
	ld.shared.u32 	%r589, [%r24+8960];
	add.s32 	%r590, %r589, %r588;
	min.s32 	%r591, %r575, %r590;
	st.shared.u32 	[%r15+8192], %r591;
	ld.shared.u32 	%r592, [%r13+140];
	ld.shared.u32 	%r593, [%r24+9088];
	add.s32 	%r594, %r593, %r592;
	min.s32 	%r595, %r579, %r594;
	st.shared.u32 	[%r15+128], %r595;
	ld.shared.u32 	%r596, [%r13+8332];
	ld.shared.u32 	%r597, [%r24+9088];
	add.s32 	%r598, %r597, %r596;
	min.s32 	%r599, %r583, %r598;
	st.shared.u32 	[%r15+8320], %r599;
	ld.shared.u32 	%r600, [%r13+144];
	ld.shared.u32 	%r601, [%r24+9216];
	add.s32 	%r602, %r601, %r600;
	min.s32 	%r603, %r587, %r602;
	st.shared.u32 	[%r15], %r603;
	ld.shared.u32 	%r604, [%r13+8336];
	ld.shared.u32 	%r605, [%r24+9216];
	add.s32 	%r606, %r605, %r604;
	min.s32 	%r607, %r591, %r606;
	st.shared.u32 	[%r15+8192], %r607;
	ld.shared.u32 	%r608, [%r13+144];
	ld.shared.u32 	%r609, [%r24+9344];
	add.s32 	%r610, %r609, %r608;
	min.s32 	%r611, %r595, %r610;
	st.shared.u32 	[%r15+128], %r611;
	ld.shared.u32 	%r612, [%r13+8336];
	ld.shared.u32 	%r613, [%r24+9344];
	add.s32 	%r614, %r613, %r612;
	min.s32 	%r615, %r599, %r614;
	st.shared.u32 	[%r15+8320], %r615;
	ld.shared.u32 	%r616, [%r13+148];
	ld.shared.u32 	%r617, [%r24+9472];
	add.s32 	%r618, %r617, %r616;
	min.s32 	%r619, %r603, %r618;
	st.shared.u32 	[%r15], %r619;
	ld.shared.u32 	%r620, [%r13+8340];
	ld.shared.u32 	%r621, [%r24+9472];
	add.s32 	%r622, %r621, %r620;
	min.s32 	%r623, %r607, %r622;
	st.shared.u32 	[%r15+8192], %r623;
	ld.shared.u32 	%r624, [%r13+148];
	ld.shared.u32 	%r625, [%r24+9600];
	add.s32 	%r626, %r625, %r624;
	min.s32 	%r627, %r611, %r626;
	st.shared.u32 	[%r15+128], %r627;
	ld.shared.u32 	%r628, [%r13+8340];
	ld.shared.u32 	%r629, [%r24+9600];
	add.s32 	%r630, %r629, %r628;
	min.s32 	%r631, %r615, %r630;
	st.shared.u32 	[%r15+8320], %r631;
	ld.shared.u32 	%r632, [%r13+152];
	ld.shared.u32 	%r633, [%r24+9728];
	add.s32 	%r634, %r633, %r632;
	min.s32 	%r635, %r619, %r634;
	st.shared.u32 	[%r15], %r635;
	ld.shared.u32 	%r636, [%r13+8344];
	ld.shared.u32 	%r637, [%r24+9728];
	add.s32 	%r638, %r637, %r636;
	min.s32 	%r639, %r623, %r638;
	st.shared.u32 	[%r15+8192], %r639;
	ld.shared.u32 	%r640, [%r13+152];
	ld.shared.u32 	%r641, [%r24+9856];
	add.s32 	%r642, %r641, %r640;
	min.s32 	%r643, %r627, %r642;
	st.shared.u32 	[%r15+128], %r643;
	ld.shared.u32 	%r644, [%r13+8344];
	ld.shared.u32 	%r645, [%r24+9856];
	add.s32 	%r646, %r645, %r644;
	min.s32 	%r647, %r631, %r646;
	st.shared.u32 	[%r15+8320], %r647;
	ld.shared.u32 	%r648, [%r13+156];
	ld.shared.u32 	%r649, [%r24+9984];
	add.s32 	%r650, %r649, %r648;
	min.s32 	%r651, %r635, %r650;
	st.shared.u32 	[%r15], %r651;
	ld.shared.u32 	%r652, [%r13+8348];
	ld.shared.u32 	%r653, [%r24+9984];
	add.s32 	%r654, %r653, %r652;
	min.s32 	%r655, %r639, %r654;
	st.shared.u32 	[%r15+8192], %r655;
	ld.shared.u32 	%r656, [%r13+156];
	ld.shared.u32 	%r657, [%r24+10112];
	add.s32 	%r658, %r657, %r656;
	min.s32 	%r659, %r643, %r658;
	st.shared.u32 	[%r15+128], %r659;
	ld.shared.u32 	%r660, [%r13+8348];
	ld.shared.u32 	%r661, [%r24+10112];
	add.s32 	%r662, %r661, %r660;
	min.s32 	%r663, %r647, %r662;
	st.shared.u32 	[%r15+8320], %r663;
	ld.shared.u32 	%r664, [%r13+160];
	ld.shared.u32 	%r665, [%r24+10240];
	add.s32 	%r666, %r665, %r664;
	min.s32 	%r667, %r651, %r666;
	st.shared.u32 	[%r15], %r667;
	ld.shared.u32 	%r668, [%r13+8352];
	ld.shared.u32 	%r669, [%r24+10240];
	add.s32 	%r670, %r669, %r668;
	min.s32 	%r671, %r655, %r670;
	st.shared.u32 	[%r15+8192], %r671;
	ld.shared.u32 	%r672, [%r13+160];
	ld.shared.u32 	%r673, [%r24+10368];
	add.s32 	%r674, %r673, %r672;
	min.s32 	%r675, %r659, %r674;
	st.shared.u32 	[%r15+128], %r675;
	ld.shared.u32 	%r676, [%r13+8352];
	ld.shared.u32 	%r677, [%r24+10368];
	add.s32 	%r678, %r677, %r676;
	min.s32 	%r679, %r663, %r678;
	st.shared.u32 	[%r15+8320], %r679;
	ld.shared.u32 	%r680, [%r13+164];
	ld.shared.u32 	%r681, [%r24+10496];
	add.s32 	%r682, %r681, %r680;
	min.s32 	%r683, %r667, %r682;
	st.shared.u32 	[%r15], %r683;
	ld.shared.u32 	%r684, [%r13+8356];
	ld.shared.u32 	%r685, [%r24+10496];
	add.s32 	%r686, %r685, %r684;
	min.s32 	%r687, %r671, %r686;
	st.shared.u32 	[%r15+8192], %r687;
	ld.shared.u32 	%r688, [%r13+164];
	ld.shared.u32 	%r689, [%r24+10624];
	add.s32 	%r690, %r689, %r688;
	min.s32 	%r691, %r675, %r690;
	st.shared.u32 	[%r15+128], %r691;
	ld.shared.u32 	%r692, [%r13+8356];
	ld.shared.u32 	%r693, [%r24+10624];
	add.s32 	%r694, %r693, %r692;
	min.s32 	%r695, %r679, %r694;
	st.shared.u32 	[%r15+8320], %r695;
	ld.shared.u32 	%r696, [%r13+168];
	ld.shared.u32 	%r697, [%r24+10752];
	add.s32 	%r698, %r697, %r696;
	min.s32 	%r699, %r683, %r698;
	st.shared.u32 	[%r15], %r699;
	ld.shared.u32 	%r700, [%r13+8360];
	ld.shared.u32 	%r701, [%r24+10752];
	add.s32 	%r702, %r701, %r700;
	min.s32 	%r703, %r687, %r702;
	st.shared.u32 	[%r15+8192], %r703;
	ld.shared.u32 	%r704, [%r13+168];
	ld.shared.u32 	%r705, [%r24+10880];
	add.s32 	%r706, %r705, %r704;
	min.s32 	%r707, %r691, %r706;
	st.shared.u32 	[%r15+128], %r707;
	ld.shared.u32 	%r708, [%r13+8360];
	ld.shared.u32 	%r709, [%r24+10880];
	add.s32 	%r710, %r709, %r708;
	min.s32 	%r711, %r695, %r710;
	st.shared.u32 	[%r15+8320], %r711;
	ld.shared.u32 	%r712, [%r13+172];
	ld.shared.u32 	%r713, [%r24+11008];
	add.s32 	%r714, %r713, %r712;
	min.s32 	%r715, %r699, %r714;
	st.shared.u32 	[%r15], %r715;
	ld.shared.u32 	%r716, [%r13+8364];
	ld.shared.u32 	%r717, [%r24+11008];
	add.s32 	%r718, %r717, %r716;
	min.s32 	%r719, %r703, %r718;
	st.shared.u32 	[%r15+8192], %r719;
	ld.shared.u32 	%r720, [%r13+172];
	ld.shared.u32 	%r721, [%r24+11136];
	add.s32 	%r722, %r721, %r720;
	min.s32 	%r723, %r707, %r722;
	st.shared.u32 	[%r15+128], %r723;
	ld.shared.u32 	%r724, [%r13+8364];
	ld.shared.u32 	%r725, [%r24+11136];
	add.s32 	%r726, %r725, %r724;
	min.s32 	%r727, %r711, %r726;
	st.shared.u32 	[%r15+8320], %r727;
	ld.shared.u32 	%r728, [%r13+176];
	ld.shared.u32 	%r729, [%r24+11264];
	add.s32 	%r730, %r729, %r728;
	min.s32 	%r731, %r715, %r730;
	st.shared.u32 	[%r15], %r731;
	ld.shared.u32 	%r732, [%r13+8368];
	ld.shared.u32 	%r733, [%r24+11264];
	add.s32 	%r734, %r733, %r732;
	min.s32 	%r735, %r719, %r734;
	st.shared.u32 	[%r15+8192], %r735;
	ld.shared.u32 	%r736, [%r13+176];
	ld.shared.u32 	%r737, [%r24+11392];
	add.s32 	%r738, %r737, %r736;
	min.s32 	%r739, %r723, %r738;
	st.shared.u32 	[%r15+128], %r739;
	ld.shared.u32 	%r740, [%r13+8368];
	ld.shared.u32 	%r741, [%r24+11392];
	add.s32 	%r742, %r741, %r740;
	min.s32 	%r743, %r727, %r742;
	st.shared.u32 	[%r15+8320], %r743;
	ld.shared.u32 	%r744, [%r13+180];
	ld.shared.u32 	%r745, [%r24+11520];
	add.s32 	%r746, %r745, %r744;
	min.s32 	%r747, %r731, %r746;
	st.shared.u32 	[%r15], %r747;
	ld.shared.u32 	%r748, [%r13+8372];
	ld.shared.u32 	%r749, [%r24+11520];
	add.s32 	%r750, %r749, %r748;
	min.s32 	%r751, %r735, %r750;
	st.shared.u32 	[%r15+8192], %r751;
	ld.shared.u32 	%r752, [%r13+180];
	ld.shared.u32 	%r753, [%r24+11648];
	add.s32 	%r754, %r753, %r752;
	min.s32 	%r755, %r739, %r754;
	st.shared.u32 	[%r15+128], %r755;
	ld.shared.u32 	%r756, [%r13+8372];
	ld.shared.u32 	%r757, [%r24+11648];
	add.s32 	%r758, %r757, %r756;
	min.s32 	%r759, %r743, %r758;
	st.shared.u32 	[%r15+8320], %r759;
	ld.shared.u32 	%r760, [%r13+184];
	ld.shared.u32 	%r761, [%r24+11776];
	add.s32 	%r762, %r761, %r760;
	min.s32 	%r763, %r747, %r762;
	st.shared.u32 	[%r15], %r763;
	ld.shared.u32 	%r764, [%r13+8376];
	ld.shared.u32 	%r765, [%r24+11776];
	add.s32 	%r766, %r765, %r764;
	min.s32 	%r767, %r751, %r766;
	st.shared.u32 	[%r15+8192], %r767;
	ld.shared.u32 	%r768, [%r13+184];
	ld.shared.u32 	%r769, [%r24+11904];
	add.s32 	%r770, %r769, %r768;
	min.s32 	%r771, %r755, %r770;
	st.shared.u32 	[%r15+128], %r771;
	ld.shared.u32 	%r772, [%r13+8376];
	ld.shared.u32 	%r773, [%r24+11904];
	add.s32 	%r774, %r773, %r772;
	min.s32 	%r775, %r759, %r774;
	st.shared.u32 	[%r15+8320], %r775;
	ld.shared.u32 	%r776, [%r13+188];
	ld.shared.u32 	%r777, [%r24+12032];
	add.s32 	%r778, %r777, %r776;
	min.s32 	%r779, %r763, %r778;
	st.shared.u32 	[%r15], %r779;
	ld.shared.u32 	%r780, [%r13+8380];
	ld.shared.u32 	%r781, [%r24+12032];
	add.s32 	%r782, %r781, %r780;
	min.s32 	%r783, %r767, %r782;
	st.shared.u32 	[%r15+8192], %r783;
	ld.shared.u32 	%r784, [%r13+188];
	ld.shared.u32 	%r785, [%r24+12160];
	add.s32 	%r786, %r785, %r784;
	min.s32 	%r787, %r771, %r786;
	st.shared.u32 	[%r15+128], %r787;
	ld.shared.u32 	%r788, [%r13+8380];
	ld.shared.u32 	%r789, [%r24+12160];
	add.s32 	%r790, %r789, %r788;
	min.s32 	%r791, %r775, %r790;
	st.shared.u32 	[%r15+8320], %r791;
	ld.shared.u32 	%r792, [%r13+192];
	ld.shared.u32 	%r793, [%r24+12288];
	add.s32 	%r794, %r793, %r792;
	min.s32 	%r795, %r779, %r794;
	st.shared.u32 	[%r15], %r795;
	ld.shared.u32 	%r796, [%r13+8384];
	ld.shared.u32 	%r797, [%r24+12288];
	add.s32 	%r798, %r797, %r796;
	min.s32 	%r799, %r783, %r798;
	st.shared.u32 	[%r15+8192], %r799;
	ld.shared.u32 	%r800, [%r13+192];
	ld.shared.u32 	%r801, [%r24+12416];
	add.s32 	%r802, %r801, %r800;
	min.s32 	%r803, %r787, %r802;
	st.shared.u32 	[%r15+128], %r803;
	ld.shared.u32 	%r804, [%r13+8384];
	ld.shared.u32 	%r805, [%r24+12416];
	add.s32 	%r806, %r805, %r804;
	min.s32 	%r807, %r791, %r806;
	st.shared.u32 	[%r15+8320], %r807;
	ld.shared.u32 	%r808, [%r13+196];
	ld.shared.u32 	%r809, [%r24+12544];
	add.s32 	%r810, %r809, %r808;
	min.s32 	%r811, %r795, %r810;
	st.shared.u32 	[%r15], %r811;
	ld.shared.u32 	%r812, [%r13+8388];
	ld.shared.u32 	%r813, [%r24+12544];
	add.s32 	%r814, %r813, %r812;
	min.s32 	%r815, %r799, %r814;
	st.shared.u32 	[%r15+8192], %r815;
	ld.shared.u32 	%r816, [%r13+196];
	ld.shared.u32 	%r817, [%r24+12672];
	add.s32 	%r818, %r817, %r816;
	min.s32 	%r819, %r803, %r818;
	st.shared.u32 	[%r15+128], %r819;
	ld.shared.u32 	%r820, [%r13+8388];
	ld.shared.u32 	%r821, [%r24+12672];
	add.s32 	%r822, %r821, %r820;
	min.s32 	%r823, %r807, %r822;
	st.shared.u32 	[%r15+8320], %r823;
	ld.shared.u32 	%r824, [%r13+200];
	ld.shared.u32 	%r825, [%r24+12800];
	add.s32 	%r826, %r825, %r824;
	min.s32 	%r827, %r811, %r826;
	st.shared.u32 	[%r15], %r827;
	ld.shared.u32 	%r828, [%r13+8392];
	ld.shared.u32 	%r829, [%r24+12800];
	add.s32 	%r830, %r829, %r828;
	min.s32 	%r831, %r815, %r830;
	st.shared.u32 	[%r15+8192], %r831;
	ld.shared.u32 	%r832, [%r13+200];
	ld.shared.u32 	%r833, [%r24+12928];
	add.s32 	%r834, %r833, %r832;
	min.s32 	%r835, %r819, %r834;
	st.shared.u32 	[%r15+128], %r835;
	ld.shared.u32 	%r836, [%r13+8392];
	ld.shared.u32 	%r837, [%r24+12928];
	add.s32 	%r838, %r837, %r836;
	min.s32 	%r839, %r823, %r838;
	st.shared.u32 	[%r15+8320], %r839;
	ld.shared.u32 	%r840, [%r13+204];
	ld.shared.u32 	%r841, [%r24+13056];
	add.s32 	%r842, %r841, %r840;
	min.s32 	%r843, %r827, %r842;
	st.shared.u32 	[%r15], %r843;
	ld.shared.u32 	%r844, [%r13+8396];
	ld.shared.u32 	%r845, [%r24+13056];
	add.s32 	%r846, %r845, %r844;
	min.s32 	%r847, %r831, %r846;
	st.shared.u32 	[%r15+8192], %r847;
	ld.shared.u32 	%r848, [%r13+204];
	ld.shared.u32 	%r849, [%r24+13184];
	add.s32 	%r850, %r849, %r848;
	min.s32 	%r851, %r835, %r850;
	st.shared.u32 	[%r15+128], %r851;
	ld.shared.u32 	%r852, [%r13+8396];
	ld.shared.u32 	%r853, [%r24+13184];
	add.s32 	%r854, %r853, %r852;
	min.s32 	%r855, %r839, %r854;
	st.shared.u32 	[%r15+8320], %r855;
	ld.shared.u32 	%r856, [%r13+208];
	ld.shared.u32 	%r857, [%r24+13312];
	add.s32 	%r858, %r857, %r856;
	min.s32 	%r859, %r843, %r858;
	st.shared.u32 	[%r15], %r859;
	ld.shared.u32 	%r860, [%r13+8400];
	ld.shared.u32 	%r861, [%r24+13312];
	add.s32 	%r862, %r861, %r860;
	min.s32 	%r863, %r847, %r862;
	st.shared.u32 	[%r15+8192], %r863;
	ld.shared.u32 	%r864, [%r13+208];
	ld.shared.u32 	%r865, [%r24+13440];
	add.s32 	%r866, %r865, %r864;
	min.s32 	%r867, %r851, %r866;
	st.shared.u32 	[%r15+128], %r867;
	ld.shared.u32 	%r868, [%r13+8400];
	ld.shared.u32 	%r869, [%r24+13440];
	add.s32 	%r870, %r869, %r868;
	min.s32 	%r871, %r855, %r870;
	st.shared.u32 	[%r15+8320], %r871;
	ld.shared.u32 	%r872, [%r13+212];
	ld.shared.u32 	%r873, [%r24+13568];
	add.s32 	%r874, %r873, %r872;
	min.s32 	%r875, %r859, %r874;
	st.shared.u32 	[%r15], %r875;
	ld.shared.u32 	%r876, [%r13+8404];
	ld.shared.u32 	%r877, [%r24+13568];
	add.s32 	%r878, %r877, %r876;
	min.s32 	%r879, %r863, %r878;
	st.shared.u32 	[%r15+8192], %r879;
	ld.shared.u32 	%r880, [%r13+212];
	ld.shared.u32 	%r881, [%r24+13696];
	add.s32 	%r882, %r881, %r880;
	min.s32 	%r883, %r867, %r882;
	st.shared.u32 	[%r15+128], %r883;
	ld.shared.u32 	%r884, [%r13+8404];
	ld.shared.u32 	%r885, [%r24+13696];
	add.s32 	%r886, %r885, %r884;
	min.s32 	%r887, %r871, %r886;
	st.shared.u32 	[%r15+8320], %r887;
	ld.shared.u32 	%r888, [%r13+216];
	ld.shared.u32 	%r889, [%r24+13824];
	add.s32 	%r890, %r889, %r888;
	min.s32 	%r891, %r875, %r890;
	st.shared.u32 	[%r15], %r891;
	ld.shared.u32 	%r892, [%r13+8408];
	ld.shared.u32 	%r893, [%r24+13824];
	add.s32 	%r894, %r893, %r892;
	min.s32 	%r895, %r879, %r894;
	st.shared.u32 	[%r15+8192], %r895;
	ld.shared.u32 	%r896, [%r13+216];
	ld.shared.u32 	%r897, [%r24+13952];
	add.s32 	%r898, %r897, %r896;
	min.s32 	%r899, %r883, %r898;
	st.shared.u32 	[%r15+128], %r899;
	ld.shared.u32 	%r900, [%r13+8408];
	ld.shared.u32 	%r901, [%r24+13952];
	add.s32 	%r902, %r901, %r900;
	min.s32 	%r903, %r887, %r902;
	st.shared.u32 	[%r15+8320], %r903;
	ld.shared.u32 	%r904, [%r13+220];
	ld.shared.u32 	%r905, [%r24+14080];
	add.s32 	%r906, %r905, %r904;
	min.s32 	%r907, %r891, %r906;
	st.shared.u32 	[%r15], %r907;
	ld.shared.u32 	%r908, [%r13+8412];
	ld.shared.u32 	%r909, [%r24+14080];
	add.s32 	%r910, %r909, %r908;
	min.s32 	%r911, %r895, %r910;
	st.shared.u32 	[%r15+8192], %r911;
	ld.shared.u32 	%r912, [%r13+220];
	ld.shared.u32 	%r913, [%r24+14208];
	add.s32 	%r914, %r913, %r912;
	min.s32 	%r915, %r899, %r914;
	st.shared.u32 	[%r15+128], %r915;
	ld.shared.u32 	%r916, [%r13+8412];
	ld.shared.u32 	%r917, [%r24+14208];
	add.s32 	%r918, %r917, %r916;
	min.s32 	%r919, %r903, %r918;
	st.shared.u32 	[%r15+8320], %r919;
	ld.shared.u32 	%r920, [%r13+224];
	ld.shared.u32 	%r921, [%r24+14336];
	add.s32 	%r922, %r921, %r920;
	min.s32 	%r923, %r907, %r922;
	st.shared.u32 	[%r15], %r923;
	ld.shared.u32 	%r924, [%r13+8416];
	ld.shared.u32 	%r925, [%r24+14336];
	add.s32 	%r926, %r925, %r924;
	min.s32 	%r927, %r911, %r926;
	st.shared.u32 	[%r15+8192], %r927;
	ld.shared.u32 	%r928, [%r13+224];
	ld.shared.u32 	%r929, [%r24+14464];
	add.s32 	%r930, %r929, %r928;
	min.s32 	%r931, %r915, %r930;
	st.shared.u32 	[%r15+128], %r931;
	ld.shared.u32 	%r932, [%r13+8416];
	ld.shared.u32 	%r933, [%r24+14464];
	add.s32 	%r934, %r933, %r932;
	min.s32 	%r935, %r919, %r934;
	st.shared.u32 	[%r15+8320], %r935;
	ld.shared.u32 	%r936, [%r13+228];
	ld.shared.u32 	%r937, [%r24+14592];
	add.s32 	%r938, %r937, %r936;
	min.s32 	%r939, %r923, %r938;
	st.shared.u32 	[%r15], %r939;
	ld.shared.u32 	%r940, [%r13+8420];
	ld.shared.u32 	%r941, [%r24+14592];
	add.s32 	%r942, %r941, %r940;
	min.s32 	%r943, %r927, %r942;
	st.shared.u32 	[%r15+8192], %r943;
	ld.shared.u32 	%r944, [%r13+228];
	ld.shared.u32 	%r945, [%r24+14720];
	add.s32 	%r946, %r945, %r944;
	min.s32 	%r947, %r931, %r946;
	st.shared.u32 	[%r15+128], %r947;
	ld.shared.u32 	%r948, [%r13+8420];
	ld.shared.u32 	%r949, [%r24+14720];
	add.s32 	%r950, %r949, %r948;
	min.s32 	%r951, %r935, %r950;
	st.shared.u32 	[%r15+8320], %r951;
	ld.shared.u32 	%r952, [%r13+232];
	ld.shared.u32 	%r953, [%r24+14848];
	add.s32 	%r954, %r953, %r952;
	min.s32 	%r955, %r939, %r954;
	st.shared.u32 	[%r15], %r955;
	ld.shared.u32 	%r956, [%r13+8424];
	ld.shared.u32 	%r957, [%r24+14848];
	add.s32 	%r958, %r957, %r956;
	min.s32 	%r959, %r943, %r958;
	st.shared.u32 	[%r15+8192], %r959;
	ld.shared.u32 	%r960, [%r13+232];
	ld.shared.u32 	%r961, [%r24+14976];
	add.s32 	%r962, %r961, %r960;
	min.s32 	%r963, %r947, %r962;
	st.shared.u32 	[%r15+128], %r963;
	ld.shared.u32 	%r964, [%r13+8424];
	ld.shared.u32 	%r965, [%r24+14976];
	add.s32 	%r966, %r965, %r964;
	min.s32 	%r967, %r951, %r966;
	st.shared.u32 	[%r15+8320], %r967;
	ld.shared.u32 	%r968, [%r13+236];
	ld.shared.u32 	%r969, [%r24+15104];
	add.s32 	%r970, %r969, %r968;
	min.s32 	%r971, %r955, %r970;
	st.shared.u32 	[%r15], %r971;
	ld.shared.u32 	%r972, [%r13+8428];
	ld.shared.u32 	%r973, [%r24+15104];
	add.s32 	%r974, %r973, %r972;
	min.s32 	%r975, %r959, %r974;
	st.shared.u32 	[%r15+8192], %r975;
	ld.shared.u32 	%r976, [%r13+236];
	ld.shared.u32 	%r977, [%r24+15232];
	add.s32 	%r978, %r977, %r976;
	min.s32 	%r979, %r963, %r978;
	st.shared.u32 	[%r15+128], %r979;
	ld.shared.u32 	%r980, [%r13+8428];
	ld.shared.u32 	%r981, [%r24+15232];
	add.s32 	%r982, %r981, %r980;
	min.s32 	%r983, %r967, %r982;
	st.shared.u32 	[%r15+8320], %r983;
	ld.shared.u32 	%r984, [%r13+240];
	ld.shared.u32 	%r985, [%r24+15360];
	add.s32 	%r986, %r985, %r984;
	min.s32 	%r987, %r971, %r986;
	st.shared.u32 	[%r15], %r987;
	ld.shared.u32 	%r988, [%r13+8432];
	ld.shared.u32 	%r989, [%r24+15360];
	add.s32 	%r990, %r989, %r988;
	min.s32 	%r991, %r975, %r990;
	st.shared.u32 	[%r15+8192], %r991;
	ld.shared.u32 	%r992, [%r13+240];
	ld.shared.u32 	%r993, [%r24+15488];
	add.s32 	%r994, %r993, %r992;
	min.s32 	%r995, %r979, %r994;
	st.shared.u32 	[%r15+128], %r995;
	ld.shared.u32 	%r996, [%r13+8432];
	ld.shared.u32 	%r997, [%r24+15488];
	add.s32 	%r998, %r997, %r996;
	min.s32 	%r999, %r983, %r998;
	st.shared.u32 	[%r15+8320], %r999;
	ld.shared.u32 	%r1000, [%r13+244];
	ld.shared.u32 	%r1001, [%r24+15616];
	add.s32 	%r1002, %r1001, %r1000;
	min.s32 	%r1003, %r987, %r1002;
	st.shared.u32 	[%r15], %r1003;
	ld.shared.u32 	%r1004, [%r13+8436];
	ld.shared.u32 	%r1005, [%r24+15616];
	add.s32 	%r1006, %r1005, %r1004;
	min.s32 	%r1007, %r991, %r1006;
	st.shared.u32 	[%r15+8192], %r1007;
	ld.shared.u32 	%r1008, [%r13+244];
	ld.shared.u32 	%r1009, [%r24+15744];
	add.s32 	%r1010, %r1009, %r1008;
	min.s32 	%r1011, %r995, %r1010;
	st.shared.u32 	[%r15+128], %r1011;
	ld.shared.u32 	%r1012, [%r13+8436];
	ld.shared.u32 	%r1013, [%r24+15744];
	add.s32 	%r1014, %r1013, %r1012;
	min.s32 	%r1015, %r999, %r1014;
	st.shared.u32 	[%r15+8320], %r1015;
	ld.shared.u32 	%r1016, [%r13+248];
	ld.shared.u32 	%r1017, [%r24+15872];
	add.s32 	%r1018, %r1017, %r1016;
	min.s32 	%r1019, %r1003, %r1018;
	st.shared.u32 	[%r15], %r1019;
	ld.shared.u32 	%r1020, [%r13+8440];
	ld.shared.u32 	%r1021, [%r24+15872];
	add.s32 	%r1022, %r1021, %r1020;
	min.s32 	%r1023, %r1007, %r1022;
	st.shared.u32 	[%r15+8192], %r1023;
	ld.shared.u32 	%r1024, [%r13+248];
	ld.shared.u32 	%r1025, [%r24+16000];
	add.s32 	%r1026, %r1025, %r1024;
	min.s32 	%r1027, %r1011, %r1026;
	st.shared.u32 	[%r15+128], %r1027;
	ld.shared.u32 	%r1028, [%r13+8440];
	ld.shared.u32 	%r1029, [%r24+16000];
	add.s32 	%r1030, %r1029, %r1028;
	min.s32 	%r1031, %r1015, %r1030;
	st.shared.u32 	[%r15+8320], %r1031;
	ld.shared.u32 	%r1032, [%r13+252];
	ld.shared.u32 	%r1033, [%r24+16128];
	add.s32 	%r1034, %r1033, %r1032;
	min.s32 	%r1035, %r1019, %r1034;
	st.shared.u32 	[%r15], %r1035;
	ld.shared.u32 	%r1036, [%r13+8444];
	ld.shared.u32 	%r1037, [%r24+16128];
	add.s32 	%r1038, %r1037, %r1036;
	min.s32 	%r1039, %r1023, %r1038;
	st.shared.u32 	[%r15+8192], %r1039;
	ld.shared.u32 	%r1040, [%r13+252];
	ld.shared.u32 	%r1041, [%r24+16256];
	add.s32 	%r1042, %r1041, %r1040;
	min.s32 	%r1043, %r1027, %r1042;
	st.shared.u32 	[%r15+128], %r1043;
	ld.shared.u32 	%r1044, [%r13+8444];
	ld.shared.u32 	%r1045, [%r24+16256];
	add.s32 	%r1046, %r1045, %r1044;
	min.s32 	%r1047, %r1031, %r1046;
	st.shared.u32 	[%r15+8320], %r1047;
	st.global.u32 	[%rd4], %r1035;
	st.global.u32 	[%rd6], %r1039;
	st.global.u32 	[%rd4+128], %r1043;
	st.global.u32 	[%rd6+128], %r1047;
	ret;

}
	// .globl	_Z10cal_phase2iPiii
.visible .entry _Z10cal_phase2iPiii(
	.param .u32 _Z10cal_phase2iPiii_param_0,
	.param .u64 .ptr .align 1 _Z10cal_phase2iPiii_param_1,
	.param .u32 _Z10cal_phase2iPiii_param_2,
	.param .u32 _Z10cal_phase2iPiii_param_3
)
{
	.reg .pred 	%p<2>;
	.reg .b32 	%r<1844>;
	.reg .b64 	%rd<14>;
	// demoted variable
	.shared .align 4 .b8 _ZZ10cal_phase2iPiiiE12shared_pivot[16384];
	// demoted variable
	.shared .align 4 .b8 _ZZ10cal_phase2iPiiiE9shared_hz[16384];
	// demoted variable
	.shared .align 4 .b8 _ZZ10cal_phase2iPiiiE9shared_vt[16384];
	ld.param.u32 	%r2, [_Z10cal_phase2iPiii_param_3];
	mov.u32 	%r3, %ctaid.x;
	setp.eq.s32 	%p1, %r3, %r2;
	@%p1 bra 	$L__BB1_2;
	ld.param.u32 	%r1843, [_Z10cal_phase2iPiii_param_3];
	ld.param.u64 	%rd13, [_Z10cal_phase2iPiii_param_1];
	ld.param.u32 	%r1842, [_Z10cal_phase2iPiii_param_0];
	cvta.to.global.u64 	%rd2, %rd13;
	mov.u32 	%r4, %tid.y;
	mov.u32 	%r5, %tid.x;
	shl.b32 	%r6, %r1843, 6;
	add.s32 	%r7, %r6, %r4;
	add.s32 	%r8, %r6, %r5;
	shl.b32 	%r10, %r3, 6;
	add.s32 	%r11, %r10, %r5;
	add.s32 	%r12, %r10, %r4;
	mul.lo.s32 	%r13, %r7, %r1842;
	add.s32 	%r14, %r13, %r8;
	mul.wide.s32 	%rd3, %r14, 4;
	add.s64 	%rd4, %rd2, %rd3;
	ld.global.u32 	%r15, [%rd4];
	shl.b32 	%r16, %r4, 8;
	mov.u32 	%r17, _ZZ10cal_phase2iPiiiE12shared_pivot;
	add.s32 	%r18, %r17, %r16;
	shl.b32 	%r19, %r5, 2;
	add.s32 	%r20, %r18, %r19;
	st.shared.u32 	[%r20], %r15;
	shl.b32 	%r21, %r1842, 5;
	mul.wide.s32 	%rd5, %r21, 4;
	add.s64 	%rd6, %rd4, %rd5;
	ld.global.u32 	%r22, [%rd6];
	st.shared.u32 	[%r20+8192], %r22;
	ld.global.u32 	%r23, [%rd4+128];
	st.shared.u32 	[%r20+128], %r23;
	ld.global.u32 	%r24, [%rd6+128];
	st.shared.u32 	[%r20+8320], %r24;
	add.s32 	%r25, %r11, %r13;
	mul.wide.s32 	%rd7, %r25, 4;
	add.s64 	%rd8, %rd2, %rd7;
	ld.global.u32 	%r26, [%rd8];
	mov.u32 	%r27, _ZZ10cal_phase2iPiiiE9shared_hz;
	add.s32 	%r28, %r27, %r19;
	add.s32 	%r29, %r28, %r16;
	st.shared.u32 	[%r29], %r26;
	add.s64 	%rd9, %rd8, %rd5;
	ld.global.u32 	%r30, [%rd9];
	st.shared.u32 	[%r29+8192], %r30;
	ld.global.u32 	%r31, [%rd8+128];
	st.shared.u32 	[%r29+128], %r31;
	ld.global.u32 	%r32, [%rd9+128];
	st.shared.u32 	[%r29+8320], %r32;
	mad.lo.s32 	%r33, %r12, %r1842, %r8;
	mul.wide.s32 	%rd10, %r33, 4;
	add.s64 	%rd11, %rd2, %rd10;
	ld.global.u32 	%r34, [%rd11];
	mov.u32 	%r35, _ZZ10cal_phase2iPiiiE9shared_vt;
	add.s32 	%r36, %r35, %r16;
	add.s32 	%r37, %r36, %r19;
	st.shared.u32 	[%r37], %r34;
	add.s64 	%rd12, %rd11, %rd5;
	ld.global.u32 	%r38, [%rd12];
	st.shared.u32 	[%r37+8192], %r38;
	ld.global.u32 	%r39, [%rd11+128];
	st.shared.u32 	[%r37+128], %r39;
	ld.global.u32 	%r40, [%rd12+128];
	st.shared.u32 	[%r37+8320], %r40;
	bar.sync 	0;
	ld.shared.u32 	%r41, [%r29];
	ld.shared.u32 	%r42, [%r29+8192];
	ld.shared.u32 	%r43, [%r29+128];
	ld.shared.u32 	%r44, [%r29+8320];
	ld.shared.u32 	%r45, [%r37];
	ld.shared.u32 	%r46, [%r37+8192];
	ld.shared.u32 	%r47, [%r37+128];
	ld.shared.u32 	%r48, [%r37+8320];
	ld.shared.u32 	%r49, [%r18];
	ld.shared.u32 	%r50, [%r28];
	add.s32 	%r51, %r50, %r49;
	min.s32 	%r52, %r41, %r51;
	st.shared.u32 	[%r29], %r52;
	ld.shared.u32 	%r53, [%r18+8192];
	ld.shared.u32 	%r54, [%r28];
	add.s32 	%r55, %r54, %r53;
	min.s32 	%r56, %r42, %r55;
	ld.shared.u32 	%r57, [%r28+128];
	add.s32 	%r58, %r57, %r49;
	min.s32 	%r59, %r43, %r58;
	st.shared.u32 	[%r29+128], %r59;
	ld.shared.u32 	%r60, [%r28+128];
	add.s32 	%r61, %r60, %r53;
	min.s32 	%r62, %r44, %r61;
	ld.shared.u32 	%r63, [%r36];
	add.s32 	%r64, %r17, %r19;
	ld.shared.u32 	%r65, [%r64];
	add.s32 	%r66, %r65, %r63;
	min.s32 	%r67, %r45, %r66;
	st.shared.u32 	[%r37], %r67;
	ld.shared.u32 	%r68, [%r36+8192];
	add.s32 	%r69, %r65, %r68;
	min.s32 	%r70, %r46, %r69;
	st.shared.u32 	[%r37+8192], %r70;
	ld.shared.u32 	%r71, [%r36];
	ld.shared.u32 	%r72, [%r64+128];
	add.s32 	%r73, %r72, %r71;
	min.s32 	%r74, %r47, %r73;
	ld.shared.u32 	%r75, [%r36+8192];
	add.s32 	%r76, %r75, %r72;
	min.s32 	%r77, %r48, %r76;
	ld.shared.u32 	%r78, [%r18+4];
	ld.shared.u32 	%r79, [%r28+256];
	add.s32 	%r80, %r79, %r78;
	min.s32 	%r81, %r52, %r80;
	st.shared.u32 	[%r29], %r81;
	ld.shared.u32 	%r82, [%r18+8196];
	ld.shared.u32 	%r83, [%r28+256];
	add.s32 	%r84, %r83, %r82;
	min.s32 	%r85, %r56, %r84;
	ld.shared.u32 	%r86, [%r28+384];
	add.s32 	%r87, %r86, %r78;
	min.s32 	%r88, %r59, %r87;
	st.shared.u32 	[%r29+128], %r88;
	ld.shared.u32 	%r89, [%r28+384];
	add.s32 	%r90, %r89, %r82;
	min.s32 	%r91, %r62, %r90;
	ld.shared.u32 	%r92, [%r36+4];
	ld.shared.u32 	%r93, [%r64+256];
	add.s32 	%r94, %r93, %r92;
	min.s32 	%r95, %r67, %r94;
	st.shared.u32 	[%r37], %r95;
	ld.shared.u32 	%r96, [%r36+8196];
	add.s32 	%r97, %r93, %r96;
	min.s32 	%r98, %r70, %r97;
	st.shared.u32 	[%r37+8192], %r98;
	ld.shared.u32 	%r99, [%r36+4];
	ld.shared.u32 	%r100, [%r64+384];
	add.s32 	%r101, %r100, %r99;
	min.s32 	%r102, %r74, %r101;
	ld.shared.u32 	%r103, [%r36+8196];
	add.s32 	%r104, %r103, %r100;
	min.s32 	%r105, %r77, %r104;
	ld.shared.u32 	%r106, [%r18+8];
	ld.shared.u32 	%r107, [%r28+512];
	add.s32 	%r108, %r107, %r106;
	min.s32 	%r109, %r81, %r108;
	st.shared.u32 	[%r29], %r109;
	ld.shared.u32 	%r110, [%r18+8200];
	ld.shared.u32 	%r111, [%r28+512];
	add.s32 	%r112, %r111, %r110;
	min.s32 	%r113, %r85, %r112;
	ld.shared.u32 	%r114, [%r28+640];
	add.s32 	%r115, %r114, %r106;
	min.s32 	%r116, %r88, %r115;
	st.shared.u32 	[%r29+128], %r116;
	ld.shared.u32 	%r117, [%r28+640];
	add.s32 	%r118, %r117, %r110;
	min.s32 	%r119, %r91, %r118;
	ld.shared.u32 	%r120, [%r36+8];
	ld.shared.u32 	%r121, [%r64+512];
	add.s32 	%r122, %r121, %r120;
	min.s32 	%r123, %r95, %r122;
	st.shared.u32 	[%r37], %r123;
	ld.shared.u32 	%r124, [%r36+8200];
	add.s32 	%r125, %r121, %r124;
	min.s32 	%r126, %r98, %r125;
	st.shared.u32 	[%r37+8192], %r126;
	ld.shared.u32 	%r127, [%r36+8];
	ld.shared.u32 	%r128, [%r64+640];
	add.s32 	%r129, %r128, %r127;
	min.s32 	%r130, %r102, %r129;
	ld.shared.u32 	%r131, [%r36+8200];
	add.s32 	%r132, %r131, %r128;
	min.s32 	%r133, %r105, %r132;
	ld.shared.u32 	%r134, [%r18+12];
	ld.shared.u32 	%r135, [%r28+768];
	add.s32 	%r136, %r135, %r134;
	min.s32 	%r137, %r109, %r136;
	st.shared.u32 	[%r29], %r137;
	ld.shared.u32 	%r138, [%r18+8204];
	ld.shared.u32 	%r139, [%r28+768];
	add.s32 	%r140, %r139, %r138;
	min.s32 	%r141, %r113, %r140;
	ld.shared.u32 	%r142, [%r28+896];
	add.s32 	%r143, %r142, %r134;
	min.s32 	%r144, %r116, %r143;
	st.shared.u32 	[%r29+128], %r144;
	ld.shared.u32 	%r145, [%r28+896];
	add.s32 	%r146, %r145, %r138;
	min.s32 	%r147, %r119, %r146;
	ld.shared.u32 	%r148, [%r36+12];
	ld.shared.u32 	%r149, [%r64+768];
	add.s32 	%r150, %r149, %r148;
	min.s32 	%r151, %r123, %r150;
	st.shared.u32 	[%r37], %r151;
	ld.shared.u32 	%r152, [%r36+8204];
	add.s32 	%r153, %r149, %r152;
	min.s32 	%r154, %r126, %r153;
	st.shared.u32 	[%r37+8192], %r154;
	ld.shared.u32 	%r155, [%r36+12];
	ld.shared.u32 	%r156, [%r64+896];
	add.s32 	%r157, %r156, %r155;
	min.s32 	%r158, %r130, %r157;
	ld.shared.u32 	%r159, [%r36+8204];
	add.s32 	%r160, %r159, %r156;
	min.s32 	%r161, %r133, %r160;
	ld.shared.u32 	%r162, [%r18+16];
	ld.shared.u32 	%r163, [%r28+1024];
	add.s32 	%r164, %r163, %r162;
	min.s32 	%r165, %r137, %r164;
	st.shared.u32 	[%r29], %r165;
	ld.shared.u32 	%r166, [%r18+8208];
	ld.shared.u32 	%r167, [%r28+1024];
	add.s32 	%r168, %r167, %r166;
	min.s32 	%r169, %r141, %r168;
	ld.shared.u32 	%r170, [%r28+1152];
	add.s32 	%r171, %r170, %r162;
	min.s32 	%r172, %r144, %r171;
	st.shared.u32 	[%r29+128], %r172;
	ld.shared.u32 	%r173, [%r28+1152];
	add.s32 	%r174, %r173, %r166;
	min.s32 	%r175, %r147, %r174;
	ld.shared.u32 	%r176, [%r36+16];
	ld.shared.u32 	%r177, [%r64+1024];
	add.s32 	%r178, %r177, %r176;
	min.s32 	%r179, %r151, %r178;
	st.shared.u32 	[%r37], %r179;
	ld.shared.u32 	%r180, [%r36+8208];
	add.s32 	%r181, %r177, %r180;
	min.s32 	%r182, %r154, %r181;
	st.shared.u32 	[%r37+8192], %r182;
	ld.shared.u32 	%r183, [%r36+16];
	ld.shared.u32 	%r184, [%r64+1152];
	add.s32 	%r185, %r184, %r183;
	min.s32 	%r186, %r158, %r185;
	ld.shared.u32 	%r187, [%r36+8208];
	add.s32 	%r188, %r187, %r184;
	min.s32 	%r189, %r161, %r188;
	ld.shared.u32 	%r190, [%r18+20];
	ld.shared.u32 	%r191, [%r28+1280];
	add.s32 	%r192, %r191, %r190;
	min.s32 	%r193, %r165, %r192;
	st.shared.u32 	[%r29], %r193;
	ld.shared.u32 	%r194, [%r18+8212];
	ld.shared.u32 	%r195, [%r28+1280];
	add.s32 	%r196, %r195, %r194;
	min.s32 	%r197, %r169, %r196;
	ld.shared.u32 	%r198, [%r28+1408];
	add.s32 	%r199, %r198, %r190;
	min.s32 	%r200, %r172, %r199;
	st.shared.u32 	[%r29+128], %r200;
	ld.shared.u32 	%r201, [%r28+1408];
	add.s32 	%r202, %r201, %r194;
	min.s32 	%r203, %r175, %r202;
	ld.shared.u32 	%r204, [%r36+20];
	ld.shared.u32 	%r205, [%r64+1280];
	add.s32 	%r206, %r205, %r204;
	min.s32 	%r207, %r179, %r206;
	st.shared.u32 	[%r37], %r207;
	ld.shared.u32 	%r208, [%r36+8212];
	add.s32 	%r209, %r205, %r208;
	min.s32 	%r210, %r182, %r209;
	st.shared.u32 	[%r37+8192], %r210;
	ld.shared.u32 	%r211, [%r36+20];
	ld.shared.u32 	%r212, [%r64+1408];
	add.s32 	%r213, %r212, %r211;
	min.s32 	%r214, %r186, %r213;
	ld.shared.u32 	%r215, [%r36+8212];
	add.s32 	%r216, %r215, %r212;
	min.s32 	%r217, %r189, %r216;
	ld.shared.u32 	%r218, [%r18+24];
	ld.shared.u32 	%r219, [%r28+1536];
	add.s32 	%r220, %r219, %r218;
	min.s32 	%r221, %r193, %r220;
	st.shared.u32 	[%r29], %r221;
	ld.shared.u32 	%r222, [%r18+8216];
	ld.shared.u32 	%r223, [%r28+1536];
	add.s32 	%r224, %r223, %r222;
	min.s32 	%r225, %r197, %r224;
	ld.shared.u32 	%r226, [%r28+1664];
	add.s32 	%r227, %r226, %r218;
	min.s32 	%r228, %r200, %r227;
	st.shared.u32 	[%r29+128], %r228;
	ld.shared.u32 	%r229, [%r28+1664];
	add.s32 	%r230, %r229, %r222;
	min.s32 	%r231, %r203, %r230;
	ld.shared.u32 	%r232, [%r36+24];
	ld.shared.u32 	%r233, [%r64+1536];
	add.s32 	%r234, %r233, %r232;
	min.s32 	%r235, %r207, %r234;
	st.shared.u32 	[%r37], %r235;
	ld.shared.u32 	%r236, [%r36+8216];
	add.s32 	%r237, %r233, %r236;
	min.s32 	%r238, %r210, %r237;
	st.shared.u32 	[%r37+8192], %r238;
	ld.shared.u32 	%r239, [%r36+24];
	ld.shared.u32 	%r240, [%r64+1664];
	add.s32 	%r241, %r240, %r239;
	min.s32 	%r242, %r214, %r241;
	ld.shared.u32 	%r243, [%r36+8216];
	add.s32 	%r244, %r243, %r240;
	min.s32 	%r245, %r217, %r244;
	ld.shared.u32 	%r246, [%r18+28];
	ld.shared.u32 	%r247, [%r28+1792];
	add.s32 	%r248, %r247, %r246;
	min.s32 	%r249, %r221, %r248;
	st.shared.u32 	[%r29], %r249;
	ld.shared.u32 	%r250, [%r18+8220];
	ld.shared.u32 	%r251, [%r28+1792];
	add.s32 	%r252, %r251, %r250;
	min.s32 	%r253, %r225, %r252;
	ld.shared.u32 	%r254, [%r28+1920];
	add.s32 	%r255, %r254, %r246;
	min.s32 	%r256, %r228, %r255;
	st.shared.u32 	[%r29+128], %r256;
	ld.shared.u32 	%r257, [%r28+1920];
	add.s32 	%r258, %r257, %r250;
	min.s32 	%r259, %r231, %r258;
	ld.shared.u32 	%r260, [%r36+28];
	ld.shared.u32 	%r261, [%r64+1792];
	add.s32 	%r262, %r261, %r260;
	min.s32 	%r263, %r235, %r262;
	st.shared.u32 	[%r37], %r263;
	ld.shared.u32 	%r264, [%r36+8220];
	add.s32 	%r265, %r261, %r264;
	min.s32 	%r266, %r238, %r265;
	st.shared.u32 	[%r37+8192], %r266;
	ld.shared.u32 	%r267, [%r36+28];
	ld.shared.u32 	%r268, [%r64+1920];
	add.s32 	%r269, %r268, %r267;
	min.s32 	%r270, %r242, %r269;
	ld.shared.u32 	%r271, [%r36+8220];
	add.s32 	%r272, %r271, %r268;
	min.s32 	%r273, %r245, %r272;
	ld.shared.u32 	%r274, [%r18+32];
	ld.shared.u32 	%r275, [%r28+2048];
	add.s32 	%r276, %r275, %r274;
	min.s32 	%r277, %r249, %r276;
	st.shared.u32 	[%r29], %r277;
	ld.shared.u32 	%r278, [%r18+8224];
	ld.shared.u32 	%r279, [%r28+2048];
	add.s32 	%r280, %r279, %r278;
	min.s32 	%r281, %r253, %r280;
	ld.shared.u32 	%r282, [%r28+2176];
	add.s32 	%r283, %r282, %r274;
	min.s32 	%r284, %r256, %r283;
	st.shared.u32 	[%r29+128], %r284;
	ld.shared.u32 	%r285, [%r28+2176];
	add.s32 	%r286, %r285, %r278;
	min.s32 	%r287, %r259, %r286;
	ld.shared.u32 	%r288, [%r36+32];
	ld.shared.u32 	%r289, [%r64+2048];
	add.s32 	%r290, %r289, %r288;
	min.s32 	%r291, %r263, %r290;
	st.shared.u32 	[%r37], %r291;
	ld.shared.u32 	%r292, [%r36+8224];
	add.s32 	%r293, %r289, %r292;
	min.s32 	%r294, %r266, %r293;
	st.shared.u32 	[%r37+8192], %r294;
	ld.shared.u32 	%r295, [%r36+32];
	ld.shared.u32 	%r296, [%r64+2176];
	add.s32 	%r297, %r296, %r295;
	min.s32 	%r298, %r270, %r297;
	ld.shared.u32 	%r299, [%r36+8224];
	add.s32 	%r300, %r299, %r296;
	min.s32 	%r301, %r273, %r300;
	ld.shared.u32 	%r302, [%r18+36];
	ld.shared.u32 	%r303, [%r28+2304];
	add.s32 	%r304, %r303, %r302;
	min.s32 	%r305, %r277, %r304;
	st.shared.u32 	[%r29], %r305;
	ld.shared.u32 	%r306, [%r18+8228];
	ld.shared.u32 	%r307, [%r28+2304];
	add.s32 	%r308, %r307, %r306;
	min.s32 	%r309, %r281, %r308;
	ld.shared.u32 	%r310, [%r28+2432];
	add.s32 	%r311, %r310, %r302;
	min.s32 	%r312, %r284, %r311;
	st.shared.u32 	[%r29+128], %r312;
	ld.shared.u32 	%r313, [%r28+2432];
	add.s32 	%r314, %r313, %r306;
	min.s32 	%r315, %r287, %r314;
	ld.shared.u32 	%r316, [%r36+36];
	ld.shared.u32 	%r317, [%r64+2304];
	add.s32 	%r318, %r317, %r316;
	min.s32 	%r319, %r291, %r318;
	st.shared.u32 	[%r37], %r319;
	ld.shared.u32 	%r320, [%r36+8228];
	add.s32 	%r321, %r317, %r320;
	min.s32 	%r322, %r294, %r321;
	st.shared.u32 	[%r37+8192], %r322;
	ld.shared.u32 	%r323, [%r36+36];
	ld.shared.u32 	%r324, [%r64+2432];
	add.s32 	%r325, %r324, %r323;
	min.s32 	%r326, %r298, %r325;
	ld.shared.u32 	%r327, [%r36+8228];
	add.s32 	%r328, %r327, %r324;
	min.s32 	%r329, %r301, %r328;
	ld.shared.u32 	%r330, [%r18+40];
	ld.shared.u32 	%r331, [%r28+2560];
	add.s32 	%r332, %r331, %r330;
	min.s32 	%r333, %r305, %r332;
	st.shared.u32 	[%r29], %r333;
	ld.shared.u32 	%r334, [%r18+8232];
	ld.shared.u32 	%r335, [%r28+2560];
	add.s32 	%r336, %r335, %r334;
	min.s32 	%r337, %r309, %r336;
	ld.shared.u32 	%r338, [%r28+2688];
	add.s32 	%r339, %r338, %r330;
	min.s32 	%r340, %r312, %r339;
	st.shared.u32 	[%r29+128], %r340;
	ld.shared.u32 	%r341, [%r28+2688];
	add.s32 	%r342, %r341, %r334;
	min.s32 	%r343, %r315, %r342;
	ld.shared.u32 	%r344, [%r36+40];
	ld.shared.u32 	%r345, [%r64+2560];
	add.s32 	%r346, %r345, %r344;
	min.s32 	%r347, %r319, %r346;
	st.shared.u32 	[%r37], %r347;
	ld.shared.u32 	%r348, [%r36+8232];
	add.s32 	%r349, %r345, %r348;
	min.s32 	%r350, %r322, %r349;
	st.shared.u32 	[%r37+8192], %r350;
	ld.shared.u32 	%r351, [%r36+40];
	ld.shared.u32 	%r352, [%r64+2688];
	add.s32 	%r353, %r352, %r351;
	min.s32 	%r354, %r326, %r353;
	ld.shared.u32 	%r355, [%r36+8232];
	add.s32 	%r356, %r355, %r352;
	min.s32 	%r357, %r329, %r356;
	ld.shared.u32 	%r358, [%r18+44];
	ld.shared.u32 	%r359, [%r28+2816];
	add.s32 	%r360, %r359, %r358;
	min.s32 	%r361, %r333, %r360;
	st.shared.u32 	[%r29], %r361;
	ld.shared.u32 	%r362, [%r18+8236];
	ld.shared.u32 	%r363, [%r28+2816];
	add.s32 	%r364, %r363, %r362;
	min.s32 	%r365, %r337, %r364;
	ld.shared.u32 	%r366, [%r28+2944];
	add.s32 	%r367, %r366, %r358;
	min.s32 	%r368, %r340, %r367;
	st.shared.u32 	[%r29+128], %r368;
	ld.shared.u32 	%r369, [%r28+2944];
	add.s32 	%r370, %r369, %r362;
	min.s32 	%r371, %r343, %r370;
	ld.shared.u32 	%r372, [%r36+44];
	ld.shared.u32 	%r373, [%r64+2816];
	add.s32 	%r374, %r373, %r372;
	min.s32 	%r375, %r347, %r374;
	st.shared.u32 	[%r37], %r375;
	ld.shared.u32 	%r376, [%r36+8236];
	add.s32 	%r377, %r373, %r376;
	min.s32 	%r378, %r350, %r377;
	st.shared.u32 	[%r37+8192], %r378;
	ld.shared.u32 	%r379, [%r36+44];
	ld.shared.u32 	%r380, [%r64+2944];
	add.s32 	%r381, %r380, %r379;
	min.s32 	%r382, %r354, %r381;
	ld.shared.u32 	%r383, [%r36+8236];
	add.s32 	%r384, %r383, %r380;
	min.s32 	%r385, %r357, %r384;
	ld.shared.u32 	%r386, [%r18+48];
	ld.shared.u32 	%r387, [%r28+3072];
	add.s32 	%r388, %r387, %r386;
	min.s32 	%r389, %r361, %r388;
	st.shared.u32 	[%r29], %r389;
	ld.shared.u32 	%r390, [%r18+8240];
	ld.shared.u32 	%r391, [%r28+3072];
	add.s32 	%r392, %r391, %r390;
	min.s32 	%r393, %r365, %r392;
	ld.shared.u32 	%r394, [%r28+3200];
	add.s32 	%r395, %r394, %r386;
	min.s32 	%r396, %r368, %r395;
	st.shared.u32 	[%r29+128], %r396;
	ld.shared.u32 	%r397, [%r28+3200];
	add.s32 	%r398, %r397, %r390;
	min.s32 	%r399, %r371, %r398;
	ld.shared.u32 	%r400, [%r36+48];
	ld.shared.u32 	%r401, [%r64+3072];
	add.s32 	%r402, %r401, %r400;
	min.s32 	%r403, %r375, %r402;
	st.shared.u32 	[%r37], %r403;
	ld.shared.u32 	%r404, [%r36+8240];
	add.s32 	%r405, %r401, %r404;
	min.s32 	%r406, %r378, %r405;
	st.shared.u32 	[%r37+8192], %r406;
	ld.shared.u32 	%r407, [%r36+48];
	ld.shared.u32 	%r408, [%r64+3200];
	add.s32 	%r409, %r408, %r407;
	min.s32 	%r410, %r382, %r409;
	ld.shared.u32 	%r411, [%r36+8240];
	add.s32 	%r412, %r411, %r408;
	min.s32 	%r413, %r385, %r412;
	ld.shared.u32 	%r414, [%r18+52];
	ld.shared.u32 	%r415, [%r28+3328];
	add.s32 	%r416, %r415, %r414;
	min.s32 	%r417, %r389, %r416;
	st.shared.u32 	[%r29], %r417;
	ld.shared.u32 	%r418, [%r18+8244];
	ld.shared.u32 	%r419, [%r28+3328];
	add.s32 	%r420, %r419, %r418;
	min.s32 	%r421, %r393, %r420;
	ld.shared.u32 	%r422, [%r28+3456];
	add.s32 	%r423, %r422, %r414;
	min.s32 	%r424, %r396, %r423;
	st.shared.u32 	[%r29+128], %r424;
	ld.shared.u32 	%r425, [%r28+3456];
	add.s32 	%r426, %r425, %r418;
	min.s32 	%r427, %r399, %r426;
	ld.shared.u32 	%r428, [%r36+52];
	ld.shared.u32 	%r429, [%r64+3328];
	add.s32 	%r430, %r429, %r428;
	min.s32 	%r431, %r403, %r430;
	st.shared.u32 	[%r37], %r431;
	ld.shared.u32 	%r432, [%r36+8244];
	add.s32 	%r433, %r429, %r432;
	min.s32 	%r434, %r406, %r433;
	st.shared.u32 	[%r37+8192], %r434;
	ld.shared.u32 	%r435, [%r36+52];
	ld.shared.u32 	%r436, [%r64+3456];
	add.s32 	%r437, %r436, %r435;
	min.s32 	%r438, %r410, %r437;
	ld.shared.u32 	%r439, [%r36+8244];
	add.s32 	%r440, %r439, %r436;
	min.s32 	%r441, %r413, %r440;
	ld.shared.u32 	%r442, [%r18+56];
	ld.shared.u32 	%r443, [%r28+3584];
	add.s32 	%r444, %r443, %r442;
	min.s32 	%r445, %r417, %r444;
	st.shared.u32 	[%r29], %r445;
	ld.shared.u32 	%r446, [%r18+8248];
	ld.shared.u32 	%r447, [%r28+3584];
	add.s32 	%r448, %r447, %r446;
	min.s32 	%r449, %r421, %r448;
	ld.shared.u32 	%r450, [%r28+3712];
	add.s32 	%r451, %r450, %r442;
	min.s32 	%r452, %r424, %r451;
	st.shared.u32 	[%r29+128], %r452;
	ld.shared.u32 	%r453, [%r28+3712];
	add.s32 	%r454, %r453, %r446;
	min.s32 	%r455, %r427, %r454;
	ld.shared.u32 	%r456, [%r36+56];
	ld.shared.u32 	%r457, [%r64+3584];
	add.s32 	%r458, %r457, %r456;
	min.s32 	%r459, %r431, %r458;
	st.shared.u32 	[%r37], %r459;
	ld.shared.u32 	%r460, [%r36+8248];
	add.s32 	%r461, %r457, %r460;
	min.s32 	%r462, %r434, %r461;
	st.shared.u32 	[%r37+8192], %r462;
	ld.shared.u32 	%r463, [%r36+56];
	ld.shared.u32 	%r464, [%r64+3712];
	add.s32 	%r465, %r464, %r463;
	min.s32 	%r466, %r438, %r465;
	ld.shared.u32 	%r467, [%r36+8248];
	add.s32 	%r468, %r467, %r464;
	min.s32 	%r469, %r441, %r468;
	ld.shared.u32 	%r470, [%r18+60];
	ld.shared.u32 	%r471, [%r28+3840];
	add.s32 	%r472, %r471, %r470;
	min.s32 	%r473, %r445, %r472;
	st.shared.u32 	[%r29], %r473;
	ld.shared.u32 	%r474, [%r18+8252];
	ld.shared.u32 	%r475, [%r28+3840];
	add.s32 	%r476, %r475, %r474;
	min.s32 	%r477, %r449, %r476;
	ld.shared.u32 	%r478, [%r28+3968];
	add.s32 	%r479, %r478, %r470;
	min.s32 	%r480, %r452, %r479;
	st.shared.u32 	[%r29+128], %r480;
	ld.shared.u32 	%r481, [%r28+3968];
	add.s32 	%r482, %r481, %r474;
	min.s32 	%r483, %r455, %r482;
	ld.shared.u32 	%r484, [%r36+60];
	ld.shared.u32 	%r485, [%r64+3840];
	add.s32 	%r486, %r485, %r484;
	min.s32 	%r487, %r459, %r486;
	st.shared.u32 	[%r37], %r487;
	ld.shared.u32 	%r488, [%r36+8252];
	add.s32 	%r489, %r485, %r488;
	min.s32 	%r490, %r462, %r489;
	st.shared.u32 	[%r37+8192], %r490;
	ld.shared.u32 	%r491, [%r36+60];
	ld.shared.u32 	%r492, [%r64+3968];
	add.s32 	%r493, %r492, %r491;
	min.s32 	%r494, %r466, %r493;
	ld.shared.u32 	%r495, [%r36+8252];
	add.s32 	%r496, %r495, %r492;
	min.s32 	%r497, %r469, %r496;
	ld.shared.u32 	%r498, [%r18+64];
	ld.shared.u32 	%r499, [%r28+4096];
	add.s32 	%r500, %r499, %r498;
	min.s32 	%r501, %r473, %r500;
	st.shared.u32 	[%r29], %r501;
	ld.shared.u32 	%r502, [%r18+8256];
	ld.shared.u32 	%r503, [%r28+4096];
	add.s32 	%r504, %r503, %r502;
	min.s32 	%r505, %r477, %r504;
	ld.shared.u32 	%r506, [%r28+4224];
	add.s32 	%r507, %r506, %r498;
	min.s32 	%r508, %r480, %r507;
	st.shared.u32 	[%r29+128], %r508;
	ld.shared.u32 	%r509, [%r28+4224];
	add.s32 	%r510, %r509, %r502;
	min.s32 	%r511, %r483, %r510;
	ld.shared.u32 	%r512, [%r36+64];
	ld.shared.u32 	%r513, [%r64+4096];
	add.s32 	%r514, %r513, %r512;
	min.s32 	%r515, %r487, %r514;
	st.shared.u32 	[%r37], %r515;
	ld.shared.u32 	%r516, [%r36+8256];
	add.s32 	%r517, %r513, %r516;
	min.s32 	%r518, %r490, %r517;
	st.shared.u32 	[%r37+8192], %r518;
	ld.shared.u32 	%r519, [%r36+64];
	ld.shared.u32 	%r520, [%r64+4224];
	add.s32 	%r521, %r520, %r519;
	min.s32 	%r522, %r494, %r521;
	ld.shared.u32 	%r523, [%r36+8256];
	add.s32 	%r524, %r523, %r520;
	min.s32 	%r525, %r497, %r524;
	ld.shared.u32 	%r526, [%r18+68];
	ld.shared.u32 	%r527, [%r28+4352];
	add.s32 	%r528, %r527, %r526;
	min.s32 	%r529, %r501, %r528;
	st.shared.u32 	[%r29], %r529;
	ld.shared.u32 	%r530, [%r18+8260];
	ld.shared.u32 	%r531, [%r28+4352];
	add.s32 	%r532, %r531, %r530;
	min.s32 	%r533, %r505, %r532;
	ld.shared.u32 	%r534, [%r28+4480];
	add.s32 	%r535, %r534, %r526;
	min.s32 	%r536, %r508, %r535;
	st.shared.u32 	[%r29+128], %r536;
	ld.shared.u32 	%r537, [%r28+4480];
	add.s32 	%r538, %r537, %r530;
	min.s32 	%r539, %r511, %r538;
	ld.shared.u32 	%r540, [%r36+68];
	ld.shared.u32 	%r541, [%r64+4352];
	add.s32 	%r542, %r541, %r540;
	min.s32 	%r543, %r515, %r542;
	st.shared.u32 	[%r37], %r543;
	ld.shared.u32 	%r544, [%r36+8260];
	add.s32 	%r545, %r541, %r544;
	min.s32 	%r546, %r518, %r545;
	st.shared.u32 	[%r37+8192], %r546;
	ld.shared.u32 	%r547, [%r36+68];
	ld.shared.u32 	%r548, [%r64+4480];
	add.s32 	%r549, %r548, %r547;
	min.s32 	%r550, %r522, %r549;
	ld.shared.u32 	%r551, [%r36+8260];
	add.s32 	%r552, %r551, %r548;
	min.s32 	%r553, %r525, %r552;
	ld.shared.u32 	%r554, [%r18+72];
	ld.shared.u32 	%r555, [%r28+4608];
	add.s32 	%r556, %r555, %r554;
	min.s32 	%r557, %r529, %r556;
	st.shared.u32 	[%r29], %r557;
	ld.shared.u32 	%r558, [%r18+8264];
	ld.shared.u32 	%r559, [%r28+4608];
	add.s32 	%r560, %r559, %r558;
	min.s32 	%r561, %r533, %r560;
	ld.shared.u32 	%r562, [%r28+4736];
	add.s32 	%r563, %r562, %r554;
	min.s32 	%r564, %r536, %r563;
	st.shared.u32 	[%r29+128], %r564;
	ld.shared.u32 	%r565, [%r28+4736];
	add.s32 	%r566, %r565, %r558;
	min.s32 	%r567, %r539, %r566;
	ld.shared.u32 	%r568, [%r36+72];
	ld.shared.u32 	%r569, [%r64+4608];
	add.s32 	%r570, %r569, %r568;
	min.s32 	%r571, %r543, %r570;
	st.shared.u32 	[%r37], %r571;
	ld.shared.u32 	%r572, [%r36+8264];
	add.s32 	%r573, %r569, %r572;
	min.s32 	%r574, %r546, %r573;
	st.shared.u32 	[%r37+8192], %r574;
	ld.shared.u32 	%r575, [%r36+72];
	ld.shared.u32 	%r576, [%r64+4736];
	add.s32 	%r577, %r576, %r575;
	min.s32 	%r578, %r550, %r577;
	ld.shared.u32 	%r579, [%r36+8264];
	add.s32 	%r580, %r579, %r576;
	min.s32 	%r581, %r553, %r580;
	ld.shared.u32 	%r582, [%r18+76];
	ld.shared.u32 	%r583, [%r28+4864];
	add.s32 	%r584, %r583, %r582;
	min.s32 	%r585, %r557, %r584;
	st.shared.u32 	[%r29], %r585;
	ld.shared.u32 	%r586, [%r18+8268];
	ld.shared.u32 	%r587, [%r28+4864];
	add.s32 	%r588, %r587, %r586;
	min.s32 	%r589, %r561, %r588;
	ld.shared.u32 	%r590, [%r28+4992];
	add.s32 	%r591, %r590, %r582;
	min.s32 	%r592, %r564, %r591;
	st.shared.u32 	[%r29+128], %r592;
	ld.shared.u32 	%r593, [%r28+4992];
	add.s32 	%r594, %r593, %r586;
	min.s32 	%r595, %r567, %r594;
	ld.shared.u32 	%r596, [%r36+76];
	ld.shared.u32 	%r597, [%r64+4864];
	add.s32 	%r598, %r597, %r596;
	min.s32 	%r599, %r571, %r598;
	st.shared.u32 	[%r37], %r599;
	ld.shared.u32 	%r600, [%r36+8268];
	add.s32 	%r601, %r597, %r600;
	min.s32 	%r602, %r574, %r601;
	st.shared.u32 	[%r37+8192], %r602;
	ld.shared.u32 	%r603, [%r36+76];
	ld.shared.u32 	%r604, [%r64+4992];
	add.s32 	%r605, %r604, %r603;
	min.s32 	%r606, %r578, %r605;
	ld.shared.u32 	%r607, [%r36+8268];
	add.s32 	%r608, %r607, %r604;
	min.s32 	%r609, %r581, %r608;
	ld.shared.u32 	%r610, [%r18+80];
	ld.shared.u32 	%r611, [%r28+5120];
	add.s32 	%r612, %r611, %r610;
	min.s32 	%r613, %r585, %r612;
	st.shared.u32 	[%r29], %r613;
	ld.shared.u32 	%r614, [%r18+8272];
	ld.shared.u32 	%r615, [%r28+5120];
	add.s32 	%r616, %r615, %r614;
	min.s32 	%r617, %r589, %r616;
	ld.shared.u32 	%r618, [%r28+5248];
	add.s32 	%r619, %r618, %r610;
	min.s32 	%r620, %r592, %r619;
	st.shared.u32 	[%r29+128], %r620;
	ld.shared.u32 	%r621, [%r28+5248];
	add.s32 	%r622, %r621, %r614;
	min.s32 	%r623, %r595, %r622;
	ld.shared.u32 	%r624, [%r36+80];
	ld.shared.u32 	%r625, [%r64+5120];
	add.s32 	%r626, %r625, %r624;
	min.s32 	%r627, %r599, %r626;
	st.shared.u32 	[%r37], %r627;
	ld.shared.u32 	%r628, [%r36+8272];
	add.s32 	%r629, %r625, %r628;
	min.s32 	%r630, %r602, %r629;
	st.shared.u32 	[%r37+8192], %r630;
	ld.shared.u32 	%r631, [%r36+80];
	ld.shared.u32 	%r632, [%r64+5248];
	add.s32 	%r633, %r632, %r631;
	min.s32 	%r634, %r606, %r633;
	ld.shared.u32 	%r635, [%r36+8272];
	add.s32 	%r636, %r635, %r632;
	min.s32 	%r637, %r609, %r636;
	ld.shared.u32 	%r638, [%r18+84];
	ld.shared.u32 	%r639, [%r28+5376];
	add.s32 	%r640, %r639, %r638;
	min.s32 	%r641, %r613, %r640;
	st.shared.u32 	[%r29], %r641;
	ld.shared.u32 	%r642, [%r18+8276];
	ld.shared.u32 	%r643, [%r28+5376];
	add.s32 	%r644, %r643, %r642;
	min.s32 	%r645, %r617, %r644;
	ld.shared.u32 	%r646, [%r28+5504];
	add.s32 	%r647, %r646, %r638;
	min.s32 	%r648, %r620, %r647;
	st.shared.u32 	[%r29+128], %r648;
	ld.shared.u32 	%r649, [%r28+5504];
	add.s32 	%r650, %r649, %r642;
	min.s32 	%r651, %r623, %r650;
	ld.shared.u32 	%r652, [%r36+84];
	ld.shared.u32 	%r653, [%r64+5376];
	add.s32 	%r654, %r653, %r652;
	min.s32 	%r655, %r627, %r654;
	st.shared.u32 	[%r37], %r655;
	ld.shared.u32 	%r656, [%r36+8276];
	add.s32 	%r657, %r653, %r656;
	min.s32 	%r658, %r630, %r657;
	st.shared.u32 	[%r37+8192], %r658;
	ld.shared.u32 	%r659, [%r36+84];
	ld.shared.u32 	%r660, [%r64+5504];
	add.s32 	%r661, %r660, %r659;
	min.s32 	%r662, %r634, %r661;
	ld.shared.u32 	%r663, [%r36+8276];
	add.s32 	%r664, %r663, %r660;
	min.s32 	%r665, %r637, %r664;
	ld.shared.u32 	%r666, [%r18+88];
	ld.shared.u32 	%r667, [%r28+5632];
	add.s32 	%r668, %r667, %r666;
	min.s32 	%r669, %r641, %r668;
	st.shared.u32 	[%r29], %r669;
	ld.shared.u32 	%r670, [%r18+8280];
	ld.shared.u32 	%r671, [%r28+5632];
	add.s32 	%r672, %r671, %r670;
	min.s32 	%r673, %r645, %r672;
	ld.shared.u32 	%r674, [%r28+5760];
	add.s32 	%r675, %r674, %r666;
	min.s32 	%r676, %r648, %r675;
	st.shared.u32 	[%r29+128], %r676;
	ld.shared.u32 	%r677, [%r28+5760];
	add.s32 	%r678, %r677, %r670;
	min.s32 	%r679, %r651, %r678;
	ld.shared.u32 	%r680, [%r36+88];
	ld.shared.u32 	%r681, [%r64+5632];
	add.s32 	%r682, %r681, %r680;
	min.s32 	%r683, %r655, %r682;
	st.shared.u32 	[%r37], %r683;
	ld.shared.u32 	%r684, [%r36+8280];
	add.s32 	%r685, %r681, %r684;
	min.s32 	%r686, %r658, %r685;
	st.shared.u32 	[%r37+8192], %r686;
	ld.shared.u32 	%r687, [%r36+88];
	ld.shared.u32 	%r688, [%r64+5760];
	add.s32 	%r689, %r688, %r687;
	min.s32 	%r690, %r662, %r689;
	ld.shared.u32 	%r691, [%r36+8280];
	add.s32 	%r692, %r691, %r688;
	min.s32 	%r693, %r665, %r692;
	ld.shared.u32 	%r694, [%r18+92];
	ld.shared.u32 	%r695, [%r28+5888];
	add.s32 	%r696, %r695, %r694;
	min.s32 	%r697, %r669, %r696;
	st.shared.u32 	[%r29], %r697;
	ld.shared.u32 	%r698, [%r18+8284];
	ld.shared.u32 	%r699, [%r28+5888];
	add.s32 	%r700, %r699, %r698;
	min.s32 	%r701, %r673, %r700;
	ld.shared.u32 	%r702, [%r28+6016];
	add.s32 	%r703, %r702, %r694;
	min.s32 	%r704, %r676, %r703;
	st.shared.u32 	[%r29+128], %r704;
	ld.shared.u32 	%r705, [%r28+6016];
	add.s32 	%r706, %r705, %r698;
	min.s32 	%r707, %r679, %r706;
	ld.shared.u32 	%r708, [%r36+92];
	ld.shared.u32 	%r709, [%r64+5888];
	add.s32 	%r710, %r709, %r708;
	min.s32 	%r711, %r683, %r710;
	st.shared.u32 	[%r37], %r711;
	ld.shared.u32 	%r712, [%r36+8284];
	add.s32 	%r713, %r709, %r712;
	min.s32 	%r714, %r686, %r713;
	st.shared.u32 	[%r37+8192], %r714;
	ld.shared.u32 	%r715, [%r36+92];
	ld.shared.u32 	%r716, [%r64+6016];
	add.s32 	%r717, %r716, %r715;
	min.s32 	%r718, %r690, %r717;
	ld.shared.u32 	%r719, [%r36+8284];
	add.s32 	%r720, %r719, %r716;
	min.s32 	%r721, %r693, %r720;
	ld.shared.u32 	%r722, [%r18+96];
	ld.shared.u32 	%r723, [%r28+6144];
	add.s32 	%r724, %r723, %r722;
	min.s32 	%r725, %r697, %r724;
	st.shared.u32 	[%r29], %r725;
	ld.shared.u32 	%r726, [%r18+8288];
	ld.shared.u32 	%r727, [%r28+6144];
	add.s32 	%r728, %r727, %r726;
	min.s32 	%r729, %r701, %r728;
	ld.shared.u32 	%r730, [%r28+6272];
	add.s32 	%r731, %r730, %r722;
	min.s32 	%r732, %r704, %r731;
	st.shared.u32 	[%r29+128], %r732;
	ld.shared.u32 	%r733, [%r28+6272];
	add.s32 	%r734, %r733, %r726;
	min.s32 	%r735, %r707, %r734;
	ld.shared.u32 	%r736, [%r36+96];
	ld.shared.u32 	%r737, [%r64+6144];
	add.s32 	%r738, %r737, %r736;
	min.s32 	%r739, %r711, %r738;
	st.shared.u32 	[%r37], %r739;
	ld.shared.u32 	%r740, [%r36+8288];
	add.s32 	%r741, %r737, %r740;
	min.s32 	%r742, %r714, %r741;
	st.shared.u32 	[%r37+8192], %r742;
	ld.shared.u32 	%r743, [%r36+96];
	ld.shared.u32 	%r744, [%r64+6272];
	add.s32 	%r745, %r744, %r743;
	min.s32 	%r746, %r718, %r745;
	ld.shared.u32 	%r747, [%r36+8288];
	add.s32 	%r748, %r747, %r744;
	min.s32 	%r749, %r721, %r748;
	ld.shared.u32 	%r750, [%r18+100];
	ld.shared.u32 	%r751, [%r28+6400];
	add.s32 	%r752, %r751, %r750;
	min.s32 	%r753, %r725, %r752;
	st.shared.u32 	[%r29], %r753;
	ld.shared.u32 	%r754, [%r18+8292];
	ld.shared.u32 	%r755, [%r28+6400];
	add.s32 	%r756, %r755, %r754;
	min.s32 	%r757, %r729, %r756;
	ld.shared.u32 	%r758, [%r28+6528];
	add.s32 	%r759, %r758, %r750;
	min.s32 	%r760, %r732, %r759;
	st.shared.u32 	[%r29+128], %r760;
	ld.shared.u32 	%r761, [%r28+6528];
	add.s32 	%r762, %r761, %r754;
	min.s32 	%r763, %r735, %r762;
	ld.shared.u32 	%r764, [%r36+100];
	ld.shared.u32 	%r765, [%r64+6400];
	add.s32 	%r766, %r765, %r764;
	min.s32 	%r767, %r739, %r766;
	st.shared.u32 	[%r37], %r767;
	ld.shared.u32 	%r768, [%r36+8292];
	add.s32 	%r769, %r765, %r768;
	min.s32 	%r770, %r742, %r769;
	st.shared.u32 	[%r37+8192], %r770;
	ld.shared.u32 	%r771, [%r36+100];
	ld.shared.u32 	%r772, [%r64+6528];
	add.s32 	%r773, %r772, %r771;
	min.s32 	%r774, %r746, %r773;
	ld.shared.u32 	%r775, [%r36+8292];
	add.s32 	%r776, %r775, %r772;
	min.s32 	%r777, %r749, %r776;
	ld.shared.u32 	%r778, [%r18+104];
	ld.shared.u32 	%r779, [%r28+6656];
	add.s32 	%r780, %r779, %r778;
	min.s32 	%r781, %r753, %r780;
	st.shared.u32 	[%r29], %r781;
	ld.shared.u32 	%r782, [%r18+8296];
	ld.shared.u32 	%r783, [%r28+6656];
	add.s32 	%r784, %r783, %r782;
	min.s32 	%r785, %r757, %r784;
	ld.shared.u32 	%r786, [%r28+6784];
	add.s32 	%r787, %r786, %r778;
	min.s32 	%r788, %r760, %r787;
	st.shared.u32 	[%r29+128], %r788;
	ld.shared.u32 	%r789, [%r28+6784];
	add.s32 	%r790, %r789, %r782;
	min.s32 	%r791, %r763, %r790;
	ld.shared.u32 	%r792, [%r36+104];
	ld.shared.u32 	%r793, [%r64+6656];
	add.s32 	%r794, %r793, %r792;
	min.s32 	%r795, %r767, %r794;
	st.shared.u32 	[%r37], %r795;
	ld.shared.u32 	%r796, [%r36+8296];
	add.s32 	%r797, %r793, %r796;
	min.s32 	%r798, %r770, %r797;
	st.shared.u32 	[%r37+8192], %r798;
	ld.shared.u32 	%r799, [%r36+104];
	ld.shared.u32 	%r800, [%r64+6784];
	add.s32 	%r801, %r800, %r799;
	min.s32 	%r802, %r774, %r801;
	ld.shared.u32 	%r803, [%r36+8296];
	add.s32 	%r804, %r803, %r800;
	min.s32 	%r805, %r777, %r804;
	ld.shared.u32 	%r806, [%r18+108];
	ld.shared.u32 	%r807, [%r28+6912];
	add.s32 	%r808, %r807, %r806;
	min.s32 	%r809, %r781, %r808;
	st.shared.u32 	[%r29], %r809;
	ld.shared.u32 	%r810, [%r18+8300];
	ld.shared.u32 	%r811, [%r28+6912];
	add.s32 	%r812, %r811, %r810;
	min.s32 	%r813, %r785, %r812;
	ld.shared.u32 	%r814, [%r28+7040];
	add.s32 	%r815, %r814, %r806;
	min.s32 	%r816, %r788, %r815;
	st.shared.u32 	[%r29+128], %r816;
	ld.shared.u32 	%r817, [%r28+7040];
	add.s32 	%r818, %r817, %r810;
	min.s32 	%r819, %r791, %r818;
	ld.shared.u32 	%r820, [%r36+108];
	ld.shared.u32 	%r821, [%r64+6912];
	add.s32 	%r822, %r821, %r820;
	min.s32 	%r823, %r795, %r822;
	st.shared.u32 	[%r37], %r823;
	ld.shared.u32 	%r824, [%r36+8300];
	add.s32 	%r825, %r821, %r824;
	min.s32 	%r826, %r798, %r825;
	st.shared.u32 	[%r37+8192], %r826;
	ld.shared.u32 	%r827, [%r36+108];
	ld.shared.u32 	%r828, [%r64+7040];
	add.s32 	%r829, %r828, %r827;
	min.s32 	%r830, %r802, %r829;
	ld.shared.u32 	%r831, [%r36+8300];
	add.s32 	%r832, %r831, %r828;
	min.s32 	%r833, %r805, %r832;
	ld.shared.u32 	%r834, [%r18+112];
	ld.shared.u32 	%r835, [%r28+7168];
	add.s32 	%r836, %r835, %r834;
	min.s32 	%r837, %r809, %r836;
	st.shared.u32 	[%r29], %r837;
	ld.shared.u32 	%r838, [%r18+8304];
	ld.shared.u32 	%r839, [%r28+7168];
	add.s32 	%r840, %r839, %r838;
	min.s32 	%r841, %r813, %r840;
	ld.shared.u32 	%r842, [%r28+7296];
	add.s32 	%r843, %r842, %r834;
	min.s32 	%r844, %r816, %r843;
	st.shared.u32 	[%r29+128], %r844;
	ld.shared.u32 	%r845, [%r28+7296];
	add.s32 	%r846, %r845, %r838;
	min.s32 	%r847, %r819, %r846;
	ld.shared.u32 	%r848, [%r36+112];
	ld.shared.u32 	%r849, [%r64+7168];
	add.s32 	%r850, %r849, %r848;
	min.s32 	%r851, %r823, %r850;
	st.shared.u32 	[%r37], %r851;
	ld.shared.u32 	%r852, [%r36+8304];
	add.s32 	%r853, %r849, %r852;
	min.s32 	%r854, %r826, %r853;
	st.shared.u32 	[%r37+8192], %r854;
	ld.shared.u32 	%r855, [%r36+112];
	ld.shared.u32 	%r856, [%r64+7296];
	add.s32 	%r857, %r856, %r855;
	min.s32 	%r858, %r830, %r857;
	ld.shared.u32 	%r859, [%r36+8304];
	add.s32 	%r860, %r859, %r856;
	min.s32 	%r861, %r833, %r860;
	ld.shared.u32 	%r862, [%r18+116];
	ld.shared.u32 	%r863, [%r28+7424];
	add.s32 	%r864, %r863, %r862;
	min.s32 	%r865, %r837, %r864;
	st.shared.u32 	[%r29], %r865;
	ld.shared.u32 	%r866, [%r18+8308];
	ld.shared.u32 	%r867, [%r28+7424];
	add.s32 	%r868, %r867, %r866;
	min.s32 	%r869, %r841, %r868;
	ld.shared.u32 	%r870, [%r28+7552];
	add.s32 	%r871, %r870, %r862;
	min.s32 	%r872, %r844, %r871;
	st.shared.u32 	[%r29+128], %r872;
	ld.shared.u32 	%r873, [%r28+7552];
	add.s32 	%r874, %r873, %r866;
	min.s32 	%r875, %r847, %r874;
	ld.shared.u32 	%r876, [%r36+116];
	ld.shared.u32 	%r877, [%r64+7424];
	add.s32 	%r878, %r877, %r876;
	min.s32 	%r879, %r851, %r878;
	st.shared.u32 	[%r37], %r879;
	ld.shared.u32 	%r880, [%r36+8308];
	add.s32 	%r881, %r877, %r880;
	min.s32 	%r882, %r854, %r881;
	st.shared.u32 	[%r37+8192], %r882;
	ld.shared.u32 	%r883, [%r36+116];
	ld.shared.u32 	%r884, [%r64+7552];
	add.s32 	%r885, %r884, %r883;
	min.s32 	%r886, %r858, %r885;
	ld.shared.u32 	%r887, [%r36+8308];
	add.s32 	%r888, %r887, %r884;
	min.s32 	%r889, %r861, %r888;
	ld.shared.u32 	%r890, [%r18+120];
	ld.shared.u32 	%r891, [%r28+7680];
	add.s32 	%r892, %r891, %r890;
	min.s32 	%r893, %r865, %r892;
	st.shared.u32 	[%r29], %r893;
	ld.shared.u32 	%r894, [%r18+8312];
	ld.shared.u32 	%r895, [%r28+7680];
	add.s32 	%r896, %r895, %r894;
	min.s32 	%r897, %r869, %r896;
	ld.shared.u32 	%r898, [%r28+7808];
	add.s32 	%r899, %r898, %r890;
	min.s32 	%r900, %r872, %r899;
	st.shared.u32 	[%r29+128], %r900;
	ld.shared.u32 	%r901, [%r28+7808];
	add.s32 	%r902, %r901, %r894;
	min.s32 	%r903, %r875, %r902;
	ld.shared.u32 	%r904, [%r36+120];
	ld.shared.u32 	%r905, [%r64+7680];
	add.s32 	%r906, %r905, %r904;
	min.s32 	%r907, %r879, %r906;
	st.shared.u32 	[%r37], %r907;
	ld.shared.u32 	%r908, [%r36+8312];
	add.s32 	%r909, %r905, %r908;
	min.s32 	%r910, %r882, %r909;
	st.shared.u32 	[%r37+8192], %r910;
	ld.shared.u32 	%r911, [%r36+120];
	ld.shared.u32 	%r912, [%r64+7808];
	add.s32 	%r913, %r912, %r911;
	min.s32 	%r914, %r886, %r913;
	ld.shared.u32 	%r915, [%r36+8312];
	add.s32 	%r916, %r915, %r912;
	min.s32 	%r917, %r889, %r916;
	ld.shared.u32 	%r918, [%r18+124];
	ld.shared.u32 	%r919, [%r28+7936];
	add.s32 	%r920, %r919, %r918;
	min.s32 	%r921, %r893, %r920;
	st.shared.u32 	[%r29], %r921;
	ld.shared.u32 	%r922, [%r18+8316];
	ld.shared.u32 	%r923, [%r28+7936];
	add.s32 	%r924, %r923, %r922;
	min.s32 	%r925, %r897, %r924;
	st.shared.u32 	[%r29+8192], %r925;
	ld.shared.u32 	%r926, [%r28+8064];
	add.s32 	%r927, %r926, %r918;
	min.s32 	%r928, %r900, %r927;
	st.shared.u32 	[%r29+128], %r928;
	ld.shared.u32 	%r929, [%r28+8064];
	add.s32 	%r930, %r929, %r922;
	min.s32 	%r931, %r903, %r930;
	st.shared.u32 	[%r29+8320], %r931;
	ld.shared.u32 	%r932, [%r36+124];
	ld.shared.u32 	%r933, [%r64+7936];
	add.s32 	%r934, %r933, %r932;
	min.s32 	%r935, %r907, %r934;
	st.shared.u32 	[%r37], %r935;
	ld.shared.u32 	%r936, [%r36+8316];
	add.s32 	%r937, %r933, %r936;
	min.s32 	%r938, %r910, %r937;
	st.shared.u32 	[%r37+8192], %r938;
	ld.shared.u32 	%r939, [%r36+124];
	ld.shared.u32 	%r940, [%r64+8064];
	add.s32 	%r941, %r940, %r939;
	min.s32 	%r942, %r914, %r941;
	st.shared.u32 	[%r37+128], %r942;
	ld.shared.u32 	%r943, [%r36+8316];
	add.s32 	%r944, %r943, %r940;
	min.s32 	%r945, %r917, %r944;
	st.shared.u32 	[%r37+8320], %r945;
	ld.shared.u32 	%r946, [%r18+128];
	ld.shared.u32 	%r947, [%r28+8192];
	add.s32 	%r948, %r947, %r946;
	min.s32 	%r949, %r921, %r948;
	st.shared.u32 	[%r29], %r949;
	ld.shared.u32 	%r950, [%r18+8320];
	ld.shared.u32 	%r951, [%r28+8192];
	add.s32 	%r952, %r951, %r950;
	min.s32 	%r953, %r925, %r952;
	st.shared.u32 	[%r29+8192], %r953;
	ld.shared.u32 	%r954, [%r28+8320];
	add.s32 	%r955, %r954, %r946;
	min.s32 	%r956, %r928, %r955;
	st.shared.u32 	[%r29+128], %r956;
	ld.shared.u32 	%r957, [%r28+8320];
	add.s32 	%r958, %r957, %r950;
	min.s32 	%r959, %r931, %r958;
	st.shared.u32 	[%r29+8320], %r959;
	ld.shared.u32 	%r960, [%r36+128];
	ld.shared.u32 	%r961, [%r64+8192];
	add.s32 	%r962, %r961, %r960;
	min.s32 	%r963, %r935, %r962;
	st.shared.u32 	[%r37], %r963;
	ld.shared.u32 	%r964, [%r36+8320];
	add.s32 	%r965, %r961, %r964;
	min.s32 	%r966, %r938, %r965;
	st.shared.u32 	[%r37+8192], %r966;
	ld.shared.u32 	%r967, [%r36+128];
	ld.shared.u32 	%r968, [%r64+8320];
	add.s32 	%r969, %r968, %r967;
	min.s32 	%r970, %r942, %r969;
	st.shared.u32 	[%r37+128], %r970;
	ld.shared.u32 	%r971, [%r36+8320];
	add.s32 	%r972, %r971, %r968;
	min.s32 	%r973, %r945, %r972;
	st.shared.u32 	[%r37+8320], %r973;
	ld.shared.u32 	%r974, [%r18+132];
	ld.shared.u32 	%r975, [%r28+8448];
	add.s32 	%r976, %r975, %r974;
	min.s32 	%r977, %r949, %r976;
	st.shared.u32 	[%r29], %r977;
	ld.shared.u32 	%r978, [%r18+8324];
	ld.shared.u32 	%r979, [%r28+8448];
	add.s32 	%r980, %r979, %r978;
	min.s32 	%r981, %r953, %r980;
	st.shared.u32 	[%r29+8192], %r981;
	ld.shared.u32 	%r982, [%r28+8576];
	add.s32 	%r983, %r982, %r974;
	min.s32 	%r984, %r956, %r983;
	st.shared.u32 	[%r29+128], %r984;
	ld.shared.u32 	%r985, [%r28+8576];
	add.s32 	%r986, %r985, %r978;
	min.s32 	%r987, %r959, %r986;
	st.shared.u32 	[%r29+8320], %r987;
	ld.shared.u32 	%r988, [%r36+132];
	ld.shared.u32 	%r989, [%r64+8448];
	add.s32 	%r990, %r989, %r988;
	min.s32 	%r991, %r963, %r990;
	st.shared.u32 	[%r37], %r991;
	ld.shared.u32 	%r992, [%r36+8324];
	add.s32 	%r993, %r989, %r992;
	min.s32 	%r994, %r966, %r993;
	st.shared.u32 	[%r37+8192], %r994;
	ld.shared.u32 	%r995, [%r36+132];
	ld.shared.u32 	%r996, [%r64+8576];
	add.s32 	%r997, %r996, %r995;
	min.s32 	%r998, %r970, %r997;
	st.shared.u32 	[%r37+128], %r998;
	ld.shared.u32 	%r999, [%r36+8324];
	add.s32 	%r1000, %r999, %r996;
	min.s32 	%r1001, %r973, %r1000;
	st.shared.u32 	[%r37+8320], %r1001;
	ld.shared.u32 	%r1002, [%r18+136];
	ld.shared.u32 	%r1003, [%r28+8704];
	add.s32 	%r1004, %r1003, %r1002;
	min.s32 	%r1005, %r977, %r1004;
	st.shared.u32 	[%r29], %r1005;
	ld.shared.u32 	%r1006, [%r18+8328];
	ld.shared.u32 	%r1007, [%r28+8704];
	add.s32 	%r1008, %r1007, %r1006;
	min.s32 	%r1009, %r981, %r1008;
	st.shared.u32 	[%r29+8192], %r1009;
	ld.shared.u32 	%r1010, [%r28+8832];
	add.s32 	%r1011, %r1010, %r1002;
	min.s32 	%r1012, %r984, %r1011;
	st.shared.u32 	[%r29+128], %r1012;
	ld.shared.u32 	%r1013, [%r28+8832];
	add.s32 	%r1014, %r1013, %r1006;
	min.s32 	%r1015, %r987, %r1014;
	st.shared.u32 	[%r29+8320], %r1015;
	ld.shared.u32 	%r1016, [%r36+136];
	ld.shared.u32 	%r1017, [%r64+8704];
	add.s32 	%r1018, %r1017, %r1016;
	min.s32 	%r1019, %r991, %r1018;
	st.shared.u32 	[%r37], %r1019;
	ld.shared.u32 	%r1020, [%r36+8328];
	add.s32 	%r1021, %r1017, %r1020;
	min.s32 	%r1022, %r994, %r1021;
	st.shared.u32 	[%r37+8192], %r1022;
	ld.shared.u32 	%r1023, [%r36+136];
	ld.shared.u32 	%r1024, [%r64+8832];
	add.s32 	%r1025, %r1024, %r1023;
	min.s32 	%r1026, %r998, %r1025;
	st.shared.u32 	[%r37+128], %r1026;
	ld.shared.u32 	%r1027, [%r36+8328];
	add.s32 	%r1028, %r1027, %r1024;
	min.s32 	%r1029, %r1001, %r1028;
	st.shared.u32 	[%r37+8320], %r1029;
	ld.shared.u32 	%r1030, [%r18+140];
	ld.shared.u32 	%r1031, [%r28+8960];
	add.s32 	%r1032, %r1031, %r1030;
	min.s32 	%r1033, %r1005, %r1032;
	st.shared.u32 	[%r29], %r1033;
	ld.shared.u32 	%r1034, [%r18+8332];
	ld.shared.u32 	%r1035, [%r28+8960];
	add.s32 	%r1036, %r1035, %r1034;
	min.s32 	%r1037, %r1009, %r1036;
	st.shared.u32 	[%r29+8192], %r1037;
	ld.shared.u32 	%r1038, [%r28+9088];
	add.s32 	%r1039, %r1038, %r1030;
	min.s32 	%r1040, %r1012, %r1039;
	st.shared.u32 	[%r29+128], %r1040;
	ld.shared.u32 	%r1041, [%r28+9088];
	add.s32 	%r1042, %r1041, %r1034;
	min.s32 	%r1043, %r1015, %r1042;
	st.shared.u32 	[%r29+8320], %r1043;
	ld.shared.u32 	%r1044, [%r36+140];
	ld.shared.u32 	%r1045, [%r64+8960];
	add.s32 	%r1046, %r1045, %r1044;
	min.s32 	%r1047, %r1019, %r1046;
	st.shared.u32 	[%r37], %r1047;
	ld.shared.u32 	%r1048, [%r36+8332];
	add.s32 	%r1049, %r1045, %r1048;
	min.s32 	%r1050, %r1022, %r1049;
	st.shared.u32 	[%r37+8192], %r1050;
	ld.shared.u32 	%r1051, [%r36+140];
	ld.shared.u32 	%r1052, [%r64+9088];
	add.s32 	%r1053, %r1052, %r1051;
	min.s32 	%r1054, %r1026, %r1053;
	st.shared.u32 	[%r37+128], %r1054;
	ld.shared.u32 	%r1055, [%r36+8332];
	add.s32 	%r1056, %r1055, %r1052;
	min.s32 	%r1057, %r1029, %r1056;
	st.shared.u32 	[%r37+8320], %r1057;
	ld.shared.u32 	%r1058, [%r18+144];
	ld.shared.u32 	%r1059, [%r28+9216];
	add.s32 	%r1060, %r1059, %r1058;
	min.s32 	%r1061, %r1033, %r1060;
	st.shared.u32 	[%r29], %r1061;
	ld.shared.u32 	%r1062, [%r18+8336];
	ld.shared.u32 	%r1063, [%r28+9216];
	add.s32 	%r1064, %r1063, %r1062;
	min.s32 	%r1065, %r1037, %r1064;
	st.shared.u32 	[%r29+8192], %r1065;
	ld.shared.u32 	%r1066, [%r28+9344];
	add.s32 	%r1067, %r1066, %r1058;
	min.s32 	%r1068, %r1040, %r1067;
	st.shared.u32 	[%r29+128], %r1068;
	ld.shared.u32 	%r1069, [%r28+9344];
	add.s32 	%r1070, %r1069, %r1062;
	min.s32 	%r1071, %r1043, %r1070;
	st.shared.u32 	[%r29+8320], %r1071;
	ld.shared.u32 	%r1072, [%r36+144];
	ld.shared.u32 	%r1073, [%r64+9216];
	add.s32 	%r1074, %r1073, %r1072;
	min.s32 	%r1075, %r1047, %r1074;
	st.shared.u32 	[%r37], %r1075;
	ld.shared.u32 	%r1076, [%r36+8336];
	add.s32 	%r1077, %r1073, %r1076;
	min.s32 	%r1078, %r1050, %r1077;
	st.shared.u32 	[%r37+8192], %r1078;
	ld.shared.u32 	%r1079, [%r36+144];
	ld.shared.u32 	%r1080, [%r64+9344];
	add.s32 	%r1081, %r1080, %r1079;
	min.s32 	%r1082, %r1054, %r1081;
	st.shared.u32 	[%r37+128], %r1082;
	ld.shared.u32 	%r1083, [%r36+8336];
	add.s32 	%r1084, %r1083, %r1080;
	min.s32 	%r1085, %r1057, %r1084;
	st.shared.u32 	[%r37+8320], %r1085;
	ld.shared.u32 	%r1086, [%r18+148];
	ld.shared.u32 	%r1087, [%r28+9472];
	add.s32 	%r1088, %r1087, %r1086;
	min.s32 	%r1089, %r1061, %r1088;
	st.shared.u32 	[%r29], %r1089;
	ld.shared.u32 	%r1090, [%r18+8340];
	ld.shared.u32 	%r1091, [%r28+9472];
	add.s32 	%r1092, %r1091, %r1090;
	min.s32 	%r1093, %r1065, %r1092;
	st.shared.u32 	[%r29+8192], %r1093;
	ld.shared.u32 	%r1094, [%r28+9600];
	add.s32 	%r1095, %r1094, %r1086;
	min.s32 	%r1096, %r1068, %r1095;
	st.shared.u32 	[%r29+128], %r1096;
	ld.shared.u32 	%r1097, [%r28+9600];
	add.s32 	%r1098, %r1097, %r1090;
	min.s32 	%r1099, %r1071, %r1098;
	st.shared.u32 	[%r29+8320], %r1099;
	ld.shared.u32 	%r1100, [%r36+148];
	ld.shared.u32 	%r1101, [%r64+9472];
	add.s32 	%r1102, %r1101, %r1100;
	min.s32 	%r1103, %r1075, %r1102;
	st.shared.u32 	[%r37], %r1103;
	ld.shared.u32 	%r1104, [%r36+8340];
	add.s32 	%r1105, %r1101, %r1104;
	min.s32 	%r1106, %r1078, %r1105;
	st.shared.u32 	[%r37+8192], %r1106;
	ld.shared.u32 	%r1107, [%r36+148];
	ld.shared.u32 	%r1108, [%r64+9600];
	add.s32 	%r1109, %r1108, %r1107;
	min.s32 	%r1110, %r1082, %r1109;
	st.shared.u32 	[%r37+128], %r1110;
	ld.shared.u32 	%r1111, [%r36+8340];
	add.s32 	%r1112, %r1111, %r1108;
	min.s32 	%r1113, %r1085, %r1112;
	st.shared.u32 	[%r37+8320], %r1113;
	ld.shared.u32 	%r1114, [%r18+152];
	ld.shared.u32 	%r1115, [%r28+9728];
	add.s32 	%r1116, %r1115, %r1114;
	min.s32 	%r1117, %r1089, %r1116;
	st.shared.u32 	[%r29], %r1117;
	ld.shared.u32 	%r1118, [%r18+8344];
	ld.shared.u32 	%r1119, [%r28+9728];
	add.s32 	%r1120, %r1119, %r1118;
	min.s32 	%r1121, %r1093, %r1120;
	st.shared.u32 	[%r29+8192], %r1121;
	ld.shared.u32 	%r1122, [%r28+9856];
	add.s32 	%r1123, %r1122, %r1114;
	min.s32 	%r1124, %r1096, %r1123;
	st.shared.u32 	[%r29+128], %r1124;
	ld.shared.u32 	%r1125, [%r28+9856];
	add.s32 	%r1126, %r1125, %r1118;
	min.s32 	%r1127, %r1099, %r1126;
	st.shared.u32 	[%r29+8320], %r1127;
	ld.shared.u32 	%r1128, [%r36+152];
	ld.shared.u32 	%r1129, [%r64+9728];
	add.s32 	%r1130, %r1129, %r1128;
	min.s32 	%r1131, %r1103, %r1130;
	st.shared.u32 	[%r37], %r1131;
	ld.shared.u32 	%r1132, [%r36+8344];
	add.s32 	%r1133, %r1129, %r1132;
	min.s32 	%r1134, %r1106, %r1133;
	st.shared.u32 	[%r37+8192], %r1134;
	ld.shared.u32 	%r1135, [%r36+152];
	ld.shared.u32 	%r1136, [%r64+9856];
	add.s32 	%r1137, %r1136, %r1135;
	min.s32 	%r1138, %r1110, %r1137;
	st.shared.u32 	[%r37+128], %r1138;
	ld.shared.u32 	%r1139, [%r36+8344];
	add.s32 	%r1140, %r1139, %r1136;
	min.s32 	%r1141, %r1113, %r1140;
	st.shared.u32 	[%r37+8320], %r1141;
	ld.shared.u32 	%r1142, [%r18+156];
	ld.shared.u32 	%r1143, [%r28+9984];
	add.s32 	%r1144, %r1143, %r1142;
	min.s32 	%r1145, %r1117, %r1144;
	st.shared.u32 	[%r29], %r1145;
	ld.shared.u32 	%r1146, [%r18+8348];
	ld.shared.u32 	%r1147, [%r28+9984];
	add.s32 	%r1148, %r1147, %r1146;
	min.s32 	%r1149, %r1121, %r1148;
	st.shared.u32 	[%r29+8192], %r1149;
	ld.shared.u32 	%r1150, [%r28+10112];
	add.s32 	%r1151, %r1150, %r1142;
	min.s32 	%r1152, %r1124, %r1151;
	st.shared.u32 	[%r29+128], %r1152;
	ld.shared.u32 	%r1153, [%r28+10112];
	add.s32 	%r1154, %r1153, %r1146;
	min.s32 	%r1155, %r1127, %r1154;
	st.shared.u32 	[%r29+8320], %r1155;
	ld.shared.u32 	%r1156, [%r36+156];
	ld.shared.u32 	%r1157, [%r64+9984];
	add.s32 	%r1158, %r1157, %r1156;
	min.s32 	%r1159, %r1131, %r1158;
	st.shared.u32 	[%r37], %r1159;
	ld.shared.u32 	%r1160, [%r36+8348];
	add.s32 	%r1161, %r1157, %r1160;
	min.s32 	%r1162, %r1134, %r1161;
	st.shared.u32 	[%r37+8192], %r1162;
	ld.shared.u32 	%r1163, [%r36+156];
	ld.shared.u32 	%r1164, [%r64+10112];
	add.s32 	%r1165, %r1164, %r1163;
	min.s32 	%r1166, %r1138, %r1165;
	st.shared.u32 	[%r37+128], %r1166;
	ld.shared.u32 	%r1167, [%r36+8348];
	add.s32 	%r1168, %r1167, %r1164;
	min.s32 	%r1169, %r1141, %r1168;
	st.shared.u32 	[%r37+8320], %r1169;
	ld.shared.u32 	%r1170, [%r18+160];
	ld.shared.u32 	%r1171, [%r28+10240];
	add.s32 	%r1172, %r1171, %r1170;
	min.s32 	%r1173, %r1145, %r1172;
	st.shared.u32 	[%r29], %r1173;
	ld.shared.u32 	%r1174, [%r18+8352];
	ld.shared.u32 	%r1175, [%r28+10240];
	add.s32 	%r1176, %r1175, %r1174;
	min.s32 	%r1177, %r1149, %r1176;
	st.shared.u32 	[%r29+8192], %r1177;
	ld.shared.u32 	%r1178, [%r28+10368];
	add.s32 	%r1179, %r1178, %r1170;
	min.s32 	%r1180, %r1152, %r1179;
	st.shared.u32 	[%r29+128], %r1180;
	ld.shared.u32 	%r1181, [%r28+10368];
	add.s32 	%r1182, %r1181, %r1174;
	min.s32 	%r1183, %r1155, %r1182;
	st.shared.u32 	[%r29+8320], %r1183;
	ld.shared.u32 	%r1184, [%r36+160];
	ld.shared.u32 	%r1185, [%r64+10240];
	add.s32 	%r1186, %r1185, %r1184;
	min.s32 	%r1187, %r1159, %r1186;
	st.shared.u32 	[%r37], %r1187;
	ld.shared.u32 	%r1188, [%r36+8352];
	add.s32 	%r1189, %r1185, %r1188;
	min.s32 	%r1190, %r1162, %r1189;
	st.shared.u32 	[%r37+8192], %r1190;
	ld.shared.u32 	%r1191, [%r36+160];
	ld.shared.u32 	%r1192, [%r64+10368];
	add.s32 	%r1193, %r1192, %r1191;
	min.s32 	%r1194, %r1166, %r1193;
	st.shared.u32 	[%r37+128], %r1194;
	ld.shared.u32 	%r1195, [%r36+8352];
	add.s32 	%r1196, %r1195, %r1192;
	min.s32 	%r1197, %r1169, %r1196;
	st.shared.u32 	[%r37+8320], %r1197;
	ld.shared.u32 	%r1198, [%r18+164];
	ld.shared.u32 	%r1199, [%r28+10496];
	add.s32 	%r1200, %r1199, %r1198;
	min.s32 	%r1201, %r1173, %r1200;
	st.shared.u32 	[%r29], %r1201;
	ld.shared.u32 	%r1202, [%r18+8356];
	ld.shared.u32 	%r1203, [%r28+10496];
	add.s32 	%r1204, %r1203, %r1202;
	min.s32 	%r1205, %r1177, %r1204;
	st.shared.u32 	[%r29+8192], %r1205;
	ld.shared.u32 	%r1206, [%r28+10624];
	add.s32 	%r1207, %r1206, %r1198;
	min.s32 	%r1208, %r1180, %r1207;
	st.shared.u32 	[%r29+128], %r1208;
	ld.shared.u32 	%r1209, [%r28+10624];
	add.s32 	%r1210, %r1209, %r1202;
	min.s32 	%r1211, %r1183, %r1210;
	st.shared.u32 	[%r29+8320], %r1211;
	ld.shared.u32 	%r1212, [%r36+164];
	ld.shared.u32 	%r1213, [%r64+10496];
	add.s32 	%r1214, %r1213, %r1212;
	min.s32 	%r1215, %r1187, %r1214;
	st.shared.u32 	[%r37], %r1215;
	ld.shared.u32 	%r1216, [%r36+8356];
	add.s32 	%r1217, %r1213, %r1216;
	min.s32 	%r1218, %r1190, %r1217;
	st.shared.u32 	[%r37+8192], %r1218;
	ld.shared.u32 	%r1219, [%r36+164];
	ld.shared.u32 	%r1220, [%r64+10624];
	add.s32 	%r1221, %r1220, %r1219;
	min.s32 	%r1222, %r1194, %r1221;
	st.shared.u32 	[%r37+128], %r1222;
	ld.shared.u32 	%r1223, [%r36+8356];
	add.s32 	%r1224, %r1223, %r1220;
	min.s32 	%r1225, %r1197, %r1224;
	st.shared.u32 	[%r37+8320], %r1225;
	ld.shared.u32 	%r1226, [%r18+168];
	ld.shared.u32 	%r1227, [%r28+10752];
	add.s32 	%r1228, %r1227, %r1226;
	min.s32 	%r1229, %r1201, %r1228;
	st.shared.u32 	[%r29], %r1229;
	ld.shared.u32 	%r1230, [%r18+8360];
	ld.shared.u32 	%r1231, [%r28+10752];
	add.s32 	%r1232, %r1231, %r1230;
	min.s32 	%r1233, %r1205, %r1232;
	st.shared.u32 	[%r29+8192], %r1233;
	ld.shared.u32 	%r1234, [%r28+10880];
	add.s32 	%r1235, %r1234, %r1226;
	min.s32 	%r1236, %r1208, %r1235;
	st.shared.u32 	[%r29+128], %r1236;
	ld.shared.u32 	%r1237, [%r28+10880];
	add.s32 	%r1238, %r1237, %r1230;
	min.s32 	%r1239, %r1211, %r1238;
	st.shared.u32 	[%r29+8320], %r1239;
	ld.shared.u32 	%r1240, [%r36+168];
	ld.shared.u32 	%r1241, [%r64+10752];
	add.s32 	%r1242, %r1241, %r1240;
	min.s32 	%r1243, %r1215, %r1242;
	st.shared.u32 	[%r37], %r1243;
	ld.shared.u32 	%r1244, [%r36+8360];
	add.s32 	%r1245, %r1241, %r1244;
	min.s32 	%r1246, %r1218, %r1245;
	st.shared.u32 	[%r37+8192], %r1246;
	ld.shared.u32 	%r1247, [%r36+168];
	ld.shared.u32 	%r1248, [%r64+10880];
	add.s32 	%r1249, %r1248, %r1247;
	min.s32 	%r1250, %r1222, %r1249;
	st.shared.u32 	[%r37+128], %r1250;
	ld.shared.u32 	%r1251, [%r36+8360];
	add.s32 	%r1252, %r1251, %r1248;
	min.s32 	%r1253, %r1225, %r1252;
	st.shared.u32 	[%r37+8320], %r1253;
	ld.shared.u32 	%r1254, [%r18+172];
	ld.shared.u32 	%r1255, [%r28+11008];
	add.s32 	%r1256, %r1255, %r1254;
	min.s32 	%r1257, %r1229, %r1256;
	st.shared.u32 	[%r29], %r1257;
	ld.shared.u32 	%r1258, [%r18+8364];
	ld.shared.u32 	%r1259, [%r28+11008];
	add.s32 	%r1260, %r1259, %r1258;
	min.s32 	%r1261, %r1233, %r1260;
	st.shared.u32 	[%r29+8192], %r1261;
	ld.shared.u32 	%r1262, [%r28+11136];
	add.s32 	%r1263, %r1262, %r1254;
	min.s32 	%r1264, %r1236, %r1263;
	st.shared.u32 	[%r29+128], %r1264;
	ld.shared.u32 	%r1265, [%r28+11136];
	add.s32 	%r1266, %r1265, %r1258;
	min.s32 	%r1267, %r1239, %r1266;
	st.shared.u32 	[%r29+8320], %r1267;
	ld.shared.u32 	%r1268, [%r36+172];
	ld.shared.u32 	%r1269, [%r64+11008];
	add.s32 	%r1270, %r1269, %r1268;
	min.s32 	%r1271, %r1243, %r1270;
	st.shared.u32 	[%r37], %r1271;
	ld.shared.u32 	%r1272, [%r36+8364];
	add.s32 	%r1273, %r1269, %r1272;
	min.s32 	%r1274, %r1246, %r1273;
	st.shared.u32 	[%r37+8192], %r1274;
	ld.shared.u32 	%r1275, [%r36+172];
	ld.shared.u32 	%r1276, [%r64+11136];
	add.s32 	%r1277, %r1276, %r1275;
	min.s32 	%r1278, %r1250, %r1277;
	st.shared.u32 	[%r37+128], %r1278;
	ld.shared.u32 	%r1279, [%r36+8364];
	add.s32 	%r1280, %r1279, %r1276;
	min.s32 	%r1281, %r1253, %r1280;
	st.shared.u32 	[%r37+8320], %r1281;
	ld.shared.u32 	%r1282, [%r18+176];
	ld.shared.u32 	%r1283, [%r28+11264];
	add.s32 	%r1284, %r1283, %r1282;
	min.s32 	%r1285, %r1257, %r1284;
	st.shared.u32 	[%r29], %r1285;
	ld.shared.u32 	%r1286, [%r18+8368];
	ld.shared.u32 	%r1287, [%r28+11264];
	add.s32 	%r1288, %r1287, %r1286;
	min.s32 	%r1289, %r1261, %r1288;
	st.shared.u32 	[%r29+8192], %r1289;
	ld.shared.u32 	%r1290, [%r28+11392];
	add.s32 	%r1291, %r1290, %r1282;
	min.s32 	%r1292, %r1264, %r1291;
	st.shared.u32 	[%r29+128], %r1292;
	ld.shared.u32 	%r1293, [%r28+11392];
	add.s32 	%r1294, %r1293, %r1286;
	min.s32 	%r1295, %r1267, %r1294;
	st.shared.u32 	[%r29+8320], %r1295;
	ld.shared.u32 	%r1296, [%r36+176];
	ld.shared.u32 	%r1297, [%r64+11264];
	add.s32 	%r1298, %r1297, %r1296;
	min.s32 	%r1299, %r1271, %r1298;
	st.shared.u32 	[%r37], %r1299;
	ld.shared.u32 	%r1300, [%r36+8368];
	add.s32 	%r1301, %r1297, %r1300;
	min.s32 	%r1302, %r1274, %r1301;
	st.shared.u32 	[%r37+8192], %r1302;
	ld.shared.u32 	%r1303, [%r36+176];
	ld.shared.u32 	%r1304, [%r64+11392];
	add.s32 	%r1305, %r1304, %r1303;
	min.s32 	%r1306, %r1278, %r1305;
	st.shared.u32 	[%r37+128], %r1306;
	ld.shared.u32 	%r1307, [%r36+8368];
	add.s32 	%r1308, %r1307, %r1304;
	min.s32 	%r1309, %r1281, %r1308;
	st.shared.u32 	[%r37+8320], %r1309;
	ld.shared.u32 	%r1310, [%r18+180];
	ld.shared.u32 	%r1311, [%r28+11520];
	add.s32 	%r1312, %r1311, %r1310;
	min.s32 	%r1313, %r1285, %r1312;
	st.shared.u32 	[%r29], %r1313;
	ld.shared.u32 	%r1314, [%r18+8372];
	ld.shared.u32 	%r1315, [%r28+11520];
	add.s32 	%r1316, %r1315, %r1314;
	min.s32 	%r1317, %r1289, %r1316;
	st.shared.u32 	[%r29+8192], %r1317;
	ld.shared.u32 	%r1318, [%r28+11648];
	add.s32 	%r1319, %r1318, %r1310;
	min.s32 	%r1320, %r1292, %r1319;
	st.shared.u32 	[%r29+128], %r1320;
	ld.shared.u32 	%r1321, [%r28+11648];
	add.s32 	%r1322, %r1321, %r1314;
	min.s32 	%r1323, %r1295, %r1322;
	st.shared.u32 	[%r29+8320], %r1323;
	ld.shared.u32 	%r1324, [%r36+180];
	ld.shared.u32 	%r1325, [%r64+11520];
	add.s32 	%r1326, %r1325, %r1324;
	min.s32 	%r1327, %r1299, %r1326;
	st.shared.u32 	[%r37], %r1327;
	ld.shared.u32 	%r1328, [%r36+8372];
	add.s32 	%r1329, %r1325, %r1328;
	min.s32 	%r1330, %r1302, %r1329;
	st.shared.u32 	[%r37+8192], %r1330;
	ld.shared.u32 	%r1331, [%r36+180];
	ld.shared.u32 	%r1332, [%r64+11648];
	add.s32 	%r1333, %r1332, %r1331;
	min.s32 	%r1334, %r1306, %r1333;
	st.shared.u32 	[%r37+128], %r1334;
	ld.shared.u32 	%r1335, [%r36+8372];
	add.s32 	%r1336, %r1335, %r1332;
	min.s32 	%r1337, %r1309, %r1336;
	st.shared.u32 	[%r37+8320], %r1337;
	ld.shared.u32 	%r1338, [%r18+184];
	ld.shared.u32 	%r1339, [%r28+11776];
	add.s32 	%r1340, %r1339, %r1338;
	min.s32 	%r1341, %r1313, %r1340;
	st.shared.u32 	[%r29], %r1341;
	ld.shared.u32 	%r1342, [%r18+8376];
	ld.shared.u32 	%r1343, [%r28+11776];
	add.s32 	%r1344, %r1343, %r1342;
	min.s32 	%r1345, %r1317, %r1344;
	st.shared.u32 	[%r29+8192], %r1345;
	ld.shared.u32 	%r1346, [%r28+11904];
	add.s32 	%r1347, %r1346, %r1338;
	min.s32 	%r1348, %r1320, %r1347;
	st.shared.u32 	[%r29+128], %r1348;
	ld.shared.u32 	%r1349, [%r28+11904];
	add.s32 	%r1350, %r1349, %r1342;
	min.s32 	%r1351, %r1323, %r1350;
	st.shared.u32 	[%r29+8320], %r1351;
	ld.shared.u32 	%r1352, [%r36+184];
	ld.shared.u32 	%r1353, [%r64+11776];
	add.s32 	%r1354, %r1353, %r1352;
	min.s32 	%r1355, %r1327, %r1354;
	st.shared.u32 	[%r37], %r1355;
	ld.shared.u32 	%r1356, [%r36+8376];
	add.s32 	%r1357, %r1353, %r1356;
	min.s32 	%r1358, %r1330, %r1357;
	st.shared.u32 	[%r37+8192], %r1358;
	ld.shared.u32 	%r1359, [%r36+184];
	ld.shared.u32 	%r1360, [%r64+11904];
	add.s32 	%r1361, %r1360, %r1359;
	min.s32 	%r1362, %r1334, %r1361;
	st.shared.u32 	[%r37+128], %r1362;
	ld.shared.u32 	%r1363, [%r36+8376];
	add.s32 	%r1364, %r1363, %r1360;
	min.s32 	%r1365, %r1337, %r1364;
	st.shared.u32 	[%r37+8320], %r1365;
	ld.shared.u32 	%r1366, [%r18+188];
	ld.shared.u32 	%r1367, [%r28+12032];
	add.s32 	%r1368, %r1367, %r1366;
	min.s32 	%r1369, %r1341, %r1368;
	st.shared.u32 	[%r29], %r1369;
	ld.shared.u32 	%r1370, [%r18+8380];
	ld.shared.u32 	%r1371, [%r28+12032];
	add.s32 	%r1372, %r1371, %r1370;
	min.s32 	%r1373, %r1345, %r1372;
	st.shared.u32 	[%r29+8192], %r1373;
	ld.shared.u32 	%r1374, [%r28+12160];
	add.s32 	%r1375, %r1374, %r1366;
	min.s32 	%r1376, %r1348, %r1375;
	st.shared.u32 	[%r29+128], %r1376;
	ld.shared.u32 	%r1377, [%r28+12160];
	add.s32 	%r1378, %r1377, %r1370;
	min.s32 	%r1379, %r1351, %r1378;
	st.shared.u32 	[%r29+8320], %r1379;
	ld.shared.u32 	%r1380, [%r36+188];
	ld.shared.u32 	%r1381, [%r64+12032];
	add.s32 	%r1382, %r1381, %r1380;
	min.s32 	%r1383, %r1355, %r1382;
	st.shared.u32 	[%r37], %r1383;
	ld.shared.u32 	%r1384, [%r36+8380];
	add.s32 	%r1385, %r1381, %r1384;
	min.s32 	%r1386, %r1358, %r1385;
	st.shared.u32 	[%r37+8192], %r1386;
	ld.shared.u32 	%r1387, [%r36+188];
	ld.shared.u32 	%r1388, [%r64+12160];
	add.s32 	%r1389, %r1388, %r1387;
	min.s32 	%r1390, %r1362, %r1389;
	st.shared.u32 	[%r37+128], %r1390;
	ld.shared.u32 	%r1391, [%r36+8380];
	add.s32 	%r1392, %r1391, %r1388;
	min.s32 	%r1393, %r1365, %r1392;
	st.shared.u32 	[%r37+8320], %r1393;
	ld.shared.u32 	%r1394, [%r18+192];
	ld.shared.u32 	%r1395, [%r28+12288];
	add.s32 	%r1396, %r1395, %r1394;
	min.s32 	%r1397, %r1369, %r1396;
	st.shared.u32 	[%r29], %r1397;
	ld.shared.u32 	%r1398, [%r18+8384];
	ld.shared.u32 	%r1399, [%r28+12288];
	add.s32 	%r1400, %r1399, %r1398;
	min.s32 	%r1401, %r1373, %r1400;
	st.shared.u32 	[%r29+8192], %r1401;
	ld.shared.u32 	%r1402, [%r28+12416];
	add.s32 	%r1403, %r1402, %r1394;
	min.s32 	%r1404, %r1376, %r1403;
	st.shared.u32 	[%r29+128], %r1404;
	ld.shared.u32 	%r1405, [%r28+12416];
	add.s32 	%r1406, %r1405, %r1398;
	min.s32 	%r1407, %r1379, %r1406;
	st.shared.u32 	[%r29+8320], %r1407;
	ld.shared.u32 	%r1408, [%r36+192];
	ld.shared.u32 	%r1409, [%r64+12288];
	add.s32 	%r1410, %r1409, %r1408;
	min.s32 	%r1411, %r1383, %r1410;
	st.shared.u32 	[%r37], %r1411;
	ld.shared.u32 	%r1412, [%r36+8384];
	add.s32 	%r1413, %r1409, %r1412;
	min.s32 	%r1414, %r1386, %r1413;
	st.shared.u32 	[%r37+8192], %r1414;
	ld.shared.u32 	%r1415, [%r36+192];
	ld.shared.u32 	%r1416, [%r64+12416];
	add.s32 	%r1417, %r1416, %r1415;
	min.s32 	%r1418, %r1390, %r1417;
	st.shared.u32 	[%r37+128], %r1418;
	ld.shared.u32 	%r1419, [%r36+8384];
	add.s32 	%r1420, %r1419, %r1416;
	min.s32 	%r1421, %r1393, %r1420;
	st.shared.u32 	[%r37+8320], %r1421;
	ld.shared.u32 	%r1422, [%r18+196];
	ld.shared.u32 	%r1423, [%r28+12544];
	add.s32 	%r1424, %r1423, %r1422;
	min.s32 	%r1425, %r1397, %r1424;
	st.shared.u32 	[%r29], %r1425;
	ld.shared.u32 	%r1426, [%r18+8388];
	ld.shared.u32 	%r1427, [%r28+12544];
	add.s32 	%r1428, %r1427, %r1426;
	min.s32 	%r1429, %r1401, %r1428;
	st.shared.u32 	[%r29+8192], %r1429;
	ld.shared.u32 	%r1430, [%r28+12672];
	add.s32 	%r1431, %r1430, %r1422;
	min.s32 	%r1432, %r1404, %r1431;
	st.shared.u32 	[%r29+128], %r1432;
	ld.shared.u32 	%r1433, [%r28+12672];
	add.s32 	%r1434, %r1433, %r1426;
	min.s32 	%r1435, %r1407, %r1434;
	st.shared.u32 	[%r29+8320], %r1435;
	ld.shared.u32 	%r1436, [%r36+196];
	ld.shared.u32 	%r1437, [%r64+12544];
	add.s32 	%r1438, %r1437, %r1436;
	min.s32 	%r1439, %r1411, %r1438;
	st.shared.u32 	[%r37], %r1439;
	ld.shared.u32 	%r1440, [%r36+8388];
	add.s32 	%r1441, %r1437, %r1440;
	min.s32 	%r1442, %r1414, %r1441;
	st.shared.u32 	[%r37+8192], %r1442;
	ld.shared.u32 	%r1443, [%r36+196];
	ld.shared.u32 	%r1444, [%r64+12672];
	add.s32 	%r1445, %r1444, %r1443;
	min.s32 	%r1446, %r1418, %r1445;
	st.shared.u32 	[%r37+128], %r1446;
	ld.shared.u32 	%r1447, [%r36+8388];
	add.s32 	%r1448, %r1447, %r1444;
	min.s32 	%r1449, %r1421, %r1448;
	st.shared.u32 	[%r37+8320], %r1449;
	ld.shared.u32 	%r1450, [%r18+200];
	ld.shared.u32 	%r1451, [%r28+12800];
	add.s32 	%r1452, %r1451, %r1450;
	min.s32 	%r1453, %r1425, %r1452;
	st.shared.u32 	[%r29], %r1453;
	ld.shared.u32 	%r1454, [%r18+8392];
	ld.shared.u32 	%r1455, [%r28+12800];
	add.s32 	%r1456, %r1455, %r1454;
	min.s32 	%r1457, %r1429, %r1456;
	st.shared.u32 	[%r29+8192], %r1457;
	ld.shared.u32 	%r1458, [%r28+12928];
	add.s32 	%r1459, %r1458, %r1450;
	min.s32 	%r1460, %r1432, %r1459;
	st.shared.u32 	[%r29+128], %r1460;
	ld.shared.u32 	%r1461, [%r28+12928];
	add.s32 	%r1462, %r1461, %r1454;
	min.s32 	%r1463, %r1435, %r1462;
	st.shared.u32 	[%r29+8320], %r1463;
	ld.shared.u32 	%r1464, [%r36+200];
	ld.shared.u32 	%r1465, [%r64+12800];
	add.s32 	%r1466, %r1465, %r1464;
	min.s32 	%r1467, %r1439, %r1466;
	st.shared.u32 	[%r37], %r1467;
	ld.shared.u32 	%r1468, [%r36+8392];
	add.s32 	%r1469, %r1465, %r1468;
	min.s32 	%r1470, %r1442, %r1469;
	st.shared.u32 	[%r37+8192], %r1470;
	ld.shared.u32 	%r1471, [%r36+200];
	ld.shared.u32 	%r1472, [%r64+12928];
	add.s32 	%r1473, %r1472, %r1471;
	min.s32 	%r1474, %r1446, %r1473;
	st.shared.u32 	[%r37+128], %r1474;
	ld.shared.u32 	%r1475, [%r36+8392];
	add.s32 	%r1476, %r1475, %r1472;
	min.s32 	%r1477, %r1449, %r1476;
	st.shared.u32 	[%r37+8320], %r1477;
	ld.shared.u32 	%r1478, [%r18+204];
	ld.shared.u32 	%r1479, [%r28+13056];
	add.s32 	%r1480, %r1479, %r1478;
	min.s32 	%r1481, %r1453, %r1480;
	st.shared.u32 	[%r29], %r1481;
	ld.shared.u32 	%r1482, [%r18+8396];
	ld.shared.u32 	%r1483, [%r28+13056];
	add.s32 	%r1484, %r1483, %r1482;
	min.s32 	%r1485, %r1457, %r1484;
	st.shared.u32 	[%r29+8192], %r1485;
	ld.shared.u32 	%r1486, [%r28+13184];
	add.s32 	%r1487, %r1486, %r1478;
	min.s32 	%r1488, %r1460, %r1487;
	st.shared.u32 	[%r29+128], %r1488;
	ld.shared.u32 	%r1489, [%r28+13184];
	add.s32 	%r1490, %r1489, %r1482;
	min.s32 	%r1491, %r1463, %r1490;
	st.shared.u32 	[%r29+8320], %r1491;
	ld.shared.u32 	%r1492, [%r36+204];
	ld.shared.u32 	%r1493, [%r64+13056];
	add.s32 	%r1494, %r1493, %r1492;
	min.s32 	%r1495, %r1467, %r1494;
	st.shared.u32 	[%r37], %r1495;
	ld.shared.u32 	%r1496, [%r36+8396];
	add.s32 	%r1497, %r1493, %r1496;
	min.s32 	%r1498, %r1470, %r1497;
	st.shared.u32 	[%r37+8192], %r1498;
	ld.shared.u32 	%r1499, [%r36+204];
	ld.shared.u32 	%r1500, [%r64+13184];
	add.s32 	%r1501, %r1500, %r1499;
	min.s32 	%r1502, %r1474, %r1501;
	st.shared.u32 	[%r37+128], %r1502;
	ld.shared.u32 	%r1503, [%r36+8396];
	add.s32 	%r1504, %r1503, %r1500;
	min.s32 	%r1505, %r1477, %r1504;
	st.shared.u32 	[%r37+8320], %r1505;
	ld.shared.u32 	%r1506, [%r18+208];
	ld.shared.u32 	%r1507, [%r28+13312];
	add.s32 	%r1508, %r1507, %r1506;
	min.s32 	%r1509, %r1481, %r1508;
	st.shared.u32 	[%r29], %r1509;
	ld.shared.u32 	%r1510, [%r18+8400];
	ld.shared.u32 	%r1511, [%r28+13312];
	add.s32 	%r1512, %r1511, %r1510;
	min.s32 	%r1513, %r1485, %r1512;
	st.shared.u32 	[%r29+8192], %r1513;
	ld.shared.u32 	%r1514, [%r28+13440];
	add.s32 	%r1515, %r1514, %r1506;
	min.s32 	%r1516, %r1488, %r1515;
	st.shared.u32 	[%r29+128], %r1516;
	ld.shared.u32 	%r1517, [%r28+13440];
	add.s32 	%r1518, %r1517, %r1510;
	min.s32 	%r1519, %r1491, %r1518;
	st.shared.u32 	[%r29+8320], %r1519;
	ld.shared.u32 	%r1520, [%r36+208];
	ld.shared.u32 	%r1521, [%r64+13312];
	add.s32 	%r1522, %r1521, %r1520;
	min.s32 	%r1523, %r1495, %r1522;
	st.shared.u32 	[%r37], %r1523;
	ld.shared.u32 	%r1524, [%r36+8400];
	add.s32 	%r1525, %r1521, %r1524;
	min.s32 	%r1526, %r1498, %r1525;
	st.shared.u32 	[%r37+8192], %r1526;
	ld.shared.u32 	%r1527, [%r36+208];
	ld.shared.u32 	%r1528, [%r64+13440];
	add.s32 	%r1529, %r1528, %r1527;
	min.s32 	%r1530, %r1502, %r1529;
	st.shared.u32 	[%r37+128], %r1530;
	ld.shared.u32 	%r1531, [%r36+8400];
	add.s32 	%r1532, %r1531, %r1528;
	min.s32 	%r1533, %r1505, %r1532;
	st.shared.u32 	[%r37+8320], %r1533;
	ld.shared.u32 	%r1534, [%r18+212];
	ld.shared.u32 	%r1535, [%r28+13568];
	add.s32 	%r1536, %r1535, %r1534;
	min.s32 	%r1537, %r1509, %r1536;
	st.shared.u32 	[%r29], %r1537;
	ld.shared.u32 	%r1538, [%r18+8404];
	ld.shared.u32 	%r1539, [%r28+13568];
	add.s32 	%r1540, %r1539, %r1538;
	min.s32 	%r1541, %r1513, %r1540;
	st.shared.u32 	[%r29+8192], %r1541;
	ld.shared.u32 	%r1542, [%r28+13696];
	add.s32 	%r1543, %r1542, %r1534;
	min.s32 	%r1544, %r1516, %r1543;
	st.shared.u32 	[%r29+128], %r1544;
	ld.shared.u32 	%r1545, [%r28+13696];
	add.s32 	%r1546, %r1545, %r1538;
	min.s32 	%r1547, %r1519, %r1546;
	st.shared.u32 	[%r29+8320], %r1547;
	ld.shared.u32 	%r1548, [%r36+212];
	ld.shared.u32 	%r1549, [%r64+13568];
	add.s32 	%r1550, %r1549, %r1548;
	min.s32 	%r1551, %r1523, %r1550;
	st.shared.u32 	[%r37], %r1551;
	ld.shared.u32 	%r1552, [%r36+8404];
	add.s32 	%r1553, %r1549, %r1552;
	min.s32 	%r1554, %r1526, %r1553;
	st.shared.u32 	[%r37+8192], %r1554;
	ld.shared.u32 	%r1555, [%r36+212];
	ld.shared.u32 	%r1556, [%r64+13696];
	add.s32 	%r1557, %r1556, %r1555;
	min.s32 	%r1558, %r1530, %r1557;
	st.shared.u32 	[%r37+128], %r1558;
	ld.shared.u32 	%r1559, [%r36+8404];
	add.s32 	%r1560, %r1559, %r1556;
	min.s32 	%r1561, %r1533, %r1560;
	st.shared.u32 	[%r37+8320], %r1561;
	ld.shared.u32 	%r1562, [%r18+216];
	ld.shared.u32 	%r1563, [%r28+13824];
	add.s32 	%r1564, %r1563, %r1562;
	min.s32 	%r1565, %r1537, %r1564;
	st.shared.u32 	[%r29], %r1565;
	ld.shared.u32 	%r1566, [%r18+8408];
	ld.shared.u32 	%r1567, [%r28+13824];
	add.s32 	%r1568, %r1567, %r1566;
	min.s32 	%r1569, %r1541, %r1568;
	st.shared.u32 	[%r29+8192], %r1569;
	ld.shared.u32 	%r1570, [%r28+13952];
	add.s32 	%r1571, %r1570, %r1562;
	min.s32 	%r1572, %r1544, %r1571;
	st.shared.u32 	[%r29+128], %r1572;
	ld.shared.u32 	%r1573, [%r28+13952];
	add.s32 	%r1574, %r1573, %r1566;
	min.s32 	%r1575, %r1547, %r1574;
	st.shared.u32 	[%r29+8320], %r1575;
	ld.shared.u32 	%r1576, [%r36+216];
	ld.shared.u32 	%r1577, [%r64+13824];
	add.s32 	%r1578, %r1577, %r1576;
	min.s32 	%r1579, %r1551, %r1578;
	st.shared.u32 	[%r37], %r1579;
	ld.shared.u32 	%r1580, [%r36+8408];
	add.s32 	%r1581, %r1577, %r1580;
	min.s32 	%r1582, %r1554, %r1581;
	st.shared.u32 	[%r37+8192], %r1582;
	ld.shared.u32 	%r1583, [%r36+216];
	ld.shared.u32 	%r1584, [%r64+13952];
	add.s32 	%r1585, %r1584, %r1583;
	min.s32 	%r1586, %r1558, %r1585;
	st.shared.u32 	[%r37+128], %r1586;
	ld.shared.u32 	%r1587, [%r36+8408];
	add.s32 	%r1588, %r1587, %r1584;
	min.s32 	%r1589, %r1561, %r1588;
	st.shared.u32 	[%r37+8320], %r1589;
	ld.shared.u32 	%r1590, [%r18+220];
	ld.shared.u32 	%r1591, [%r28+14080];
	add.s32 	%r1592, %r1591, %r1590;
	min.s32 	%r1593, %r1565, %r1592;
	st.shared.u32 	[%r29], %r1593;
	ld.shared.u32 	%r1594, [%r18+8412];
	ld.shared.u32 	%r1595, [%r28+14080];
	add.s32 	%r1596, %r1595, %r1594;
	min.s32 	%r1597, %r1569, %r1596;
	st.shared.u32 	[%r29+8192], %r1597;
	ld.shared.u32 	%r1598, [%r28+14208];
	add.s32 	%r1599, %r1598, %r1590;
	min.s32 	%r1600, %r1572, %r1599;
	st.shared.u32 	[%r29+128], %r1600;
	ld.shared.u32 	%r1601, [%r28+14208];
	add.s32 	%r1602, %r1601, %r1594;
	min.s32 	%r1603, %r1575, %r1602;
	st.shared.u32 	[%r29+8320], %r1603;
	ld.shared.u32 	%r1604, [%r36+220];
	ld.shared.u32 	%r1605, [%r64+14080];
	add.s32 	%r1606, %r1605, %r1604;
	min.s32 	%r1607, %r1579, %r1606;
	st.shared.u32 	[%r37], %r1607;
	ld.shared.u32 	%r1608, [%r36+8412];
	add.s32 	%r1609, %r1605, %r1608;
	min.s32 	%r1610, %r1582, %r1609;
	st.shared.u32 	[%r37+8192], %r1610;
	ld.shared.u32 	%r1611, [%r36+220];
	ld.shared.u32 	%r1612, [%r64+14208];
	add.s32 	%r1613, %r1612, %r1611;
	min.s32 	%r1614, %r1586, %r1613;
	st.shared.u32 	[%r37+128], %r1614;
	ld.shared.u32 	%r1615, [%r36+8412];
	add.s32 	%r1616, %r1615, %r1612;
	min.s32 	%r1617, %r1589, %r1616;
	st.shared.u32 	[%r37+8320], %r1617;
	ld.shared.u32 	%r1618, [%r18+224];
	ld.shared.u32 	%r1619, [%r28+14336];
	add.s32 	%r1620, %r1619, %r1618;
	min.s32 	%r1621, %r1593, %r1620;
	st.shared.u32 	[%r29], %r1621;
	ld.shared.u32 	%r1622, [%r18+8416];
	ld.shared.u32 	%r1623, [%r28+14336];
	add.s32 	%r1624, %r1623, %r1622;
	min.s32 	%r1625, %r1597, %r1624;
	st.shared.u32 	[%r29+8192], %r1625;
	ld.shared.u32 	%r1626, [%r28+14464];
	add.s32 	%r1627, %r1626, %r1618;
	min.s32 	%r1628, %r1600, %r1627;
	st.shared.u32 	[%r29+128], %r1628;
	ld.shared.u32 	%r1629, [%r28+14464];
	add.s32 	%r1630, %r1629, %r1622;
	min.s32 	%r1631, %r1603, %r1630;
	st.shared.u32 	[%r29+8320], %r1631;
	ld.shared.u32 	%r1632, [%r36+224];
	ld.shared.u32 	%r1633, [%r64+14336];
	add.s32 	%r1634, %r1633, %r1632;
	min.s32 	%r1635, %r1607, %r1634;
	st.shared.u32 	[%r37], %r1635;
	ld.shared.u32 	%r1636, [%r36+8416];
	add.s32 	%r1637, %r1633, %r1636;
	min.s32 	%r1638, %r1610, %r1637;
	st.shared.u32 	[%r37+8192], %r1638;
	ld.shared.u32 	%r1639, [%r36+224];
	ld.shared.u32 	%r1640, [%r64+14464];
	add.s32 	%r1641, %r1640, %r1639;
	min.s32 	%r1642, %r1614, %r1641;
	st.shared.u32 	[%r37+128], %r1642;
	ld.shared.u32 	%r1643, [%r36+8416];
	add.s32 	%r1644, %r1643, %r1640;
	min.s32 	%r1645, %r1617, %r1644;
	st.shared.u32 	[%r37+8320], %r1645;
	ld.shared.u32 	%r1646, [%r18+228];
	ld.shared.u32 	%r1647, [%r28+14592];
	add.s32 	%r1648, %r1647, %r1646;
	min.s32 	%r1649, %r1621, %r1648;
	st.shared.u32 	[%r29], %r1649;
	ld.shared.u32 	%r1650, [%r18+8420];
	ld.shared.u32 	%r1651, [%r28+14592];
	add.s32 	%r1652, %r1651, %r1650;
	min.s32 	%r1653, %r1625, %r1652;
	st.shared.u32 	[%r29+8192], %r1653;
	ld.shared.u32 	%r1654, [%r28+14720];
	add.s32 	%r1655, %r1654, %r1646;
	min.s32 	%r1656, %r1628, %r1655;
	st.shared.u32 	[%r29+128], %r1656;
	ld.shared.u32 	%r1657, [%r28+14720];
	add.s32 	%r1658, %r1657, %r1650;
	min.s32 	%r1659, %r1631, %r1658;
	st.shared.u32 	[%r29+8320], %r1659;
	ld.shared.u32 	%r1660, [%r36+228];
	ld.shared.u32 	%r1661, [%r64+14592];
	add.s32 	%r1662, %r1661, %r1660;
	min.s32 	%r1663, %r1635, %r1662;
	st.shared.u32 	[%r37], %r1663;
	ld.shared.u32 	%r1664, [%r36+8420];
	add.s32 	%r1665, %r1661, %r1664;
	min.s32 	%r1666, %r1638, %r1665;
	st.shared.u32 	[%r37+8192], %r1666;
	ld.shared.u32 	%r1667, [%r36+228];
	ld.shared.u32 	%r1668, [%r64+14720];
	add.s32 	%r1669, %r1668, %r1667;
	min.s32 	%r1670, %r1642, %r1669;
	st.shared.u32 	[%r37+128], %r1670;
	ld.shared.u32 	%r1671, [%r36+8420];
	add.s32 	%r1672, %r1671, %r1668;
	min.s32 	%r1673, %r1645, %r1672;
	st.shared.u32 	[%r37+8320], %r1673;
	ld.shared.u32 	%r1674, [%r18+232];
	ld.shared.u32 	%r1675, [%r28+14848];
	add.s32 	%r1676, %r1675, %r1674;
	min.s32 	%r1677, %r1649, %r1676;
	st.shared.u32 	[%r29], %r1677;
	ld.shared.u32 	%r1678, [%r18+8424];
	ld.shared.u32 	%r1679, [%r28+14848];
	add.s32 	%r1680, %r1679, %r1678;
	min.s32 	%r1681, %r1653, %r1680;
	st.shared.u32 	[%r29+8192], %r1681;
	ld.shared.u32 	%r1682, [%r28+14976];
	add.s32 	%r1683, %r1682, %r1674;
	min.s32 	%r1684, %r1656, %r1683;
	st.shared.u32 	[%r29+128], %r1684;
	ld.shared.u32 	%r1685, [%r28+14976];
	add.s32 	%r1686, %r1685, %r1678;
	min.s32 	%r1687, %r1659, %r1686;
	st.shared.u32 	[%r29+8320], %r1687;
	ld.shared.u32 	%r1688, [%r36+232];
	ld.shared.u32 	%r1689, [%r64+14848];
	add.s32 	%r1690, %r1689, %r1688;
	min.s32 	%r1691, %r1663, %r1690;
	st.shared.u32 	[%r37], %r1691;
	ld.shared.u32 	%r1692, [%r36+8424];
	add.s32 	%r1693, %r1689, %r1692;
	min.s32 	%r1694, %r1666, %r1693;
	st.shared.u32 	[%r37+8192], %r1694;
	ld.shared.u32 	%r1695, [%r36+232];
	ld.shared.u32 	%r1696, [%r64+14976];
	add.s32 	%r1697, %r1696, %r1695;
	min.s32 	%r1698, %r1670, %r1697;
	st.shared.u32 	[%r37+128], %r1698;
	ld.shared.u32 	%r1699, [%r36+8424];
	add.s32 	%r1700, %r1699, %r1696;
	min.s32 	%r1701, %r1673, %r1700;
	st.shared.u32 	[%r37+8320], %r1701;
	ld.shared.u32 	%r1702, [%r18+236];
	ld.shared.u32 	%r1703, [%r28+15104];
	add.s32 	%r1704, %r1703, %r1702;
	min.s32 	%r1705, %r1677, %r1704;
	st.shared.u32 	[%r29], %r1705;
	ld.shared.u32 	%r1706, [%r18+8428];
	ld.shared.u32 	%r1707, [%r28+15104];
	add.s32 	%r1708, %r1707, %r1706;
	min.s32 	%r1709, %r1681, %r1708;
	st.shared.u32 	[%r29+8192], %r1709;
	ld.shared.u32 	%r1710, [%r28+15232];
	add.s32 	%r1711, %r1710, %r1702;
	min.s32 	%r1712, %r1684, %r1711;
	st.shared.u32 	[%r29+128], %r1712;
	ld.shared.u32 	%r1713, [%r28+15232];
	add.s32 	%r1714, %r1713, %r1706;
	min.s32 	%r1715, %r1687, %r1714;
	st.shared.u32 	[%r29+8320], %r1715;
	ld.shared.u32 	%r1716, [%r36+236];
	ld.shared.u32 	%r1717, [%r64+15104];
	add.s32 	%r1718, %r1717, %r1716;
	min.s32 	%r1719, %r1691, %r1718;
	st.shared.u32 	[%r37], %r1719;
	ld.shared.u32 	%r1720, [%r36+8428];
	add.s32 	%r1721, %r1717, %r1720;
	min.s32 	%r1722, %r1694, %r1721;
	st.shared.u32 	[%r37+8192], %r1722;
	ld.shared.u32 	%r1723, [%r36+236];
	ld.shared.u32 	%r1724, [%r64+15232];
	add.s32 	%r1725, %r1724, %r1723;
	min.s32 	%r1726, %r1698, %r1725;
	st.shared.u32 	[%r37+128], %r1726;
	ld.shared.u32 	%r1727, [%r36+8428];
	add.s32 	%r1728, %r1727, %r1724;
	min.s32 	%r1729, %r1701, %r1728;
	st.shared.u32 	[%r37+8320], %r1729;
	ld.shared.u32 	%r1730, [%r18+240];
	ld.shared.u32 	%r1731, [%r28+15360];
	add.s32 	%r1732, %r1731, %r1730;
	min.s32 	%r1733, %r1705, %r1732;
	st.shared.u32 	[%r29], %r1733;
	ld.shared.u32 	%r1734, [%r18+8432];
	ld.shared.u32 	%r1735, [%r28+15360];
	add.s32 	%r1736, %r1735, %r1734;
	min.s32 	%r1737, %r1709, %r1736;
	st.shared.u32 	[%r29+8192], %r1737;
	ld.shared.u32 	%r1738, [%r28+15488];
	add.s32 	%r1739, %r1738, %r1730;
	min.s32 	%r1740, %r1712, %r1739;
	st.shared.u32 	[%r29+128], %r1740;
	ld.shared.u32 	%r1741, [%r28+15488];
	add.s32 	%r1742, %r1741, %r1734;
	min.s32 	%r1743, %r1715, %r1742;
	st.shared.u32 	[%r29+8320], %r1743;
	ld.shared.u32 	%r1744, [%r36+240];
	ld.shared.u32 	%r1745, [%r64+15360];
	add.s32 	%r1746, %r1745, %r1744;
	min.s32 	%r1747, %r1719, %r1746;
	st.shared.u32 	[%r37], %r1747;
	ld.shared.u32 	%r1748, [%r36+8432];
	add.s32 	%r1749, %r1745, %r1748;
	min.s32 	%r1750, %r1722, %r1749;
	st.shared.u32 	[%r37+8192], %r1750;
	ld.shared.u32 	%r1751, [%r36+240];
	ld.shared.u32 	%r1752, [%r64+15488];
	add.s32 	%r1753, %r1752, %r1751;
	min.s32 	%r1754, %r1726, %r1753;
	st.shared.u32 	[%r37+128], %r1754;
	ld.shared.u32 	%r1755, [%r36+8432];
	add.s32 	%r1756, %r1755, %r1752;
	min.s32 	%r1757, %r1729, %r1756;
	st.shared.u32 	[%r37+8320], %r1757;
	ld.shared.u32 	%r1758, [%r18+244];
	ld.shared.u32 	%r1759, [%r28+15616];
	add.s32 	%r1760, %r1759, %r1758;
	min.s32 	%r1761, %r1733, %r1760;
	st.shared.u32 	[%r29], %r1761;
	ld.shared.u32 	%r1762, [%r18+8436];
	ld.shared.u32 	%r1763, [%r28+15616];
	add.s32 	%r1764, %r1763, %r1762;
	min.s32 	%r1765, %r1737, %r1764;
	st.shared.u32 	[%r29+8192], %r1765;
	ld.shared.u32 	%r1766, [%r28+15744];
	add.s32 	%r1767, %r1766, %r1758;
	min.s32 	%r1768, %r1740, %r1767;
	st.shared.u32 	[%r29+128], %r1768;
	ld.shared.u32 	%r1769, [%r28+15744];
	add.s32 	%r1770, %r1769, %r1762;
	min.s32 	%r1771, %r1743, %r1770;
	st.shared.u32 	[%r29+8320], %r1771;
	ld.shared.u32 	%r1772, [%r36+244];
	ld.shared.u32 	%r1773, [%r64+15616];
	add.s32 	%r1774, %r1773, %r1772;
	min.s32 	%r1775, %r1747, %r1774;
	st.shared.u32 	[%r37], %r1775;
	ld.shared.u32 	%r1776, [%r36+8436];
	add.s32 	%r1777, %r1773, %r1776;
	min.s32 	%r1778, %r1750, %r1777;
	st.shared.u32 	[%r37+8192], %r1778;
	ld.shared.u32 	%r1779, [%r36+244];
	ld.shared.u32 	%r1780, [%r64+15744];
	add.s32 	%r1781, %r1780, %r1779;
	min.s32 	%r1782, %r1754, %r1781;
	st.shared.u32 	[%r37+128], %r1782;
	ld.shared.u32 	%r1783, [%r36+8436];
	add.s32 	%r1784, %r1783, %r1780;
	min.s32 	%r1785, %r1757, %r1784;
	st.shared.u32 	[%r37+8320], %r1785;
	ld.shared.u32 	%r1786, [%r18+248];
	ld.shared.u32 	%r1787, [%r28+15872];
	add.s32 	%r1788, %r1787, %r1786;
	min.s32 	%r1789, %r1761, %r1788;
	st.shared.u32 	[%r29], %r1789;
	ld.shared.u32 	%r1790, [%r18+8440];
	ld.shared.u32 	%r1791, [%r28+15872];
	add.s32 	%r1792, %r1791, %r1790;
	min.s32 	%r1793, %r1765, %r1792;
	st.shared.u32 	[%r29+8192], %r1793;
	ld.shared.u32 	%r1794, [%r28+16000];
	add.s32 	%r1795, %r1794, %r1786;
	min.s32 	%r1796, %r1768, %r1795;
	st.shared.u32 	[%r29+128], %r1796;
	ld.shared.u32 	%r1797, [%r28+16000];
	add.s32 	%r1798, %r1797, %r1790;
	min.s32 	%r1799, %r1771, %r1798;
	st.shared.u32 	[%r29+8320], %r1799;
	ld.shared.u32 	%r1800, [%r36+248];
	ld.shared.u32 	%r1801, [%r64+15872];
	add.s32 	%r1802, %r1801, %r1800;
	min.s32 	%r1803, %r1775, %r1802;
	st.shared.u32 	[%r37], %r1803;
	ld.shared.u32 	%r1804, [%r36+8440];
	add.s32 	%r1805, %r1801, %r1804;
	min.s32 	%r1806, %r1778, %r1805;
	st.shared.u32 	[%r37+8192], %r1806;
	ld.shared.u32 	%r1807, [%r36+248];
	ld.shared.u32 	%r1808, [%r64+16000];
	add.s32 	%r1809, %r1808, %r1807;
	min.s32 	%r1810, %r1782, %r1809;
	st.shared.u32 	[%r37+128], %r1810;
	ld.shared.u32 	%r1811, [%r36+8440];
	add.s32 	%r1812, %r1811, %r1808;
	min.s32 	%r1813, %r1785, %r1812;
	st.shared.u32 	[%r37+8320], %r1813;
	ld.shared.u32 	%r1814, [%r18+252];
	ld.shared.u32 	%r1815, [%r28+16128];
	add.s32 	%r1816, %r1815, %r1814;
	min.s32 	%r1817, %r1789, %r1816;
	st.shared.u32 	[%r29], %r1817;
	ld.shared.u32 	%r1818, [%r18+8444];
	ld.shared.u32 	%r1819, [%r28+16128];
	add.s32 	%r1820, %r1819, %r1818;
	min.s32 	%r1821, %r1793, %r1820;
	st.shared.u32 	[%r29+8192], %r1821;
	ld.shared.u32 	%r1822, [%r28+16256];
	add.s32 	%r1823, %r1822, %r1814;
	min.s32 	%r1824, %r1796, %r1823;
	st.shared.u32 	[%r29+128], %r1824;
	ld.shared.u32 	%r1825, [%r28+16256];
	add.s32 	%r1826, %r1825, %r1818;
	min.s32 	%r1827, %r1799, %r1826;
	st.shared.u32 	[%r29+8320], %r1827;
	ld.shared.u32 	%r1828, [%r36+252];
	ld.shared.u32 	%r1829, [%r64+16128];
	add.s32 	%r1830, %r1829, %r1828;
	min.s32 	%r1831, %r1803, %r1830;
	st.shared.u32 	[%r37], %r1831;
	ld.shared.u32 	%r1832, [%r36+8444];
	add.s32 	%r1833, %r1829, %r1832;
	min.s32 	%r1834, %r1806, %r1833;
	st.shared.u32 	[%r37+8192], %r1834;
	ld.shared.u32 	%r1835, [%r36+252];
	ld.shared.u32 	%r1836, [%r64+16256];
	add.s32 	%r1837, %r1836, %r1835;
	min.s32 	%r1838, %r1810, %r1837;
	st.shared.u32 	[%r37+128], %r1838;
	ld.shared.u32 	%r1839, [%r36+8444];
	add.s32 	%r1840, %r1839, %r1836;
	min.s32 	%r1841, %r1813, %r1840;
	st.shared.u32 	[%r37+8320], %r1841;
	st.global.u32 	[%rd8], %r1817;
	st.global.u32 	[%rd9], %r1821;
	st.global.u32 	[%rd8+128], %r1824;
	st.global.u32 	[%rd9+128], %r1827;
	st.global.u32 	[%rd11], %r1831;
	st.global.u32 	[%rd12], %r1834;
	st.global.u32 	[%rd11+128], %r1838;
	st.global.u32 	[%rd12+128], %r1841;
$L__BB1_2:
	ret;

}
	// .globl	_Z10cal_phase3iPii
.visible .entry _Z10cal_phase3iPii(
	.param .u32 _Z10cal_phase3iPii_param_0,
	.param .u64 .ptr .align 1 _Z10cal_phase3iPii_param_1,
	.param .u32 _Z10cal_phase3iPii_param_2
)
{
	.reg .pred 	%p<4>;
	.reg .b32 	%r<814>;
	.reg .b64 	%rd<14>;
	// demoted variable
	.shared .align 4 .b8 _ZZ10cal_phase3iPiiE5block[16384];
	// demoted variable
	.shared .align 4 .b8 _ZZ10cal_phase3iPiiE2vt[16384];
	// demoted variable
	.shared .align 4 .b8 _ZZ10cal_phase3iPiiE2hz[16384];
	ld.param.u32 	%r3, [_Z10cal_phase3iPii_param_0];
	ld.param.u32 	%r4, [_Z10cal_phase3iPii_param_2];
	mov.u32 	%r1, %ctaid.x;
	setp.eq.s32 	%p1, %r1, %r4;
	mov.u32 	%r2, %ctaid.y;
	setp.eq.s32 	%p2, %r2, %r4;
	or.pred  	%p3, %p1, %p2;
	@%p3 bra 	$L__BB2_2;
	ld.param.u64 	%rd13, [_Z10cal_phase3iPii_param_1];
	cvta.to.global.u64 	%rd2, %rd13;
	mov.u32 	%r5, %tid.y;
	mov.u32 	%r6, %tid.x;
	shl.b32 	%r7, %r2, 6;
	add.s32 	%r8, %r7, %r5;
	shl.b32 	%r9, %r1, 6;
	add.s32 	%r10, %r9, %r6;
	shl.b32 	%r11, %r4, 6;
	add.s32 	%r12, %r11, %r5;
	mul.lo.s32 	%r13, %r8, %r3;
	add.s32 	%r14, %r13, %r10;
	mul.wide.s32 	%rd3, %r14, 4;
	add.s64 	%rd4, %rd2, %rd3;
	ld.global.u32 	%r15, [%rd4];
	shl.b32 	%r16, %r5, 8;
	mov.u32 	%r17, _ZZ10cal_phase3iPiiE5block;
	add.s32 	%r18, %r17, %r16;
	shl.b32 	%r19, %r6, 2;
	add.s32 	%r20, %r18, %r19;
	st.shared.u32 	[%r20], %r15;
	shl.b32 	%r21, %r3, 5;
	mul.wide.s32 	%rd5, %r21, 4;
	add.s64 	%rd6, %rd4, %rd5;
	ld.global.u32 	%r22, [%rd6];
	st.shared.u32 	[%r20+8192], %r22;
	ld.global.u32 	%r23, [%rd4+128];
	st.shared.u32 	[%r20+128], %r23;
	ld.global.u32 	%r24, [%rd6+128];
	st.shared.u32 	[%r20+8320], %r24;
	add.s32 	%r25, %r13, %r6;
	add.s32 	%r26, %r25, %r11;
	mul.wide.s32 	%rd7, %r26, 4;
	add.s64 	%rd8, %rd2, %rd7;
	ld.global.u32 	%r27, [%rd8];
	mov.u32 	%r28, _ZZ10cal_phase3iPiiE2vt;
	add.s32 	%r29, %r28, %r16;
	add.s32 	%r30, %r29, %r19;
	st.shared.u32 	[%r30], %r27;
	add.s64 	%rd9, %rd8, %rd5;
	ld.global.u32 	%r31, [%rd9];
	st.shared.u32 	[%r30+8192], %r31;
	ld.global.u32 	%r32, [%rd8+128];
	st.shared.u32 	[%r30+128], %r32;
	ld.global.u32 	%r33, [%rd9+128];
	st.shared.u32 	[%r30+8320], %r33;
	mad.lo.s32 	%r34, %r12, %r3, %r10;
	mul.wide.s32 	%rd10, %r34, 4;
	add.s64 	%rd11, %rd2, %rd10;
	ld.global.u32 	%r35, [%rd11];
	mov.u32 	%r36, _ZZ10cal_phase3iPiiE2hz;
	add.s32 	%r37, %r36, %r19;
	add.s32 	%r38, %r37, %r16;
	st.shared.u32 	[%r38], %r35;
	add.s64 	%rd12, %rd11, %rd5;
	ld.global.u32 	%r39, [%rd12];
	st.shared.u32 	[%r38+8192], %r39;
	ld.global.u32 	%r40, [%rd11+128];
	st.shared.u32 	[%r38+128], %r40;
	ld.global.u32 	%r41, [%rd12+128];
	st.shared.u32 	[%r38+8320], %r41;
	bar.sync 	0;
	ld.shared.u32 	%r42, [%r20];
	ld.shared.u32 	%r43, [%r20+8192];
	ld.shared.u32 	%r44, [%r20+128];
	ld.shared.u32 	%r45, [%r20+8320];
	ld.shared.u32 	%r46, [%r29];
	ld.shared.u32 	%r47, [%r37];
	add.s32 	%r48, %r47, %r46;
	min.s32 	%r49, %r42, %r48;
	ld.shared.u32 	%r50, [%r29+8192];
	add.s32 	%r51, %r47, %r50;
	min.s32 	%r52, %r43, %r51;
	ld.shared.u32 	%r53, [%r37+128];
	add.s32 	%r54, %r53, %r46;
	min.s32 	%r55, %r44, %r54;
	add.s32 	%r56, %r50, %r53;
	min.s32 	%r57, %r45, %r56;
	ld.shared.u32 	%r58, [%r29+4];
	ld.shared.u32 	%r59, [%r37+256];
	add.s32 	%r60, %r59, %r58;
	min.s32 	%r61, %r49, %r60;
	ld.shared.u32 	%r62, [%r29+8196];
	add.s32 	%r63, %r59, %r62;
	min.s32 	%r64, %r52, %r63;
	ld.shared.u32 	%r65, [%r37+384];
	add.s32 	%r66, %r65, %r58;
	min.s32 	%r67, %r55, %r66;
	add.s32 	%r68, %r62, %r65;
	min.s32 	%r69, %r57, %r68;
	ld.shared.u32 	%r70, [%r29+8];
	ld.shared.u32 	%r71, [%r37+512];
	add.s32 	%r72, %r71, %r70;
	min.s32 	%r73, %r61, %r72;
	ld.shared.u32 	%r74, [%r29+8200];
	add.s32 	%r75, %r71, %r74;
	min.s32 	%r76, %r64, %r75;
	ld.shared.u32 	%r77, [%r37+640];
	add.s32 	%r78, %r77, %r70;
	min.s32 	%r79, %r67, %r78;
	add.s32 	%r80, %r74, %r77;
	min.s32 	%r81, %r69, %r80;
	ld.shared.u32 	%r82, [%r29+12];
	ld.shared.u32 	%r83, [%r37+768];
	add.s32 	%r84, %r83, %r82;
	min.s32 	%r85, %r73, %r84;
	ld.shared.u32 	%r86, [%r29+8204];
	add.s32 	%r87, %r83, %r86;
	min.s32 	%r88, %r76, %r87;
	ld.shared.u32 	%r89, [%r37+896];
	add.s32 	%r90, %r89, %r82;
	min.s32 	%r91, %r79, %r90;
	add.s32 	%r92, %r86, %r89;
	min.s32 	%r93, %r81, %r92;
	ld.shared.u32 	%r94, [%r29+16];
	ld.shared.u32 	%r95, [%r37+1024];
	add.s32 	%r96, %r95, %r94;
	min.s32 	%r97, %r85, %r96;
	ld.shared.u32 	%r98, [%r29+8208];
	add.s32 	%r99, %r95, %r98;
	min.s32 	%r100, %r88, %r99;
	ld.shared.u32 	%r101, [%r37+1152];
	add.s32 	%r102, %r101, %r94;
	min.s32 	%r103, %r91, %r102;
	add.s32 	%r104, %r98, %r101;
	min.s32 	%r105, %r93, %r104;
	ld.shared.u32 	%r106, [%r29+20];
	ld.shared.u32 	%r107, [%r37+1280];
	add.s32 	%r108, %r107, %r106;
	min.s32 	%r109, %r97, %r108;
	ld.shared.u32 	%r110, [%r29+8212];
	add.s32 	%r111, %r107, %r110;
	min.s32 	%r112, %r100, %r111;
	ld.shared.u32 	%r113, [%r37+1408];
	add.s32 	%r114, %r113, %r106;
	min.s32 	%r115, %r103, %r114;
	add.s32 	%r116, %r110, %r113;
	min.s32 	%r117, %r105, %r116;
	ld.shared.u32 	%r118, [%r29+24];
	ld.shared.u32 	%r119, [%r37+1536];
	add.s32 	%r120, %r119, %r118;
	min.s32 	%r121, %r109, %r120;
	ld.shared.u32 	%r122, [%r29+8216];
	add.s32 	%r123, %r119, %r122;
	min.s32 	%r124, %r112, %r123;
	ld.shared.u32 	%r125, [%r37+1664];
	add.s32 	%r126, %r125, %r118;
	min.s32 	%r127, %r115, %r126;
	add.s32 	%r128, %r122, %r125;
	min.s32 	%r129, %r117, %r128;
	ld.shared.u32 	%r130, [%r29+28];
	ld.shared.u32 	%r131, [%r37+1792];
	add.s32 	%r132, %r131, %r130;
	min.s32 	%r133, %r121, %r132;
	ld.shared.u32 	%r134, [%r29+8220];
	add.s32 	%r135, %r131, %r134;
	min.s32 	%r136, %r124, %r135;
	ld.shared.u32 	%r137, [%r37+1920];
	add.s32 	%r138, %r137, %r130;
	min.s32 	%r139, %r127, %r138;
	add.s32 	%r140, %r134, %r137;
	min.s32 	%r141, %r129, %r140;
	ld.shared.u32 	%r142, [%r29+32];
	ld.shared.u32 	%r143, [%r37+2048];
	add.s32 	%r144, %r143, %r142;
	min.s32 	%r145, %r133, %r144;
	ld.shared.u32 	%r146, [%r29+8224];
	add.s32 	%r147, %r143, %r146;
	min.s32 	%r148, %r136, %r147;
	ld.shared.u32 	%r149, [%r37+2176];
	add.s32 	%r150, %r149, %r142;
	min.s32 	%r151, %r139, %r150;
	add.s32 	%r152, %r146, %r149;
	min.s32 	%r153, %r141, %r152;
	ld.shared.u32 	%r154, [%r29+36];
	ld.shared.u32 	%r155, [%r37+2304];
	add.s32 	%r156, %r155, %r154;
	min.s32 	%r157, %r145, %r156;
	ld.shared.u32 	%r158, [%r29+8228];
	add.s32 	%r159, %r155, %r158;
	min.s32 	%r160, %r148, %r159;
	ld.shared.u32 	%r161, [%r37+2432];
	add.s32 	%r162, %r161, %r154;
	min.s32 	%r163, %r151, %r162;
	add.s32 	%r164, %r158, %r161;
	min.s32 	%r165, %r153, %r164;
	ld.shared.u32 	%r166, [%r29+40];
	ld.shared.u32 	%r167, [%r37+2560];
	add.s32 	%r168, %r167, %r166;
	min.s32 	%r169, %r157, %r168;
	ld.shared.u32 	%r170, [%r29+8232];
	add.s32 	%r171, %r167, %r170;
	min.s32 	%r172, %r160, %r171;
	ld.shared.u32 	%r173, [%r37+2688];
	add.s32 	%r174, %r173, %r166;
	min.s32 	%r175, %r163, %r174;
	add.s32 	%r176, %r170, %r173;
	min.s32 	%r177, %r165, %r176;
	ld.shared.u32 	%r178, [%r29+44];
	ld.shared.u32 	%r179, [%r37+2816];
	add.s32 	%r180, %r179, %r178;
	min.s32 	%r181, %r169, %r180;
	ld.shared.u32 	%r182, [%r29+8236];
	add.s32 	%r183, %r179, %r182;
	min.s32 	%r184, %r172, %r183;
	ld.shared.u32 	%r185, [%r37+2944];
	add.s32 	%r186, %r185, %r178;
	min.s32 	%r187, %r175, %r186;
	add.s32 	%r188, %r182, %r185;
	min.s32 	%r189, %r177, %r188;
	ld.shared.u32 	%r190, [%r29+48];
	ld.shared.u32 	%r191, [%r37+3072];
	add.s32 	%r192, %r191, %r190;
	min.s32 	%r193, %r181, %r192;
	ld.shared.u32 	%r194, [%r29+8240];
	add.s32 	%r195, %r191, %r194;
	min.s32 	%r196, %r184, %r195;
	ld.shared.u32 	%r197, [%r37+3200];
	add.s32 	%r198, %r197, %r190;
	min.s32 	%r199, %r187, %r198;
	add.s32 	%r200, %r194, %r197;
	min.s32 	%r201, %r189, %r200;
	ld.shared.u32 	%r202, [%r29+52];
	ld.shared.u32 	%r203, [%r37+3328];
	add.s32 	%r204, %r203, %r202;
	min.s32 	%r205, %r193, %r204;
	ld.shared.u32 	%r206, [%r29+8244];
	add.s32 	%r207, %r203, %r206;
	min.s32 	%r208, %r196, %r207;
	ld.shared.u32 	%r209, [%r37+3456];
	add.s32 	%r210, %r209, %r202;
	min.s32 	%r211, %r199, %r210;
	add.s32 	%r212, %r206, %r209;
	min.s32 	%r213, %r201, %r212;
	ld.shared.u32 	%r214, [%r29+56];
	ld.shared.u32 	%r215, [%r37+3584];
	add.s32 	%r216, %r215, %r214;
	min.s32 	%r217, %r205, %r216;
	ld.shared.u32 	%r218, [%r29+8248];
	add.s32 	%r219, %r215, %r218;
	min.s32 	%r220, %r208, %r219;
	ld.shared.u32 	%r221, [%r37+3712];
	add.s32 	%r222, %r221, %r214;
	min.s32 	%r223, %r211, %r222;
	add.s32 	%r224, %r218, %r221;
	min.s32 	%r225, %r213, %r224;
	ld.shared.u32 	%r226, [%r29+60];
	ld.shared.u32 	%r227, [%r37+3840];
	add.s32 	%r228, %r227, %r226;
	min.s32 	%r229, %r217, %r228;
	ld.shared.u32 	%r230, [%r29+8252];
	add.s32 	%r231, %r227, %r230;
	min.s32 	%r232, %r220, %r231;
	ld.shared.u32 	%r233, [%r37+3968];
	add.s32 	%r234, %r233, %r226;
	min.s32 	%r235, %r223, %r234;
	add.s32 	%r236, %r230, %r233;
	min.s32 	%r237, %r225, %r236;
	ld.shared.u32 	%r238, [%r29+64];
	ld.shared.u32 	%r239, [%r37+4096];
	add.s32 	%r240, %r239, %r238;
	min.s32 	%r241, %r229, %r240;
	ld.shared.u32 	%r242, [%r29+8256];
	add.s32 	%r243, %r239, %r242;
	min.s32 	%r244, %r232, %r243;
	ld.shared.u32 	%r245, [%r37+4224];
	add.s32 	%r246, %r245, %r238;
	min.s32 	%r247, %r235, %r246;
	add.s32 	%r248, %r242, %r245;
	min.s32 	%r249, %r237, %r248;
	ld.shared.u32 	%r250, [%r29+68];
	ld.shared.u32 	%r251, [%r37+4352];
	add.s32 	%r252, %r251, %r250;
	min.s32 	%r253, %r241, %r252;
	ld.shared.u32 	%r254, [%r29+8260];
	add.s32 	%r255, %r251, %r254;
	min.s32 	%r256, %r244, %r255;
	ld.shared.u32 	%r257, [%r37+4480];
	add.s32 	%r258, %r257, %r250;
	min.s32 	%r259, %r247, %r258;
	add.s32 	%r260, %r254, %r257;
	min.s32 	%r261, %r249, %r260;
	ld.shared.u32 	%r262, [%r29+72];
	ld.shared.u32 	%r263, [%r37+4608];
	add.s32 	%r264, %r263, %r262;
	min.s32 	%r265, %r253, %r264;
	ld.shared.u32 	%r266, [%r29+8264];
	add.s32 	%r267, %r263, %r266;
	min.s32 	%r268, %r256, %r267;
	ld.shared.u32 	%r269, [%r37+4736];
	add.s32 	%r270, %r269, %r262;
	min.s32 	%r271, %r259, %r270;
	add.s32 	%r272, %r266, %r269;
	min.s32 	%r273, %r261, %r272;
	ld.shared.u32 	%r274, [%r29+76];
	ld.shared.u32 	%r275, [%r37+4864];
	add.s32 	%r276, %r275, %r274;
	min.s32 	%r277, %r265, %r276;
	ld.shared.u32 	%r278, [%r29+8268];
	add.s32 	%r279, %r275, %r278;
	min.s32 	%r280, %r268, %r279;
	ld.shared.u32 	%r281, [%r37+4992];
	add.s32 	%r282, %r281, %r274;
	min.s32 	%r283, %r271, %r282;
	add.s32 	%r284, %r278, %r281;
	min.s32 	%r285, %r273, %r284;
	ld.shared.u32 	%r286, [%r29+80];
	ld.shared.u32 	%r287, [%r37+5120];
	add.s32 	%r288, %r287, %r286;
	min.s32 	%r289, %r277, %r288;
	ld.shared.u32 	%r290, [%r29+8272];
	add.s32 	%r291, %r287, %r290;
	min.s32 	%r292, %r280, %r291;
	ld.shared.u32 	%r293, [%r37+5248];
	add.s32 	%r294, %r293, %r286;
	min.s32 	%r295, %r283, %r294;
	add.s32 	%r296, %r290, %r293;
	min.s32 	%r297, %r285, %r296;
	ld.shared.u32 	%r298, [%r29+84];
	ld.shared.u32 	%r299, [%r37+5376];
	add.s32 	%r300, %r299, %r298;
	min.s32 	%r301, %r289, %r300;
	ld.shared.u32 	%r302, [%r29+8276];
	add.s32 	%r303, %r299, %r302;
	min.s32 	%r304, %r292, %r303;
	ld.shared.u32 	%r305, [%r37+5504];
	add.s32 	%r306, %r305, %r298;
	min.s32 	%r307, %r295, %r306;
	add.s32 	%r308, %r302, %r305;
	min.s32 	%r309, %r297, %r308;
	ld.shared.u32 	%r310, [%r29+88];
	ld.shared.u32 	%r311, [%r37+5632];
	add.s32 	%r312, %r311, %r310;
	min.s32 	%r313, %r301, %r312;
	ld.shared.u32 	%r314, [%r29+8280];
	add.s32 	%r315, %r311, %r314;
	min.s32 	%r316, %r304, %r315;
	ld.shared.u32 	%r317, [%r37+5760];
	add.s32 	%r318, %r317, %r310;
	min.s32 	%r319, %r307, %r318;
	add.s32 	%r320, %r314, %r317;
	min.s32 	%r321, %r309, %r320;
	ld.shared.u32 	%r322, [%r29+92];
	ld.shared.u32 	%r323, [%r37+5888];
	add.s32 	%r324, %r323, %r322;
	min.s32 	%r325, %r313, %r324;
	ld.shared.u32 	%r326, [%r29+8284];
	add.s32 	%r327, %r323, %r326;
	min.s32 	%r328, %r316, %r327;
	ld.shared.u32 	%r329, [%r37+6016];
	add.s32 	%r330, %r329, %r322;
	min.s32 	%r331, %r319, %r330;
	add.s32 	%r332, %r326, %r329;
	min.s32 	%r333, %r321, %r332;
	ld.shared.u32 	%r334, [%r29+96];
	ld.shared.u32 	%r335, [%r37+6144];
	add.s32 	%r336, %r335, %r334;
	min.s32 	%r337, %r325, %r336;
	ld.shared.u32 	%r338, [%r29+8288];
	add.s32 	%r339, %r335, %r338;
	min.s32 	%r340, %r328, %r339;
	ld.shared.u32 	%r341, [%r37+6272];
	add.s32 	%r342, %r341, %r334;
	min.s32 	%r343, %r331, %r342;
	add.s32 	%r344, %r338, %r341;
	min.s32 	%r345, %r333, %r344;
	ld.shared.u32 	%r346, [%r29+100];
	ld.shared.u32 	%r347, [%r37+6400];
	add.s32 	%r348, %r347, %r346;
	min.s32 	%r349, %r337, %r348;
	ld.shared.u32 	%r350, [%r29+8292];
	add.s32 	%r351, %r347, %r350;
	min.s32 	%r352, %r340, %r351;
	ld.shared.u32 	%r353, [%r37+6528];
	add.s32 	%r354, %r353, %r346;
	min.s32 	%r355, %r343, %r354;
	add.s32 	%r356, %r350, %r353;
	min.s32 	%r357, %r345, %r356;
	ld.shared.u32 	%r358, [%r29+104];
	ld.shared.u32 	%r359, [%r37+6656];
	add.s32 	%r360, %r359, %r358;
	min.s32 	%r361, %r349, %r360;
	ld.shared.u32 	%r362, [%r29+8296];
	add.s32 	%r363, %r359, %r362;
	min.s32 	%r364, %r352, %r363;
	ld.shared.u32 	%r365, [%r37+6784];
	add.s32 	%r366, %r365, %r358;
	min.s32 	%r367, %r355, %r366;
	add.s32 	%r368, %r362, %r365;
	min.s32 	%r369, %r357, %r368;
	ld.shared.u32 	%r370, [%r29+108];
	ld.shared.u32 	%r371, [%r37+6912];
	add.s32 	%r372, %r371, %r370;
	min.s32 	%r373, %r361, %r372;
	ld.shared.u32 	%r374, [%r29+8300];
	add.s32 	%r375, %r371, %r374;
	min.s32 	%r376, %r364, %r375;
	ld.shared.u32 	%r377, [%r37+7040];
	add.s32 	%r378, %r377, %r370;
	min.s32 	%r379, %r367, %r378;
	add.s32 	%r380, %r374, %r377;
	min.s32 	%r381, %r369, %r380;
	ld.shared.u32 	%r382, [%r29+112];
	ld.shared.u32 	%r383, [%r37+7168];
	add.s32 	%r384, %r383, %r382;
	min.s32 	%r385, %r373, %r384;
	ld.shared.u32 	%r386, [%r29+8304];
	add.s32 	%r387, %r383, %r386;
	min.s32 	%r388, %r376, %r387;
	ld.shared.u32 	%r389, [%r37+7296];
	add.s32 	%r390, %r389, %r382;
	min.s32 	%r391, %r379, %r390;
	add.s32 	%r392, %r386, %r389;
	min.s32 	%r393, %r381, %r392;
	ld.shared.u32 	%r394, [%r29+116];
	ld.shared.u32 	%r395, [%r37+7424];
	add.s32 	%r396, %r395, %r394;
	min.s32 	%r397, %r385, %r396;
	ld.shared.u32 	%r398, [%r29+8308];
	add.s32 	%r399, %r395, %r398;
	min.s32 	%r400, %r388, %r399;
	ld.shared.u32 	%r401, [%r37+7552];
	add.s32 	%r402, %r401, %r394;
	min.s32 	%r403, %r391, %r402;
	add.s32 	%r404, %r398, %r401;
	min.s32 	%r405, %r393, %r404;
	ld.shared.u32 	%r406, [%r29+120];
	ld.shared.u32 	%r407, [%r37+7680];
	add.s32 	%r408, %r407, %r406;
	min.s32 	%r409, %r397, %r408;
	ld.shared.u32 	%r410, [%r29+8312];
	add.s32 	%r411, %r407, %r410;
	min.s32 	%r412, %r400, %r411;
	ld.shared.u32 	%r413, [%r37+7808];
	add.s32 	%r414, %r413, %r406;
	min.s32 	%r415, %r403, %r414;
	add.s32 	%r416, %r410, %r413;
	min.s32 	%r417, %r405, %r416;
	ld.shared.u32 	%r418, [%r29+124];
	ld.shared.u32 	%r419, [%r37+7936];
	add.s32 	%r420, %r419, %r418;
	min.s32 	%r421, %r409, %r420;
	ld.shared.u32 	%r422, [%r29+8316];
	add.s32 	%r423, %r419, %r422;
	min.s32 	%r424, %r412, %r423;
	ld.shared.u32 	%r425, [%r37+8064];
	add.s32 	%r426, %r425, %r418;
	min.s32 	%r427, %r415, %r426;
	add.s32 	%r428, %r422, %r425;
	min.s32 	%r429, %r417, %r428;
	ld.shared.u32 	%r430, [%r29+128];
	ld.shared.u32 	%r431, [%r37+8192];
	add.s32 	%r432, %r431, %r430;
	min.s32 	%r433, %r421, %r432;
	ld.shared.u32 	%r434, [%r29+8320];
	add.s32 	%r435, %r431, %r434;
	min.s32 	%r436, %r424, %r435;
	ld.shared.u32 	%r437, [%r37+8320];
	add.s32 	%r438, %r437, %r430;
	min.s32 	%r439, %r427, %r438;
	add.s32 	%r440, %r434, %r437;
	min.s32 	%r441, %r429, %r440;
	ld.shared.u32 	%r442, [%r29+132];
	ld.shared.u32 	%r443, [%r37+8448];
	add.s32 	%r444, %r443, %r442;
	min.s32 	%r445, %r433, %r444;
	ld.shared.u32 	%r446, [%r29+8324];
	add.s32 	%r447, %r443, %r446;
	min.s32 	%r448, %r436, %r447;
	ld.shared.u32 	%r449, [%r37+8576];
	add.s32 	%r450, %r449, %r442;
	min.s32 	%r451, %r439, %r450;
	add.s32 	%r452, %r446, %r449;
	min.s32 	%r453, %r441, %r452;
	ld.shared.u32 	%r454, [%r29+136];
	ld.shared.u32 	%r455, [%r37+8704];
	add.s32 	%r456, %r455, %r454;
	min.s32 	%r457, %r445, %r456;
	ld.shared.u32 	%r458, [%r29+8328];
	add.s32 	%r459, %r455, %r458;
	min.s32 	%r460, %r448, %r459;
	ld.shared.u32 	%r461, [%r37+8832];
	add.s32 	%r462, %r461, %r454;
	min.s32 	%r463, %r451, %r462;
	add.s32 	%r464, %r458, %r461;
	min.s32 	%r465, %r453, %r464;
	ld.shared.u32 	%r466, [%r29+140];
	ld.shared.u32 	%r467, [%r37+8960];
	add.s32 	%r468, %r467, %r466;
	min.s32 	%r469, %r457, %r468;
	ld.shared.u32 	%r470, [%r29+8332];
	add.s32 	%r471, %r467, %r470;
	min.s32 	%r472, %r460, %r471;
	ld.shared.u32 	%r473, [%r37+9088];
	add.s32 	%r474, %r473, %r466;
	min.s32 	%r475, %r463, %r474;
	add.s32 	%r476, %r470, %r473;
	min.s32 	%r477, %r465, %r476;
	ld.shared.u32 	%r478, [%r29+144];
	ld.shared.u32 	%r479, [%r37+9216];
	add.s32 	%r480, %r479, %r478;
	min.s32 	%r481, %r469, %r480;
	ld.shared.u32 	%r482, [%r29+8336];
	add.s32 	%r483, %r479, %r482;
	min.s32 	%r484, %r472, %r483;
	ld.shared.u32 	%r485, [%r37+9344];
	add.s32 	%r486, %r485, %r478;
	min.s32 	%r487, %r475, %r486;
	add.s32 	%r488, %r482, %r485;
	min.s32 	%r489, %r477, %r488;
	ld.shared.u32 	%r490, [%r29+148];
	ld.shared.u32 	%r491, [%r37+9472];
	add.s32 	%r492, %r491, %r490;
	min.s32 	%r493, %r481, %r492;
	ld.shared.u32 	%r494, [%r29+8340];
	add.s32 	%r495, %r491, %r494;
	min.s32 	%r496, %r484, %r495;
	ld.shared.u32 	%r497, [%r37+9600];
	add.s32 	%r498, %r497, %r490;
	min.s32 	%r499, %r487, %r498;
	add.s32 	%r500, %r494, %r497;
	min.s32 	%r501, %r489, %r500;
	ld.shared.u32 	%r502, [%r29+152];
	ld.shared.u32 	%r503, [%r37+9728];
	add.s32 	%r504, %r503, %r502;
	min.s32 	%r505, %r493, %r504;
	ld.shared.u32 	%r506, [%r29+8344];
	add.s32 	%r507, %r503, %r506;
	min.s32 	%r508, %r496, %r507;
	ld.shared.u32 	%r509, [%r37+9856];
	add.s32 	%r510, %r509, %r502;
	min.s32 	%r511, %r499, %r510;
	add.s32 	%r512, %r506, %r509;
	min.s32 	%r513, %r501, %r512;
	ld.shared.u32 	%r514, [%r29+156];
	ld.shared.u32 	%r515, [%r37+9984];
	add.s32 	%r516, %r515, %r514;
	min.s32 	%r517, %r505, %r516;
	ld.shared.u32 	%r518, [%r29+8348];
	add.s32 	%r519, %r515, %r518;
	min.s32 	%r520, %r508, %r519;
	ld.shared.u32 	%r521, [%r37+10112];
	add.s32 	%r522, %r521, %r514;
	min.s32 	%r523, %r511, %r522;
	add.s32 	%r524, %r518, %r521;
	min.s32 	%r525, %r513, %r524;
	ld.shared.u32 	%r526, [%r29+160];
	ld.shared.u32 	%r527, [%r37+10240];
	add.s32 	%r528, %r527, %r526;
	min.s32 	%r529, %r517, %r528;
	ld.shared.u32 	%r530, [%r29+8352];
	add.s32 	%r531, %r527, %r530;
	min.s32 	%r532, %r520, %r531;
	ld.shared.u32 	%r533, [%r37+10368];
	add.s32 	%r534, %r533, %r526;
	min.s32 	%r535, %r523, %r534;
	add.s32 	%r536, %r530, %r533;
	min.s32 	%r537, %r525, %r536;
	ld.shared.u32 	%r538, [%r29+164];
	ld.shared.u32 	%r539, [%r37+10496];
	add.s32 	%r540, %r539, %r538;
	min.s32 	%r541, %r529, %r540;
	ld.shared.u32 	%r542, [%r29+8356];
	add.s32 	%r543, %r539, %r542;
	min.s32 	%r544, %r532, %r543;
	ld.shared.u32 	%r545, [%r37+10624];
	add.s32 	%r546, %r545, %r538;
	min.s32 	%r547, %r535, %r546;
	add.s32 	%r548, %r542, %r545;
	min.s32 	%r549, %r537, %r548;
	ld.shared.u32 	%r550, [%r29+168];
	ld.shared.u32 	%r551, [%r37+10752];
	add.s32 	%r552, %r551, %r550;
	min.s32 	%r553, %r541, %r552;
	ld.shared.u32 	%r554, [%r29+8360];
	add.s32 	%r555, %r551, %r554;
	min.s32 	%r556, %r544, %r555;
	ld.shared.u32 	%r557, [%r37+10880];
	add.s32 	%r558, %r557, %r550;
	min.s32 	%r559, %r547, %r558;
	add.s32 	%r560, %r554, %r557;
	min.s32 	%r561, %r549, %r560;
	ld.shared.u32 	%r562, [%r29+172];
	ld.shared.u32 	%r563, [%r37+11008];
	add.s32 	%r564, %r563, %r562;
	min.s32 	%r565, %r553, %r564;
	ld.shared.u32 	%r566, [%r29+8364];
	add.s32 	%r567, %r563, %r566;
	min.s32 	%r568, %r556, %r567;
	ld.shared.u32 	%r569, [%r37+11136];
	add.s32 	%r570, %r569, %r562;
	min.s32 	%r571, %r559, %r570;
	add.s32 	%r572, %r566, %r569;
	min.s32 	%r573, %r561, %r572;
	ld.shared.u32 	%r574, [%r29+176];
	ld.shared.u32 	%r575, [%r37+11264];
	add.s32 	%r576, %r575, %r574;
	min.s32 	%r577, %r565, %r576;
	ld.shared.u32 	%r578, [%r29+8368];
	add.s32 	%r579, %r575, %r578;
	min.s32 	%r580, %r568, %r579;
	ld.shared.u32 	%r581, [%r37+11392];
	add.s32 	%r582, %r581, %r574;
	min.s32 	%r583, %r571, %r582;
	add.s32 	%r584, %r578, %r581;
	min.s32 	%r585, %r573, %r584;
	ld.shared.u32 	%r586, [%r29+180];
	ld.shared.u32 	%r587, [%r37+11520];
	add.s32 	%r588, %r587, %r586;
	min.s32 	%r589, %r577, %r588;
	ld.shared.u32 	%r590, [%r29+8372];
	add.s32 	%r591, %r587, %r590;
	min.s32 	%r592, %r580, %r591;
	ld.shared.u32 	%r593, [%r37+11648];
	add.s32 	%r594, %r593, %r586;
	min.s32 	%r595, %r583, %r594;
	add.s32 	%r596, %r590, %r593;
	min.s32 	%r597, %r585, %r596;
	ld.shared.u32 	%r598, [%r29+184];
	ld.shared.u32 	%r599, [%r37+11776];
	add.s32 	%r600, %r599, %r598;
	min.s32 	%r601, %r589, %r600;
	ld.shared.u32 	%r602, [%r29+8376];
	add.s32 	%r603, %r599, %r602;
	min.s32 	%r604, %r592, %r603;
	ld.shared.u32 	%r605, [%r37+11904];
	add.s32 	%r606, %r605, %r598;
	min.s32 	%r607, %r595, %r606;
	add.s32 	%r608, %r602, %r605;
	min.s32 	%r609, %r597, %r608;
	ld.shared.u32 	%r610, [%r29+188];
	ld.shared.u32 	%r611, [%r37+12032];
	add.s32 	%r612, %r611, %r610;
	min.s32 	%r613, %r601, %r612;
	ld.shared.u32 	%r614, [%r29+8380];
	add.s32 	%r615, %r611, %r614;
	min.s32 	%r616, %r604, %r615;
	ld.shared.u32 	%r617, [%r37+12160];
	add.s32 	%r618, %r617, %r610;
	min.s32 	%r619, %r607, %r618;
	add.s32 	%r620, %r614, %r617;
	min.s32 	%r621, %r609, %r620;
	ld.shared.u32 	%r622, [%r29+192];
	ld.shared.u32 	%r623, [%r37+12288];
	add.s32 	%r624, %r623, %r622;
	min.s32 	%r625, %r613, %r624;
	ld.shared.u32 	%r626, [%r29+8384];
	add.s32 	%r627, %r623, %r626;
	min.s32 	%r628, %r616, %r627;
	ld.shared.u32 	%r629, [%r37+12416];
	add.s32 	%r630, %r629, %r622;
	min.s32 	%r631, %r619, %r630;
	add.s32 	%r632, %r626, %r629;
	min.s32 	%r633, %r621, %r632;
	ld.shared.u32 	%r634, [%r29+196];
	ld.shared.u32 	%r635, [%r37+12544];
	add.s32 	%r636, %r635, %r634;
	min.s32 	%r637, %r625, %r636;
	ld.shared.u32 	%r638, [%r29+8388];
	add.s32 	%r639, %r635, %r638;
	min.s32 	%r640, %r628, %r639;
	ld.shared.u32 	%r641, [%r37+12672];
	add.s32 	%r642, %r641, %r634;
	min.s32 	%r643, %r631, %r642;
	add.s32 	%r644, %r638, %r641;
	min.s32 	%r645, %r633, %r644;
	ld.shared.u32 	%r646, [%r29+200];
	ld.shared.u32 	%r647, [%r37+12800];
	add.s32 	%r648, %r647, %r646;
	min.s32 	%r649, %r637, %r648;
	ld.shared.u32 	%r650, [%r29+8392];
	add.s32 	%r651, %r647, %r650;
	min.s32 	%r652, %r640, %r651;
	ld.shared.u32 	%r653, [%r37+12928];
	add.s32 	%r654, %r653, %r646;
	min.s32 	%r655, %r643, %r654;
	add.s32 	%r656, %r650, %r653;
	min.s32 	%r657, %r645, %r656;
	ld.shared.u32 	%r658, [%r29+204];
	ld.shared.u32 	%r659, [%r37+13056];
	add.s32 	%r660, %r659, %r658;
	min.s32 	%r661, %r649, %r660;
	ld.shared.u32 	%r662, [%r29+8396];
	add.s32 	%r663, %r659, %r662;
	min.s32 	%r664, %r652, %r663;
	ld.shared.u32 	%r665, [%r37+13184];
	add.s32 	%r666, %r665, %r658;
	min.s32 	%r667, %r655, %r666;
	add.s32 	%r668, %r662, %r665;
	min.s32 	%r669, %r657, %r668;
	ld.shared.u32 	%r670, [%r29+208];
	ld.shared.u32 	%r671, [%r37+13312];
	add.s32 	%r672, %r671, %r670;
	min.s32 	%r673, %r661, %r672;
	ld.shared.u32 	%r674, [%r29+8400];
	add.s32 	%r675, %r671, %r674;
	min.s32 	%r676, %r664, %r675;
	ld.shared.u32 	%r677, [%r37+13440];
	add.s32 	%r678, %r677, %r670;
	min.s32 	%r679, %r667, %r678;
	add.s32 	%r680, %r674, %r677;
	min.s32 	%r681, %r669, %r680;
	ld.shared.u32 	%r682, [%r29+212];
	ld.shared.u32 	%r683, [%r37+13568];
	add.s32 	%r684, %r683, %r682;
	min.s32 	%r685, %r673, %r684;
	ld.shared.u32 	%r686, [%r29+8404];
	add.s32 	%r687, %r683, %r686;
	min.s32 	%r688, %r676, %r687;
	ld.shared.u32 	%r689, [%r37+13696];
	add.s32 	%r690, %r689, %r682;
	min.s32 	%r691, %r679, %r690;
	add.s32 	%r692, %r686, %r689;
	min.s32 	%r693, %r681, %r692;
	ld.shared.u32 	%r694, [%r29+216];
	ld.shared.u32 	%r695, [%r37+13824];
	add.s32 	%r696, %r695, %r694;
	min.s32 	%r697, %r685, %r696;
	ld.shared.u32 	%r698, [%r29+8408];
	add.s32 	%r699, %r695, %r698;
	min.s32 	%r700, %r688, %r699;
	ld.shared.u32 	%r701, [%r37+13952];
	add.s32 	%r702, %r701, %r694;
	min.s32 	%r703, %r691, %r702;
	add.s32 	%r704, %r698, %r701;
	min.s32 	%r705, %r693, %r704;
	ld.shared.u32 	%r706, [%r29+220];
	ld.shared.u32 	%r707, [%r37+14080];
	add.s32 	%r708, %r707, %r706;
	min.s32 	%r709, %r697, %r708;
	ld.shared.u32 	%r710, [%r29+8412];
	add.s32 	%r711, %r707, %r710;
	min.s32 	%r712, %r700, %r711;
	ld.shared.u32 	%r713, [%r37+14208];
	add.s32 	%r714, %r713, %r706;
	min.s32 	%r715, %r703, %r714;
	add.s32 	%r716, %r710, %r713;
	min.s32 	%r717, %r705, %r716;
	ld.shared.u32 	%r718, [%r29+224];
	ld.shared.u32 	%r719, [%r37+14336];
	add.s32 	%r720, %r719, %r718;
	min.s32 	%r721, %r709, %r720;
	ld.shared.u32 	%r722, [%r29+8416];
	add.s32 	%r723, %r719, %r722;
	min.s32 	%r724, %r712, %r723;
	ld.shared.u32 	%r725, [%r37+14464];
	add.s32 	%r726, %r725, %r718;
	min.s32 	%r727, %r715, %r726;
	add.s32 	%r728, %r722, %r725;
	min.s32 	%r729, %r717, %r728;
	ld.shared.u32 	%r730, [%r29+228];
	ld.shared.u32 	%r731, [%r37+14592];
	add.s32 	%r732, %r731, %r730;
	min.s32 	%r733, %r721, %r732;
	ld.shared.u32 	%r734, [%r29+8420];
	add.s32 	%r735, %r731, %r734;
	min.s32 	%r736, %r724, %r735;
	ld.shared.u32 	%r737, [%r37+14720];
	add.s32 	%r738, %r737, %r730;
	min.s32 	%r739, %r727, %r738;
	add.s32 	%r740, %r734, %r737;
	min.s32 	%r741, %r729, %r740;
	ld.shared.u32 	%r742, [%r29+232];
	ld.shared.u32 	%r743, [%r37+14848];
	add.s32 	%r744, %r743, %r742;
	min.s32 	%r745, %r733, %r744;
	ld.shared.u32 	%r746, [%r29+8424];
	add.s32 	%r747, %r743, %r746;
	min.s32 	%r748, %r736, %r747;
	ld.shared.u32 	%r749, [%r37+14976];
	add.s32 	%r750, %r749, %r742;
	min.s32 	%r751, %r739, %r750;
	add.s32 	%r752, %r746, %r749;
	min.s32 	%r753, %r741, %r752;
	ld.shared.u32 	%r754, [%r29+236];
	ld.shared.u32 	%r755, [%r37+15104];
	add.s32 	%r756, %r755, %r754;
	min.s32 	%r757, %r745, %r756;
	ld.shared.u32 	%r758, [%r29+8428];
	add.s32 	%r759, %r755, %r758;
	min.s32 	%r760, %r748, %r759;
	ld.shared.u32 	%r761, [%r37+15232];
	add.s32 	%r762, %r761, %r754;
	min.s32 	%r763, %r751, %r762;
	add.s32 	%r764, %r758, %r761;
	min.s32 	%r765, %r753, %r764;
	ld.shared.u32 	%r766, [%r29+240];
	ld.shared.u32 	%r767, [%r37+15360];
	add.s32 	%r768, %r767, %r766;
	min.s32 	%r769, %r757, %r768;
	ld.shared.u32 	%r770, [%r29+8432];
	add.s32 	%r771, %r767, %r770;
	min.s32 	%r772, %r760, %r771;
	ld.shared.u32 	%r773, [%r37+15488];
	add.s32 	%r774, %r773, %r766;
	min.s32 	%r775, %r763, %r774;
	add.s32 	%r776, %r770, %r773;
	min.s32 	%r777, %r765, %r776;
	ld.shared.u32 	%r778, [%r29+244];
	ld.shared.u32 	%r779, [%r37+15616];
	add.s32 	%r780, %r779, %r778;
	min.s32 	%r781, %r769, %r780;
	ld.shared.u32 	%r782, [%r29+8436];
	add.s32 	%r783, %r779, %r782;
	min.s32 	%r784, %r772, %r783;
	ld.shared.u32 	%r785, [%r37+15744];
	add.s32 	%r786, %r785, %r778;
	min.s32 	%r787, %r775, %r786;
	add.s32 	%r788, %r782, %r785;
	min.s32 	%r789, %r777, %r788;
	ld.shared.u32 	%r790, [%r29+248];
	ld.shared.u32 	%r791, [%r37+15872];
	add.s32 	%r792, %r791, %r790;
	min.s32 	%r793, %r781, %r792;
	ld.shared.u32 	%r794, [%r29+8440];
	add.s32 	%r795, %r791, %r794;
	min.s32 	%r796, %r784, %r795;
	ld.shared.u32 	%r797, [%r37+16000];
	add.s32 	%r798, %r797, %r790;
	min.s32 	%r799, %r787, %r798;
	add.s32 	%r800, %r794, %r797;
	min.s32 	%r801, %r789, %r800;
	ld.shared.u32 	%r802, [%r29+252];
	ld.shared.u32 	%r803, [%r37+16128];
	add.s32 	%r804, %r803, %r802;
	min.s32 	%r805, %r793, %r804;
	ld.shared.u32 	%r806, [%r29+8444];
	add.s32 	%r807, %r803, %r806;
	min.s32 	%r808, %r796, %r807;
	ld.shared.u32 	%r809, [%r37+16256];
	add.s32 	%r810, %r809, %r802;
	min.s32 	%r811, %r799, %r810;
	add.s32 	%r812, %r806, %r809;
	min.s32 	%r813, %r801, %r812;
	st.shared.u32 	[%r20], %r805;
	st.shared.u32 	[%r20+8192], %r808;
	st.shared.u32 	[%r20+128], %r811;
	st.shared.u32 	[%r20+8320], %r813;
	st.global.u32 	[%rd4], %r805;
	st.global.u32 	[%rd6], %r808;
	st.global.u32 	[%rd4+128], %r811;
	st.global.u32 	[%rd6+128], %r813;
$L__BB2_2:
	ret;

}
	// .globl	_Z6Phase1Piii
.visible .entry _Z6Phase1Piii(
	.param .u64 .ptr .align 1 _Z6Phase1Piii_param_0,
	.param .u32 _Z6Phase1Piii_param_1,
	.param .u32 _Z6Phase1Piii_param_2
)
{
	.reg .b32 	%r<1304>;
	.reg .b64 	%rd<7>;
	// demoted variable
	.shared .align 4 .b8 _ZZ6Phase1PiiiE6shared[16384];
	ld.param.u64 	%rd1, [_Z6Phase1Piii_param_0];
	ld.param.u32 	%r1, [_Z6Phase1Piii_param_1];
	ld.param.u32 	%r2, [_Z6Phase1Piii_param_2];
	cvta.to.global.u64 	%rd2, %rd1;
	mov.u32 	%r3, %tid.x;
	mov.u32 	%r4, %tid.y;
	shl.b32 	%r5, %r1, 6;
	add.s32 	%r6, %r5, %r3;
	add.s32 	%r7, %r5, %r4;
	mad.lo.s32 	%r8, %r7, %r2, %r6;
	mul.wide.s32 	%rd3, %r8, 4;
	add.s64 	%rd4, %rd2, %rd3;
	ld.global.u32 	%r9, [%rd4];
	shl.b32 	%r10, %r4, 8;
	mov.u32 	%r11, _ZZ6Phase1PiiiE6shared;
	add.s32 	%r12, %r11, %r10;
	shl.b32 	%r13, %r3, 2;
	add.s32 	%r14, %r12, %r13;
	st.shared.u32 	[%r14], %r9;
	shl.b32 	%r15, %r2, 5;
	mul.wide.s32 	%rd5, %r15, 4;
	add.s64 	%rd6, %rd4, %rd5;
	ld.global.u32 	%r16, [%rd6];
	st.shared.u32 	[%r14+8192], %r16;
	ld.global.u32 	%r17, [%rd4+128];
	st.shared.u32 	[%r14+128], %r17;
	ld.global.u32 	%r18, [%rd6+128];
	st.shared.u32 	[%r14+8320], %r18;
	bar.sync 	0;
	ld.shared.u32 	%r19, [%r14];
	ld.shared.u32 	%r20, [%r12];
	add.s32 	%r21, %r11, %r13;
	ld.shared.u32 	%r22, [%r21];
	add.s32 	%r23, %r22, %r20;
	min.s32 	%r24, %r19, %r23;
	st.shared.u32 	[%r14], %r24;
	ld.shared.u32 	%r25, [%r14+8192];
	ld.shared.u32 	%r26, [%r12+8192];
	ld.shared.u32 	%r27, [%r21];
	add.s32 	%r28, %r27, %r26;
	min.s32 	%r29, %r25, %r28;
	st.shared.u32 	[%r14+8192], %r29;
	ld.shared.u32 	%r30, [%r14+128];
	ld.shared.u32 	%r31, [%r12];
	ld.shared.u32 	%r32, [%r21+128];
	add.s32 	%r33, %r32, %r31;
	min.s32 	%r34, %r30, %r33;
	st.shared.u32 	[%r14+128], %r34;
	ld.shared.u32 	%r35, [%r14+8320];
	ld.shared.u32 	%r36, [%r12+8192];
	ld.shared.u32 	%r37, [%r21+128];
	add.s32 	%r38, %r37, %r36;
	min.s32 	%r39, %r35, %r38;
	st.shared.u32 	[%r14+8320], %r39;
	bar.sync 	0;
	ld.shared.u32 	%r40, [%r14];
	ld.shared.u32 	%r41, [%r12+4];
	ld.shared.u32 	%r42, [%r21+256];
	add.s32 	%r43, %r42, %r41;
	min.s32 	%r44, %r40, %r43;
	st.shared.u32 	[%r14], %r44;
	ld.shared.u32 	%r45, [%r14+8192];
	ld.shared.u32 	%r46, [%r12+8196];
	ld.shared.u32 	%r47, [%r21+256];
	add.s32 	%r48, %r47, %r46;
	min.s32 	%r49, %r45, %r48;
	st.shared.u32 	[%r14+8192], %r49;
	ld.shared.u32 	%r50, [%r14+128];
	ld.shared.u32 	%r51, [%r12+4];
	ld.shared.u32 	%r52, [%r21+384];
	add.s32 	%r53, %r52, %r51;
	min.s32 	%r54, %r50, %r53;
	st.shared.u32 	[%r14+128], %r54;
	ld.shared.u32 	%r55, [%r14+8320];
	ld.shared.u32 	%r56, [%r12+8196];
	ld.shared.u32 	%r57, [%r21+384];
	add.s32 	%r58, %r57, %r56;
	min.s32 	%r59, %r55, %r58;
	st.shared.u32 	[%r14+8320], %r59;
	bar.sync 	0;
	ld.shared.u32 	%r60, [%r14];
	ld.shared.u32 	%r61, [%r12+8];
	ld.shared.u32 	%r62, [%r21+512];
	add.s32 	%r63, %r62, %r61;
	min.s32 	%r64, %r60, %r63;
	st.shared.u32 	[%r14], %r64;
	ld.shared.u32 	%r65, [%r14+8192];
	ld.shared.u32 	%r66, [%r12+8200];
	ld.shared.u32 	%r67, [%r21+512];
	add.s32 	%r68, %r67, %r66;
	min.s32 	%r69, %r65, %r68;
	st.shared.u32 	[%r14+8192], %r69;
	ld.shared.u32 	%r70, [%r14+128];
	ld.shared.u32 	%r71, [%r12+8];
	ld.shared.u32 	%r72, [%r21+640];
	add.s32 	%r73, %r72, %r71;
	min.s32 	%r74, %r70, %r73;
	st.shared.u32 	[%r14+128], %r74;
	ld.shared.u32 	%r75, [%r14+8320];
	ld.shared.u32 	%r76, [%r12+8200];
	ld.shared.u32 	%r77, [%r21+640];
	add.s32 	%r78, %r77, %r76;
	min.s32 	%r79, %r75, %r78;
	st.shared.u32 	[%r14+8320], %r79;
	bar.sync 	0;
	ld.shared.u32 	%r80, [%r14];
	ld.shared.u32 	%r81, [%r12+12];
	ld.shared.u32 	%r82, [%r21+768];
	add.s32 	%r83, %r82, %r81;
	min.s32 	%r84, %r80, %r83;
	st.shared.u32 	[%r14], %r84;
	ld.shared.u32 	%r85, [%r14+8192];
	ld.shared.u32 	%r86, [%r12+8204];
	ld.shared.u32 	%r87, [%r21+768];
	add.s32 	%r88, %r87, %r86;
	min.s32 	%r89, %r85, %r88;
	st.shared.u32 	[%r14+8192], %r89;
	ld.shared.u32 	%r90, [%r14+128];
	ld.shared.u32 	%r91, [%r12+12];
	ld.shared.u32 	%r92, [%r21+896];
	add.s32 	%r93, %r92, %r91;
	min.s32 	%r94, %r90, %r93;
	st.shared.u32 	[%r14+128], %r94;
	ld.shared.u32 	%r95, [%r14+8320];
	ld.shared.u32 	%r96, [%r12+8204];
	ld.shared.u32 	%r97, [%r21+896];
	add.s32 	%r98, %r97, %r96;
	min.s32 	%r99, %r95, %r98;
	st.shared.u32 	[%r14+8320], %r99;
	bar.sync 	0;
	ld.shared.u32 	%r100, [%r14];
	ld.shared.u32 	%r101, [%r12+16];
	ld.shared.u32 	%r102, [%r21+1024];
	add.s32 	%r103, %r102, %r101;
	min.s32 	%r104, %r100, %r103;
	st.shared.u32 	[%r14], %r104;
	ld.shared.u32 	%r105, [%r14+8192];
	ld.shared.u32 	%r106, [%r12+8208];
	ld.shared.u32 	%r107, [%r21+1024];
	add.s32 	%r108, %r107, %r106;
	min.s32 	%r109, %r105, %r108;
	st.shared.u32 	[%r14+8192], %r109;
	ld.shared.u32 	%r110, [%r14+128];
	ld.shared.u32 	%r111, [%r12+16];
	ld.shared.u32 	%r112, [%r21+1152];
	add.s32 	%r113, %r112, %r111;
	min.s32 	%r114, %r110, %r113;
	st.shared.u32 	[%r14+128], %r114;
	ld.shared.u32 	%r115, [%r14+8320];
	ld.shared.u32 	%r116, [%r12+8208];
	ld.shared.u32 	%r117, [%r21+1152];
	add.s32 	%r118, %r117, %r116;
	min.s32 	%r119, %r115, %r118;
	st.shared.u32 	[%r14+8320], %r119;
	bar.sync 	0;
	ld.shared.u32 	%r120, [%r14];
	ld.shared.u32 	%r121, [%r12+20];
	ld.shared.u32 	%r122, [%r21+1280];
	add.s32 	%r123, %r122, %r121;
	min.s32 	%r124, %r120, %r123;
	st.shared.u32 	[%r14], %r124;
	ld.shared.u32 	%r125, [%r14+8192];
	ld.shared.u32 	%r126, [%r12+8212];
	ld.shared.u32 	%r127, [%r21+1280];
	add.s32 	%r128, %r127, %r126;
	min.s32 	%r129, %r125, %r128;
	st.shared.u32 	[%r14+8192], %r129;
	ld.shared.u32 	%r130, [%r14+128];
	ld.shared.u32 	%r131, [%r12+20];
	ld.shared.u32 	%r132, [%r21+1408];
	add.s32 	%r133, %r132, %r131;
	min.s32 	%r134, %r130, %r133;
	st.shared.u32 	[%r14+128], %r134;
	ld.shared.u32 	%r135, [%r14+8320];
	ld.shared.u32 	%r136, [%r12+8212];
	ld.shared.u32 	%r137, [%r21+1408];
	add.s32 	%r138, %r137, %r136;
	min.s32 	%r139, %r135, %r138;
	st.shared.u32 	[%r14+8320], %r139;
	bar.sync 	0;
	ld.shared.u32 	%r140, [%r14];
	ld.shared.u32 	%r141, [%r12+24];
	ld.shared.u32 	%r142, [%r21+1536];
	add.s32 	%r143, %r142, %r141;
	min.s32 	%r144, %r140, %r143;
	st.shared.u32 	[%r14], %r144;
	ld.shared.u32 	%r145, [%r14+8192];
	ld.shared.u32 	%r146, [%r12+8216];
	ld.shared.u32 	%r147, [%r21+1536];
	add.s32 	%r148, %r147, %r146;
	min.s32 	%r149, %r145, %r148;
	st.shared.u32 	[%r14+8192], %r149;
	ld.shared.u32 	%r150, [%r14+128];
	ld.shared.u32 	%r151, [%r12+24];
	ld.shared.u32 	%r152, [%r21+1664];
	add.s32 	%r153, %r152, %r151;
	min.s32 	%r154, %r150, %r153;
	st.shared.u32 	[%r14+128], %r154;
	ld.shared.u32 	%r155, [%r14+8320];
	ld.shared.u32 	%r156, [%r12+8216];
	ld.shared.u32 	%r157, [%r21+1664];
	add.s32 	%r158, %r157, %r156;
	min.s32 	%r159, %r155, %r158;
	st.shared.u32 	[%r14+8320], %r159;
	bar.sync 	0;
	ld.shared.u32 	%r160, [%r14];
	ld.shared.u32 	%r161, [%r12+28];
	ld.shared.u32 	%r162, [%r21+1792];
	add.s32 	%r163, %r162, %r161;
	min.s32 	%r164, %r160, %r163;
	st.shared.u32 	[%r14], %r164;
	ld.shared.u32 	%r165, [%r14+8192];
	ld.shared.u32 	%r166, [%r12+8220];
	ld.shared.u32 	%r167, [%r21+1792];
	add.s32 	%r168, %r167, %r166;
	min.s32 	%r169, %r165, %r168;
	st.shared.u32 	[%r14+8192], %r169;
	ld.shared.u32 	%r170, [%r14+128];
	ld.shared.u32 	%r171, [%r12+28];
	ld.shared.u32 	%r172, [%r21+1920];
	add.s32 	%r173, %r172, %r171;
	min.s32 	%r174, %r170, %r173;
	st.shared.u32 	[%r14+128], %r174;
	ld.shared.u32 	%r175, [%r14+8320];
	ld.shared.u32 	%r176, [%r12+8220];
	ld.shared.u32 	%r177, [%r21+1920];
	add.s32 	%r178, %r177, %r176;
	min.s32 	%r179, %r175, %r178;
	st.shared.u32 	[%r14+8320], %r179;
	bar.sync 	0;
	ld.shared.u32 	%r180, [%r14];
	ld.shared.u32 	%r181, [%r12+32];
	ld.shared.u32 	%r182, [%r21+2048];
	add.s32 	%r183, %r182, %r181;
	min.s32 	%r184, %r180, %r183;
	st.shared.u32 	[%r14], %r184;
	ld.shared.u32 	%r185, [%r14+8192];
	ld.shared.u32 	%r186, [%r12+8224];
	ld.shared.u32 	%r187, [%r21+2048];
	add.s32 	%r188, %r187, %r186;
	min.s32 	%r189, %r185, %r188;
	st.shared.u32 	[%r14+8192], %r189;
	ld.shared.u32 	%r190, [%r14+128];
	ld.shared.u32 	%r191, [%r12+32];
	ld.shared.u32 	%r192, [%r21+2176];
	add.s32 	%r193, %r192, %r191;
	min.s32 	%r194, %r190, %r193;
	st.shared.u32 	[%r14+128], %r194;
	ld.shared.u32 	%r195, [%r14+8320];
	ld.shared.u32 	%r196, [%r12+8224];
	ld.shared.u32 	%r197, [%r21+2176];
	add.s32 	%r198, %r197, %r196;
	min.s32 	%r199, %r195, %r198;
	st.shared.u32 	[%r14+8320], %r199;
	bar.sync 	0;
	ld.shared.u32 	%r200, [%r14];
	ld.shared.u32 	%r201, [%r12+36];
	ld.shared.u32 	%r202, [%r21+2304];
	add.s32 	%r203, %r202, %r201;
	min.s32 	%r204, %r200, %r203;
	st.shared.u32 	[%r14], %r204;
	ld.shared.u32 	%r205, [%r14+8192];
	ld.shared.u32 	%r206, [%r12+8228];
	ld.shared.u32 	%r207, [%r21+2304];
	add.s32 	%r208, %r207, %r206;
	min.s32 	%r209, %r205, %r208;
	st.shared.u32 	[%r14+8192], %r209;
	ld.shared.u32 	%r210, [%r14+128];
	ld.shared.u32 	%r211, [%r12+36];
	ld.shared.u32 	%r212, [%r21+2432];
	add.s32 	%r213, %r212, %r211;
	min.s32 	%r214, %r210, %r213;
	st.shared.u32 	[%r14+128], %r214;
	ld.shared.u32 	%r215, [%r14+8320];
	ld.shared.u32 	%r216, [%r12+8228];
	ld.shared.u32 	%r217, [%r21+2432];
	add.s32 	%r218, %r217, %r216;
	min.s32 	%r219, %r215, %r218;
	st.shared.u32 	[%r14+8320], %r219;
	bar.sync 	0;
	ld.shared.u32 	%r220, [%r14];
	ld.shared.u32 	%r221, [%r12+40];
	ld.shared.u32 	%r222, [%r21+2560];
	add.s32 	%r223, %r222, %r221;
	min.s32 	%r224, %r220, %r223;
	st.shared.u32 	[%r14], %r224;
	ld.shared.u32 	%r225, [%r14+8192];
	ld.shared.u32 	%r226, [%r12+8232];
	ld.shared.u32 	%r227, [%r21+2560];
	add.s32 	%r228, %r227, %r226;
	min.s32 	%r229, %r225, %r228;
	st.shared.u32 	[%r14+8192], %r229;
	ld.shared.u32 	%r230, [%r14+128];
	ld.shared.u32 	%r231, [%r12+40];
	ld.shared.u32 	%r232, [%r21+2688];
	add.s32 	%r233, %r232, %r231;
	min.s32 	%r234, %r230, %r233;
	st.shared.u32 	[%r14+128], %r234;
	ld.shared.u32 	%r235, [%r14+8320];
	ld.shared.u32 	%r236, [%r12+8232];
	ld.shared.u32 	%r237, [%r21+2688];
	add.s32 	%r238, %r237, %r236;
	min.s32 	%r239, %r235, %r238;
	st.shared.u32 	[%r14+8320], %r239;
	bar.sync 	0;
	ld.shared.u32 	%r240, [%r14];
	ld.shared.u32 	%r241, [%r12+44];
	ld.shared.u32 	%r242, [%r21+2816];
	add.s32 	%r243, %r242, %r241;
	min.s32 	%r244, %r240, %r243;
	st.shared.u32 	[%r14], %r244;
	ld.shared.u32 	%r245, [%r14+8192];
	ld.shared.u32 	%r246, [%r12+8236];
	ld.shared.u32 	%r247, [%r21+2816];
	add.s32 	%r248, %r247, %r246;
	min.s32 	%r249, %r245, %r248;
	st.shared.u32 	[%r14+8192], %r249;
	ld.shared.u32 	%r250, [%r14+128];
	ld.shared.u32 	%r251, [%r12+44];
	ld.shared.u32 	%r252, [%r21+2944];
	add.s32 	%r253, %r252, %r251;
	min.s32 	%r254, %r250, %r253;
	st.shared.u32 	[%r14+128], %r254;
	ld.shared.u32 	%r255, [%r14+8320];
	ld.shared.u32 	%r256, [%r12+8236];
	ld.shared.u32 	%r257, [%r21+2944];
	add.s32 	%r258, %r257, %r256;
	min.s32 	%r259, %r255, %r258;
	st.shared.u32 	[%r14+8320], %r259;
	bar.sync 	0;
	ld.shared.u32 	%r260, [%r14];
	ld.shared.u32 	%r261, [%r12+48];
	ld.shared.u32 	%r262, [%r21+3072];
	add.s32 	%r263, %r262, %r261;
	min.s32 	%r264, %r260, %r263;
	st.shared.u32 	[%r14], %r264;
	ld.shared.u32 	%r265, [%r14+8192];
	ld.shared.u32 	%r266, [%r12+8240];
	ld.shared.u32 	%r267, [%r21+3072];
	add.s32 	%r268, %r267, %r266;
	min.s32 	%r269, %r265, %r268;
	st.shared.u32 	[%r14+8192], %r269;
	ld.shared.u32 	%r270, [%r14+128];
	ld.shared.u32 	%r271, [%r12+48];
	ld.shared.u32 	%r272, [%r21+3200];
	add.s32 	%r273, %r272, %r271;
	min.s32 	%r274, %r270, %r273;
	st.shared.u32 	[%r14+128], %r274;
	ld.shared.u32 	%r275, [%r14+8320];
	ld.shared.u32 	%r276, [%r12+8240];
	ld.shared.u32 	%r277, [%r21+3200];
	add.s32 	%r278, %r277, %r276;
	min.s32 	%r279, %r275, %r278;
	st.shared.u32 	[%r14+8320], %r279;
	bar.sync 	0;
	ld.shared.u32 	%r280, [%r14];
	ld.shared.u32 	%r281, [%r12+52];
	ld.shared.u32 	%r282, [%r21+3328];
	add.s32 	%r283, %r282, %r281;
	min.s32 	%r284, %r280, %r283;
	st.shared.u32 	[%r14], %r284;
	ld.shared.u32 	%r285, [%r14+8192];
	ld.shared.u32 	%r286, [%r12+8244];
	ld.shared.u32 	%r287, [%r21+3328];
	add.s32 	%r288, %r287, %r286;
	min.s32 	%r289, %r285, %r288;
	st.shared.u32 	[%r14+8192], %r289;
	ld.shared.u32 	%r290, [%r14+128];
	ld.shared.u32 	%r291, [%r12+52];
	ld.shared.u32 	%r292, [%r21+3456];
	add.s32 	%r293, %r292, %r291;
	min.s32 	%r294, %r290, %r293;
	st.shared.u32 	[%r14+128], %r294;
	ld.shared.u32 	%r295, [%r14+8320];
	ld.shared.u32 	%r296, [%r12+8244];
	ld.shared.u32 	%r297, [%r21+3456];
	add.s32 	%r298, %r297, %r296;
	min.s32 	%r299, %r295, %r298;
	st.shared.u32 	[%r14+8320], %r299;
	bar.sync 	0;
	ld.shared.u32 	%r300, [%r14];
	ld.shared.u32 	%r301, [%r12+56];
	ld.shared.u32 	%r302, [%r21+3584];
	add.s32 	%r303, %r302, %r301;
	min.s32 	%r304, %r300, %r303;
	st.shared.u32 	[%r14], %r304;
	ld.shared.u32 	%r305, [%r14+8192];
	ld.shared.u32 	%r306, [%r12+8248];
	ld.shared.u32 	%r307, [%r21+3584];
	add.s32 	%r308, %r307, %r306;
	min.s32 	%r309, %r305, %r308;
	st.shared.u32 	[%r14+8192], %r309;
	ld.shared.u32 	%r310, [%r14+128];
	ld.shared.u32 	%r311, [%r12+56];
	ld.shared.u32 	%r312, [%r21+3712];
	add.s32 	%r313, %r312, %r311;
	min.s32 	%r314, %r310, %r313;
	st.shared.u32 	[%r14+128], %r314;
	ld.shared.u32 	%r315, [%r14+8320];
	ld.shared.u32 	%r316, [%r12+8248];
	ld.shared.u32 	%r317, [%r21+3712];
	add.s32 	%r318, %r317, %r316;
	min.s32 	%r319, %r315, %r318;
	st.shared.u32 	[%r14+8320], %r319;
	bar.sync 	0;
	ld.shared.u32 	%r320, [%r14];
	ld.shared.u32 	%r321, [%r12+60];
	ld.shared.u32 	%r322, [%r21+3840];
	add.s32 	%r323, %r322, %r321;
	min.s32 	%r324, %r320, %r323;
	st.shared.u32 	[%r14], %r324;
	ld.shared.u32 	%r325, [%r14+8192];
	ld.shared.u32 	%r326, [%r12+8252];
	ld.shared.u32 	%r327, [%r21+3840];
	add.s32 	%r328, %r327, %r326;
	min.s32 	%r329, %r325, %r328;
	st.shared.u32 	[%r14+8192], %r329;
	ld.shared.u32 	%r330, [%r14+128];
	ld.shared.u32 	%r331, [%r12+60];
	ld.shared.u32 	%r332, [%r21+3968];
	add.s32 	%r333, %r332, %r331;
	min.s32 	%r334, %r330, %r333;
	st.shared.u32 	[%r14+128], %r334;
	ld.shared.u32 	%r335, [%r14+8320];
	ld.shared.u32 	%r336, [%r12+8252];
	ld.shared.u32 	%r337, [%r21+3968];
	add.s32 	%r338, %r337, %r336;
	min.s32 	%r339, %r335, %r338;
	st.shared.u32 	[%r14+8320], %r339;
	bar.sync 	0;
	ld.shared.u32 	%r340, [%r14];
	ld.shared.u32 	%r341, [%r12+64];
	ld.shared.u32 	%r342, [%r21+4096];
	add.s32 	%r343, %r342, %r341;
	min.s32 	%r344, %r340, %r343;
	st.shared.u32 	[%r14], %r344;
	ld.shared.u32 	%r345, [%r14+8192];
	ld.shared.u32 	%r346, [%r12+8256];
	ld.shared.u32 	%r347, [%r21+4096];
	add.s32 	%r348, %r347, %r346;
	min.s32 	%r349, %r345, %r348;
	st.shared.u32 	[%r14+8192], %r349;
	ld.shared.u32 	%r350, [%r14+128];
	ld.shared.u32 	%r351, [%r12+64];
	ld.shared.u32 	%r352, [%r21+4224];
	add.s32 	%r353, %r352, %r351;
	min.s32 	%r354, %r350, %r353;
	st.shared.u32 	[%r14+128], %r354;
	ld.shared.u32 	%r355, [%r14+8320];
	ld.shared.u32 	%r356, [%r12+8256];
	ld.shared.u32 	%r357, [%r21+4224];
	add.s32 	%r358, %r357, %r356;
	min.s32 	%r359, %r355, %r358;
	st.shared.u32 	[%r14+8320], %r359;
	bar.sync 	0;
	ld.shared.u32 	%r360, [%r14];
	ld.shared.u32 	%r361, [%r12+68];
	ld.shared.u32 	%r362, [%r21+4352];
	add.s32 	%r363, %r362, %r361;
	min.s32 	%r364, %r360, %r363;
	st.shared.u32 	[%r14], %r364;
	ld.shared.u32 	%r365, [%r14+8192];
	ld.shared.u32 	%r366, [%r12+8260];
	ld.shared.u32 	%r367, [%r21+4352];
	add.s32 	%r368, %r367, %r366;
	min.s32 	%r369, %r365, %r368;
	st.shared.u32 	[%r14+8192], %r369;
	ld.shared.u32 	%r370, [%r14+128];
	ld.shared.u32 	%r371, [%r12+68];
	ld.shared.u32 	%r372, [%r21+4480];
	add.s32 	%r373, %r372, %r371;
	min.s32 	%r374, %r370, %r373;
	st.shared.u32 	[%r14+128], %r374;
	ld.shared.u32 	%r375, [%r14+8320];
	ld.shared.u32 	%r376, [%r12+8260];
	ld.shared.u32 	%r377, [%r21+4480];
	add.s32 	%r378, %r377, %r376;
	min.s32 	%r379, %r375, %r378;
	st.shared.u32 	[%r14+8320], %r379;
	bar.sync 	0;
	ld.shared.u32 	%r380, [%r14];
	ld.shared.u32 	%r381, [%r12+72];
	ld.shared.u32 	%r382, [%r21+4608];
	add.s32 	%r383, %r382, %r381;
	min.s32 	%r384, %r380, %r383;
	st.shared.u32 	[%r14], %r384;
	ld.shared.u32 	%r385, [%r14+8192];
	ld.shared.u32 	%r386, [%r12+8264];
	ld.shared.u32 	%r387, [%r21+4608];
	add.s32 	%r388, %r387, %r386;
	min.s32 	%r389, %r385, %r388;
	st.shared.u32 	[%r14+8192], %r389;
	ld.shared.u32 	%r390, [%r14+128];
	ld.shared.u32 	%r391, [%r12+72];
	ld.shared.u32 	%r392, [%r21+4736];
	add.s32 	%r393, %r392, %r391;
	min.s32 	%r394, %r390, %r393;
	st.shared.u32 	[%r14+128], %r394;
	ld.shared.u32 	%r395, [%r14+8320];
	ld.shared.u32 	%r396, [%r12+8264];
	ld.shared.u32 	%r397, [%r21+4736];
	add.s32 	%r398, %r397, %r396;
	min.s32 	%r399, %r395, %r398;
	st.shared.u32 	[%r14+8320], %r399;
	bar.sync 	0;
	ld.shared.u32 	%r400, [%r14];
	ld.shared.u32 	%r401, [%r12+76];
	ld.shared.u32 	%r402, [%r21+4864];
	add.s32 	%r403, %r402, %r401;
	min.s32 	%r404, %r400, %r403;
	st.shared.u32 	[%r14], %r404;
	ld.shared.u32 	%r405, [%r14+8192];
	ld.shared.u32 	%r406, [%r12+8268];
	ld.shared.u32 	%r407, [%r21+4864];
	add.s32 	%r408, %r407, %r406;
	min.s32 	%r409, %r405, %r408;
	st.shared.u32 	[%r14+8192], %r409;
	ld.shared.u32 	%r410, [%r14+128];
	ld.shared.u32 	%r411, [%r12+76];
	ld.shared.u32 	%r412, [%r21+4992];
	add.s32 	%r413, %r412, %r411;
	min.s32 	%r414, %r410, %r413;
	st.shared.u32 	[%r14+128], %r414;
	ld.shared.u32 	%r415, [%r14+8320];
	ld.shared.u32 	%r416, [%r12+8268];
	ld.shared.u32 	%r417, [%r21+4992];
	add.s32 	%r418, %r417, %r416;
	min.s32 	%r419, %r415, %r418;
	st.shared.u32 	[%r14+8320], %r419;
	bar.sync 	0;
	ld.shared.u32 	%r420, [%r14];
	ld.shared.u32 	%r421, [%r12+80];
	ld.shared.u32 	%r422, [%r21+5120];
	add.s32 	%r423, %r422, %r421;
	min.s32 	%r424, %r420, %r423;
	st.shared.u32 	[%r14], %r424;
	ld.shared.u32 	%r425, [%r14+8192];
	ld.shared.u32 	%r426, [%r12+8272];
	ld.shared.u32 	%r427, [%r21+5120];
	add.s32 	%r428, %r427, %r426;
	min.s32 	%r429, %r425, %r428;
	st.shared.u32 	[%r14+8192], %r429;
	ld.shared.u32 	%r430, [%r14+128];
	ld.shared.u32 	%r431, [%r12+80];
	ld.shared.u32 	%r432, [%r21+5248];
	add.s32 	%r433, %r432, %r431;
	min.s32 	%r434, %r430, %r433;
	st.shared.u32 	[%r14+128], %r434;
	ld.shared.u32 	%r435, [%r14+8320];
	ld.shared.u32 	%r436, [%r12+8272];
	ld.shared.u32 	%r437, [%r21+5248];
	add.s32 	%r438, %r437, %r436;
	min.s32 	%r439, %r435, %r438;
	st.shared.u32 	[%r14+8320], %r439;
	bar.sync 	0;
	ld.shared.u32 	%r440, [%r14];
	ld.shared.u32 	%r441, [%r12+84];
	ld.shared.u32 	%r442, [%r21+5376];
	add.s32 	%r443, %r442, %r441;
	min.s32 	%r444, %r440, %r443;
	st.shared.u32 	[%r14], %r444;
	ld.shared.u32 	%r445, [%r14+8192];
	ld.shared.u32 	%r446, [%r12+8276];
	ld.shared.u32 	%r447, [%r21+5376];
	add.s32 	%r448, %r447, %r446;
	min.s32 	%r449, %r445, %r448;
	st.shared.u32 	[%r14+8192], %r449;
	ld.shared.u32 	%r450, [%r14+128];
	ld.shared.u32 	%r451, [%r12+84];
	ld.shared.u32 	%r452, [%r21+5504];
	add.s32 	%r453, %r452, %r451;
	min.s32 	%r454, %r450, %r453;
	st.shared.u32 	[%r14+128], %r454;
	ld.shared.u32 	%r455, [%r14+8320];
	ld.shared.u32 	%r456, [%r12+8276];
	ld.shared.u32 	%r457, [%r21+5504];
	add.s32 	%r458, %r457, %r456;
	min.s32 	%r459, %r455, %r458;
	st.shared.u32 	[%r14+8320], %r459;
	bar.sync 	0;
	ld.shared.u32 	%r460, [%r14];
	ld.shared.u32 	%r461, [%r12+88];
	ld.shared.u32 	%r462, [%r21+5632];
	add.s32 	%r463, %r462, %r461;
	min.s32 	%r464, %r460, %r463;
	st.shared.u32 	[%r14], %r464;
	ld.shared.u32 	%r465, [%r14+8192];
	ld.shared.u32 	%r466, [%r12+8280];
	ld.shared.u32 	%r467, [%r21+5632];
	add.s32 	%r468, %r467, %r466;
	min.s32 	%r469, %r465, %r468;
	st.shared.u32 	[%r14+8192], %r469;
	ld.shared.u32 	%r470, [%r14+128];
	ld.shared.u32 	%r471, [%r12+88];
	ld.shared.u32 	%r472, [%r21+5760];
	add.s32 	%r473, %r472, %r471;
	min.s32 	%r474, %r470, %r473;
	st.shared.u32 	[%r14+128], %r474;
	ld.shared.u32 	%r475, [%r14+8320];
	ld.shared.u32 	%r476, [%r12+8280];
	ld.shared.u32 	%r477, [%r21+5760];
	add.s32 	%r478, %r477, %r476;
	min.s32 	%r479, %r475, %r478;
	st.shared.u32 	[%r14+8320], %r479;
	bar.sync 	0;
	ld.shared.u32 	%r480, [%r14];
	ld.shared.u32 	%r481, [%r12+92];
	ld.shared.u32 	%r482, [%r21+5888];
	add.s32 	%r483, %r482, %r481;
	min.s32 	%r484, %r480, %r483;
	st.shared.u32 	[%r14], %r484;
	ld.shared.u32 	%r485, [%r14+8192];
	ld.shared.u32 	%r486, [%r12+8284];
	ld.shared.u32 	%r487, [%r21+5888];
	add.s32 	%r488, %r487, %r486;
	min.s32 	%r489, %r485, %r488;
	st.shared.u32 	[%r14+8192], %r489;
	ld.shared.u32 	%r490, [%r14+128];
	ld.shared.u32 	%r491, [%r12+92];
	ld.shared.u32 	%r492, [%r21+6016];
	add.s32 	%r493, %r492, %r491;
	min.s32 	%r494, %r490, %r493;
	st.shared.u32 	[%r14+128], %r494;
	ld.shared.u32 	%r495, [%r14+8320];
	ld.shared.u32 	%r496, [%r12+8284];
	ld.shared.u32 	%r497, [%r21+6016];
	add.s32 	%r498, %r497, %r496;
	min.s32 	%r499, %r495, %r498;
	st.shared.u32 	[%r14+8320], %r499;
	bar.sync 	0;
	ld.shared.u32 	%r500, [%r14];
	ld.shared.u32 	%r501, [%r12+96];
	ld.shared.u32 	%r502, [%r21+6144];
	add.s32 	%r503, %r502, %r501;
	min.s32 	%r504, %r500, %r503;
	st.shared.u32 	[%r14], %r504;
	ld.shared.u32 	%r505, [%r14+8192];
	ld.shared.u32 	%r506, [%r12+8288];
	ld.shared.u32 	%r507, [%r21+6144];
	add.s32 	%r508, %r507, %r506;
	min.s32 	%r509, %r505, %r508;
	st.shared.u32 	[%r14+8192], %r509;
	ld.shared.u32 	%r510, [%r14+128];
	ld.shared.u32 	%r511, [%r12+96];
	ld.shared.u32 	%r512, [%r21+6272];
	add.s32 	%r513, %r512, %r511;
	min.s32 	%r514, %r510, %r513;
	st.shared.u32 	[%r14+128], %r514;
	ld.shared.u32 	%r515, [%r14+8320];
	ld.shared.u32 	%r516, [%r12+8288];
	ld.shared.u32 	%r517, [%r21+6272];
	add.s32 	%r518, %r517, %r516;
	min.s32 	%r519, %r515, %r518;
	st.shared.u32 	[%r14+8320], %r519;
	bar.sync 	0;
	ld.shared.u32 	%r520, [%r14];
	ld.shared.u32 	%r521, [%r12+100];
	ld.shared.u32 	%r522, [%r21+6400];
	add.s32 	%r523, %r522, %r521;
	min.s32 	%r524, %r520, %r523;
	st.shared.u32 	[%r14], %r524;
	ld.shared.u32 	%r525, [%r14+8192];
	ld.shared.u32 	%r526, [%r12+8292];
	ld.shared.u32 	%r527, [%r21+6400];
	add.s32 	%r528, %r527, %r526;
	min.s32 	%r529, %r525, %r528;
	st.shared.u32 	[%r14+8192], %r529;
	ld.shared.u32 	%r530, [%r14+128];
	ld.shared.u32 	%r531, [%r12+100];
	ld.shared.u32 	%r532, [%r21+6528];
	add.s32 	%r533, %r532, %r531;
	min.s32 	%r534, %r530, %r533;
	st.shared.u32 	[%r14+128], %r534;
	ld.shared.u32 	%r535, [%r14+8320];
	ld.shared.u32 	%r536, [%r12+8292];
	ld.shared.u32 	%r537, [%r21+6528];
	add.s32 	%r538, %r537, %r536;
	min.s32 	%r539, %r535, %r538;
	st.shared.u32 	[%r14+8320], %r539;
	bar.sync 	0;
	ld.shared.u32 	%r540, [%r14];
	ld.shared.u32 	%r541, [%r12+104];
	ld.shared.u32 	%r542, [%r21+6656];
	add.s32 	%r543, %r542, %r541;
	min.s32 	%r544, %r540, %r543;
	st.shared.u32 	[%r14], %r544;
	ld.shared.u32 	%r545, [%r14+8192];
	ld.shared.u32 	%r546, [%r12+8296];
	ld.shared.u32 	%r547, [%r21+6656];
	add.s32 	%r548, %r547, %r546;
	min.s32 	%r549, %r545, %r548;
	st.shared.u32 	[%r14+8192], %r549;
	ld.shared.u32 	%r550, [%r14+128];
	ld.shared.u32 	%r551, [%r12+104];
	ld.shared.u32 	%r552, [%r21+6784];
	add.s32 	%r553, %r552, %r551;
	min.s32 	%r554, %r550, %r553;
	st.shared.u32 	[%r14+128], %r554;
	ld.shared.u32 	%r555, [%r14+8320];
	ld.shared.u32 	%r556, [%r12+8296];
	ld.shared.u32 	%r557, [%r21+6784];
	add.s32 	%r558, %r557, %r556;
	min.s32 	%r559, %r555, %r558;
	st.shared.u32 	[%r14+8320], %r559;
	bar.sync 	0;
	ld.shared.u32 	%r560, [%r14];
	ld.shared.u32 	%r561, [%r12+108];
	ld.shared.u32 	%r562, [%r21+6912];
	add.s32 	%r563, %r562, %r561;
	min.s32 	%r564, %r560, %r563;
	st.shared.u32 	[%r14], %r564;
	ld.shared.u32 	%r565, [%r14+8192];
	ld.shared.u32 	%r566, [%r12+8300];
	ld.shared.u32 	%r567, [%r21+6912];
	add.s32 	%r568, %r567, %r566;
	min.s32 	%r569, %r565, %r568;
	st.shared.u32 	[%r14+8192], %r569;
	ld.shared.u32 	%r570, [%r14+128];
	ld.shared.u32 	%r571, [%r12+108];
	ld.shared.u32 	%r572, [%r21+7040];
	add.s32 	%r573, %r572, %r571;
	min.s32 	%r574, %r570, %r573;
	st.shared.u32 	[%r14+128], %r574;
	ld.shared.u32 	%r575, [%r14+8320];
	ld.shared.u32 	%r576, [%r12+8300];
	ld.shared.u32 	%r577, [%r21+7040];
	add.s32 	%r578, %r577, %r576;
	min.s32 	%r579, %r575, %r578;
	st.shared.u32 	[%r14+8320], %r579;
	bar.sync 	0;
	ld.shared.u32 	%r580, [%r14];
	ld.shared.u32 	%r581, [%r12+112];
	ld.shared.u32 	%r582, [%r21+7168];
	add.s32 	%r583, %r582, %r581;
	min.s32 	%r584, %r580, %r583;
	st.shared.u32 	[%r14], %r584;
	ld.shared.u32 	%r585, [%r14+8192];
	ld.shared.u32 	%r586, [%r12+8304];
	ld.shared.u32 	%r587, [%r21+7168];
	add.s32 	%r588, %r587, %r586;
	min.s32 	%r589, %r585, %r588;
	st.shared.u32 	[%r14+8192], %r589;
	ld.shared.u32 	%r590, [%r14+128];
	ld.shared.u32 	%r591, [%r12+112];
	ld.shared.u32 	%r592, [%r21+7296];
	add.s32 	%r593, %r592, %r591;
	min.s32 	%r594, %r590, %r593;
	st.shared.u32 	[%r14+128], %r594;
	ld.shared.u32 	%r595, [%r14+8320];
	ld.shared.u32 	%r596, [%r12+8304];
	ld.shared.u32 	%r597, [%r21+7296];
	add.s32 	%r598, %r597, %r596;
	min.s32 	%r599, %r595, %r598;
	st.shared.u32 	[%r14+8320], %r599;
	bar.sync 	0;
	ld.shared.u32 	%r600, [%r14];
	ld.shared.u32 	%r601, [%r12+116];
	ld.shared.u32 	%r602, [%r21+7424];
	add.s32 	%r603, %r602, %r601;
	min.s32 	%r604, %r600, %r603;
	st.shared.u32 	[%r14], %r604;
	ld.shared.u32 	%r605, [%r14+8192];
	ld.shared.u32 	%r606, [%r12+8308];
	ld.shared.u32 	%r607, [%r21+7424];
	add.s32 	%r608, %r607, %r606;
	min.s32 	%r609, %r605, %r608;
	st.shared.u32 	[%r14+8192], %r609;
	ld.shared.u32 	%r610, [%r14+128];
	ld.shared.u32 	%r611, [%r12+116];
	ld.shared.u32 	%r612, [%r21+7552];
	add.s32 	%r613, %r612, %r611;
	min.s32 	%r614, %r610, %r613;
	st.shared.u32 	[%r14+128], %r614;
	ld.shared.u32 	%r615, [%r14+8320];
	ld.shared.u32 	%r616, [%r12+8308];
	ld.shared.u32 	%r617, [%r21+7552];
	add.s32 	%r618, %r617, %r616;
	min.s32 	%r619, %r615, %r618;
	st.shared.u32 	[%r14+8320], %r619;
	bar.sync 	0;
	ld.shared.u32 	%r620, [%r14];
	ld.shared.u32 	%r621, [%r12+120];
	ld.shared.u32 	%r622, [%r21+7680];
	add.s32 	%r623, %r622, %r621;
	min.s32 	%r624, %r620, %r623;
	st.shared.u32 	[%r14], %r624;
	ld.shared.u32 	%r625, [%r14+8192];
	ld.shared.u32 	%r626, [%r12+8312];
	ld.shared.u32 	%r627, [%r21+7680];
	add.s32 	%r628, %r627, %r626;
	min.s32 	%r629, %r625, %r628;
	st.shared.u32 	[%r14+8192], %r629;
	ld.shared.u32 	%r630, [%r14+128];
	ld.shared.u32 	%r631, [%r12+120];
	ld.shared.u32 	%r632, [%r21+7808];
	add.s32 	%r633, %r632, %r631;
	min.s32 	%r634, %r630, %r633;
	st.shared.u32 	[%r14+128], %r634;
	ld.shared.u32 	%r635, [%r14+8320];
	ld.shared.u32 	%r636, [%r12+8312];
	ld.shared.u32 	%r637, [%r21+7808];
	add.s32 	%r638, %r637, %r636;
	min.s32 	%r639, %r635, %r638;
	st.shared.u32 	[%r14+8320], %r639;
	bar.sync 	0;
	ld.shared.u32 	%r640, [%r14];
	ld.shared.u32 	%r641, [%r12+124];
	ld.shared.u32 	%r642, [%r21+7936];
	add.s32 	%r643, %r642, %r641;
	min.s32 	%r644, %r640, %r643;
	st.shared.u32 	[%r14], %r644;
	ld.shared.u32 	%r645, [%r14+8192];
	ld.shared.u32 	%r646, [%r12+8316];
	ld.shared.u32 	%r647, [%r21+7936];
	add.s32 	%r648, %r647, %r646;
	min.s32 	%r649, %r645, %r648;
	st.shared.u32 	[%r14+8192], %r649;
	ld.shared.u32 	%r650, [%r14+128];
	ld.shared.u32 	%r651, [%r12+124];
	ld.shared.u32 	%r652, [%r21+8064];
	add.s32 	%r653, %r652, %r651;
	min.s32 	%r654, %r650, %r653;
	st.shared.u32 	[%r14+128], %r654;
	ld.shared.u32 	%r655, [%r14+8320];
	ld.shared.u32 	%r656, [%r12+8316];
	ld.shared.u32 	%r657, [%r21+8064];
	add.s32 	%r658, %r657, %r656;
	min.s32 	%r659, %r655, %r658;
	st.shared.u32 	[%r14+8320], %r659;
	bar.sync 	0;
	ld.shared.u32 	%r660, [%r14];
	ld.shared.u32 	%r661, [%r12+128];
	ld.shared.u32 	%r662, [%r21+8192];
	add.s32 	%r663, %r662, %r661;
	min.s32 	%r664, %r660, %r663;
	st.shared.u32 	[%r14], %r664;
	ld.shared.u32 	%r665, [%r14+8192];
	ld.shared.u32 	%r666, [%r12+8320];
	ld.shared.u32 	%r667, [%r21+8192];
	add.s32 	%r668, %r667, %r666;
	min.s32 	%r669, %r665, %r668;
	st.shared.u32 	[%r14+8192], %r669;
	ld.shared.u32 	%r670, [%r14+128];
	ld.shared.u32 	%r671, [%r12+128];
	ld.shared.u32 	%r672, [%r21+8320];
	add.s32 	%r673, %r672, %r671;
	min.s32 	%r674, %r670, %r673;
	st.shared.u32 	[%r14+128], %r674;
	ld.shared.u32 	%r675, [%r14+8320];
	ld.shared.u32 	%r676, [%r12+8320];
	ld.shared.u32 	%r677, [%r21+8320];
	add.s32 	%r678, %r677, %r676;
	min.s32 	%r679, %r675, %r678;
	st.shared.u32 	[%r14+8320], %r679;
	bar.sync 	0;
	ld.shared.u32 	%r680, [%r14];
	ld.shared.u32 	%r681, [%r12+132];
	ld.shared.u32 	%r682, [%r21+8448];
	add.s32 	%r683, %r682, %r681;
	min.s32 	%r684, %r680, %r683;
	st.shared.u32 	[%r14], %r684;
	ld.shared.u32 	%r685, [%r14+8192];
	ld.shared.u32 	%r686, [%r12+8324];
	ld.shared.u32 	%r687, [%r21+8448];
	add.s32 	%r688, %r687, %r686;
	min.s32 	%r689, %r685, %r688;
	st.shared.u32 	[%r14+8192], %r689;
	ld.shared.u32 	%r690, [%r14+128];
	ld.shared.u32 	%r691, [%r12+132];
	ld.shared.u32 	%r692, [%r21+8576];
	add.s32 	%r693, %r692, %r691;
	min.s32 	%r694, %r690, %r693;
	st.shared.u32 	[%r14+128], %r694;
	ld.shared.u32 	%r695, [%r14+8320];
	ld.shared.u32 	%r696, [%r12+8324];
	ld.shared.u32 	%r697, [%r21+8576];
	add.s32 	%r698, %r697, %r696;
	min.s32 	%r699, %r695, %r698;
	st.shared.u32 	[%r14+8320], %r699;
	bar.sync 	0;
	ld.shared.u32 	%r700, [%r14];
	ld.shared.u32 	%r701, [%r12+136];
	ld.shared.u32 	%r702, [%r21+8704];
	add.s32 	%r703, %r702, %r701;
	min.s32 	%r704, %r700, %r703;
	st.shared.u32 	[%r14], %r704;
	ld.shared.u32 	%r705, [%r14+8192];
	ld.shared.u32 	%r706, [%r12+8328];
	ld.shared.u32 	%r707, [%r21+8704];
	add.s32 	%r708, %r707, %r706;
	min.s32 	%r709, %r705, %r708;
	st.shared.u32 	[%r14+8192], %r709;
	ld.shared.u32 	%r710, [%r14+128];
	ld.shared.u32 	%r711, [%r12+136];
	ld.shared.u32 	%r712, [%r21+8832];
	add.s32 	%r713, %r712, %r711;
	min.s32 	%r714, %r710, %r713;
	st.shared.u32 	[%r14+128], %r714;
	ld.shared.u32 	%r715, [%r14+8320];
	ld.shared.u32 	%r716, [%r12+8328];
	ld.shared.u32 	%r717, [%r21+8832];
	add.s32 	%r718, %r717, %r716;
	min.s32 	%r719, %r715, %r718;
	st.shared.u32 	[%r14+8320], %r719;
	bar.sync 	0;
	ld.shared.u32 	%r720, [%r14];
	ld.shared.u32 	%r721, [%r12+140];
	ld.shared.u32 	%r722, [%r21+8960];
	add.s32 	%r723, %r722, %r721;
	min.s32 	%r724, %r720, %r723;
	st.shared.u32 	[%r14], %r724;
	ld.shared.u32 	%r725, [%r14+8192];
	ld.shared.u32 	%r726, [%r12+8332];
	ld.shared.u32 	%r727, [%r21+8960];
	add.s32 	%r728, %r727, %r726;
	min.s32 	%r729, %r725, %r728;
	st.shared.u32 	[%r14+8192], %r729;
	ld.shared.u32 	%r730, [%r14+128];
	ld.shared.u32 	%r731, [%r12+140];
	ld.shared.u32 	%r732, [%r21+9088];
	add.s32 	%r733, %r732, %r731;
	min.s32 	%r734, %r730, %r733;
	st.shared.u32 	[%r14+128], %r734;
	ld.shared.u32 	%r735, [%r14+8320];
	ld.shared.u32 	%r736, [%r12+8332];
	ld.shared.u32 	%r737, [%r21+9088];
	add.s32 	%r738, %r737, %r736;
	min.s32 	%r739, %r735, %r738;
	st.shared.u32 	[%r14+8320], %r739;
	bar.sync 	0;
	ld.shared.u32 	%r740, [%r14];
	ld.shared.u32 	%r741, [%r12+144];
	ld.shared.u32 	%r742, [%r21+9216];
	add.s32 	%r743, %r742, %r741;
	min.s32 	%r744, %r740, %r743;
	st.shared.u32 	[%r14], %r744;
	ld.shared.u32 	%r745, [%r14+8192];
	ld.shared.u32 	%r746, [%r12+8336];
	ld.shared.u32 	%r747, [%r21+9216];
	add.s32 	%r748, %r747, %r746;
	min.s32 	%r749, %r745, %r748;
	st.shared.u32 	[%r14+8192], %r749;
	ld.shared.u32 	%r750, [%r14+128];
	ld.shared.u32 	%r751, [%r12+144];
	ld.shared.u32 	%r752, [%r21+9344];
	add.s32 	%r753, %r752, %r751;
	min.s32 	%r754, %r750, %r753;
	st.shared.u32 	[%r14+128], %r754;
	ld.shared.u32 	%r755, [%r14+8320];
	ld.shared.u32 	%r756, [%r12+8336];
	ld.shared.u32 	%r757, [%r21+9344];
	add.s32 	%r758, %r757, %r756;
	min.s32 	%r759, %r755, %r758;
	st.shared.u32 	[%r14+8320], %r759;
	bar.sync 	0;
	ld.shared.u32 	%r760, [%r14];
	ld.shared.u32 	%r761, [%r12+148];
	ld.shared.u32 	%r762, [%r21+9472];
	add.s32 	%r763, %r762, %r761;
	min.s32 	%r764, %r760, %r763;
	st.shared.u32 	[%r14], %r764;
	ld.shared.u32 	%r765, [%r14+8192];
	ld.shared.u32 	%r766, [%r12+8340];
	ld.shared.u32 	%r767, [%r21+9472];
	add.s32 	%r768, %r767, %r766;
	min.s32 	%r769, %r765, %r768;
	st.shared.u32 	[%r14+8192], %r769;
	ld.shared.u32 	%r770, [%r14+128];
	ld.shared.u32 	%r771, [%r12+148];
	ld.shared.u32 	%r772, [%r21+9600];
	add.s32 	%r773, %r772, %r771;
	min.s32 	%r774, %r770, %r773;
	st.shared.u32 	[%r14+128], %r774;
	ld.shared.u32 	%r775, [%r14+8320];
	ld.shared.u32 	%r776, [%r12+8340];
	ld.shared.u32 	%r777, [%r21+9600];
	add.s32 	%r778, %r777, %r776;
	min.s32 	%r779, %r775, %r778;
	st.shared.u32 	[%r14+8320], %r779;
	bar.sync 	0;
	ld.shared.u32 	%r780, [%r14];
	ld.shared.u32 	%r781, [%r12+152];
	ld.shared.u32 	%r782, [%r21+9728];
	add.s32 	%r783, %r782, %r781;
	min.s32 	%r784, %r780, %r783;
	st.shared.u32 	[%r14], %r784;
	ld.shared.u32 	%r785, [%r14+8192];
	ld.shared.u32 	%r786, [%r12+8344];
	ld.shared.u32 	%r787, [%r21+9728];
	add.s32 	%r788, %r787, %r786;
	min.s32 	%r789, %r785, %r788;
	st.shared.u32 	[%r14+8192], %r789;
	ld.shared.u32 	%r790, [%r14+128];
	ld.shared.u32 	%r791, [%r12+152];
	ld.shared.u32 	%r792, [%r21+9856];
	add.s32 	%r793, %r792, %r791;
	min.s32 	%r794, %r790, %r793;
	st.shared.u32 	[%r14+128], %r794;
	ld.shared.u32 	%r795, [%r14+8320];
	ld.shared.u32 	%r796, [%r12+8344];
	ld.shared.u32 	%r797, [%r21+9856];
	add.s32 	%r798, %r797, %r796;
	min.s32 	%r799, %r795, %r798;
	st.shared.u32 	[%r14+8320], %r799;
	bar.sync 	0;
	ld.shared.u32 	%r800, [%r14];
	ld.shared.u32 	%r801, [%r12+156];
	ld.shared.u32 	%r802, [%r21+9984];
	add.s32 	%r803, %r802, %r801;
	min.s32 	%r804, %r800, %r803;
	st.shared.u32 	[%r14], %r804;
	ld.shared.u32 	%r805, [%r14+8192];
	ld.shared.u32 	%r806, [%r12+8348];
	ld.shared.u32 	%r807, [%r21+9984];
	add.s32 	%r808, %r807, %r806;
	min.s32 	%r809, %r805, %r808;
	st.shared.u32 	[%r14+8192], %r809;
	ld.shared.u32 	%r810, [%r14+128];
	ld.shared.u32 	%r811, [%r12+156];
	ld.shared.u32 	%r812, [%r21+10112];
	add.s32 	%r813, %r812, %r811;
	min.s32 	%r814, %r810, %r813;
	st.shared.u32 	[%r14+128], %r814;
	ld.shared.u32 	%r815, [%r14+8320];
	ld.shared.u32 	%r816, [%r12+8348];
	ld.shared.u32 	%r817, [%r21+10112];
	add.s32 	%r818, %r817, %r816;
	min.s32 	%r819, %r815, %r818;
	st.shared.u32 	[%r14+8320], %r819;
	bar.sync 	0;
	ld.shared.u32 	%r820, [%r14];
	ld.shared.u32 	%r821, [%r12+160];
	ld.shared.u32 	%r822, [%r21+10240];
	add.s32 	%r823, %r822, %r821;
	min.s32 	%r824, %r820, %r823;
	st.shared.u32 	[%r14], %r824;
	ld.shared.u32 	%r825, [%r14+8192];
	ld.shared.u32 	%r826, [%r12+8352];
	ld.shared.u32 	%r827, [%r21+10240];
	add.s32 	%r828, %r827, %r826;
	min.s32 	%r829, %r825, %r828;
	st.shared.u32 	[%r14+8192], %r829;
	ld.shared.u32 	%r830, [%r14+128];
	ld.shared.u32 	%r831, [%r12+160];
	ld.shared.u32 	%r832, [%r21+10368];
	add.s32 	%r833, %r832, %r831;
	min.s32 	%r834, %r830, %r833;
	st.shared.u32 	[%r14+128], %r834;
	ld.shared.u32 	%r835, [%r14+8320];
	ld.shared.u32 	%r836, [%r12+8352];
	ld.shared.u32 	%r837, [%r21+10368];
	add.s32 	%r838, %r837, %r836;
	min.s32 	%r839, %r835, %r838;
	st.shared.u32 	[%r14+8320], %r839;
	bar.sync 	0;
	ld.shared.u32 	%r840, [%r14];
	ld.shared.u32 	%r841, [%r12+164];
	ld.shared.u32 	%r842, [%r21+10496];
	add.s32 	%r843, %r842, %r841;
	min.s32 	%r844, %r840, %r843;
	st.shared.u32 	[%r14], %r844;
	ld.shared.u32 	%r845, [%r14+8192];
	ld.shared.u32 	%r846, [%r12+8356];
	ld.shared.u32 	%r847, [%r21+10496];
	add.s32 	%r848, %r847, %r846;
	min.s32 	%r849, %r845, %r848;
	st.shared.u32 	[%r14+8192], %r849;
	ld.shared.u32 	%r850, [%r14+128];
	ld.shared.u32 	%r851, [%r12+164];
	ld.shared.u32 	%r852, [%r21+10624];
	add.s32 	%r853, %r852, %r851;
	min.s32 	%r854, %r850, %r853;
	st.shared.u32 	[%r14+128], %r854;
	ld.shared.u32 	%r855, [%r14+8320];
	ld.shared.u32 	%r856, [%r12+8356];
	ld.shared.u32 	%r857, [%r21+10624];
	add.s32 	%r858, %r857, %r856;
	min.s32 	%r859, %r855, %r858;
	st.shared.u32 	[%r14+8320], %r859;
	bar.sync 	0;
	ld.shared.u32 	%r860, [%r14];
	ld.shared.u32 	%r861, [%r12+168];
	ld.shared.u32 	%r862, [%r21+10752];
	add.s32 	%r863, %r862, %r861;
	min.s32 	%r864, %r860, %r863;
	st.shared.u32 	[%r14], %r864;
	ld.shared.u32 	%r865, [%r14+8192];
	ld.shared.u32 	%r866, [%r12+8360];
	ld.shared.u32 	%r867, [%r21+10752];
	add.s32 	%r868, %r867, %r866;
	min.s32 	%r869, %r865, %r868;
	st.shared.u32 	[%r14+8192], %r869;
	ld.shared.u32 	%r870, [%r14+128];
	ld.shared.u32 	%r871, [%r12+168];
	ld.shared.u32 	%r872, [%r21+10880];
	add.s32 	%r873, %r872, %r871;
	min.s32 	%r874, %r870, %r873;
	st.shared.u32 	[%r14+128], %r874;
	ld.shared.u32 	%r875, [%r14+8320];
	ld.shared.u32 	%r876, [%r12+8360];
	ld.shared.u32 	%r877, [%r21+10880];
	add.s32 	%r878, %r877, %r876;
	min.s32 	%r879, %r875, %r878;
	st.shared.u32 	[%r14+8320], %r879;
	bar.sync 	0;
	ld.shared.u32 	%r880, [%r14];
	ld.shared.u32 	%r881, [%r12+172];
	ld.shared.u32 	%r882, [%r21+11008];
	add.s32 	%r883, %r882, %r881;
	min.s32 	%r884, %r880, %r883;
	st.shared.u32 	[%r14], %r884;
	ld.shared.u32 	%r885, [%r14+8192];
	ld.shared.u32 	%r886, [%r12+8364];
	ld.shared.u32 	%r887, [%r21+11008];
	add.s32 	%r888, %r887, %r886;
	min.s32 	%r889, %r885, %r888;
	st.shared.u32 	[%r14+8192], %r889;
	ld.shared.u32 	%r890, [%r14+128];
	ld.shared.u32 	%r891, [%r12+172];
	ld.shared.u32 	%r892, [%r21+11136];
	add.s32 	%r893, %r892, %r891;
	min.s32 	%r894, %r890, %r893;
	st.shared.u32 	[%r14+128], %r894;
	ld.shared.u32 	%r895, [%r14+8320];
	ld.shared.u32 	%r896, [%r12+8364];
	ld.shared.u32 	%r897, [%r21+11136];
	add.s32 	%r898, %r897, %r896;
	min.s32 	%r899, %r895, %r898;
	st.shared.u32 	[%r14+8320], %r899;
	bar.sync 	0;
	ld.shared.u32 	%r900, [%r14];
	ld.shared.u32 	%r901, [%r12+176];
	ld.shared.u32 	%r902, [%r21+11264];
	add.s32 	%r903, %r902, %r901;
	min.s32 	%r904, %r900, %r903;
	st.shared.u32 	[%r14], %r904;
	ld.shared.u32 	%r905, [%r14+8192];
	ld.shared.u32 	%r906, [%r12+8368];
	ld.shared.u32 	%r907, [%r21+11264];
	add.s32 	%r908, %r907, %r906;
	min.s32 	%r909, %r905, %r908;
	st.shared.u32 	[%r14+8192], %r909;
	ld.shared.u32 	%r910, [%r14+128];
	ld.shared.u32 	%r911, [%r12+176];
	ld.shared.u32 	%r912, [%r21+11392];
	add.s32 	%r913, %r912, %r911;
	min.s32 	%r914, %r910, %r913;
	st.shared.u32 	[%r14+128], %r914;
	ld.shared.u32 	%r915, [%r14+8320];
	ld.shared.u32 	%r916, [%r12+8368];
	ld.shared.u32 	%r917, [%r21+11392];
	add.s32 	%r918, %r917, %r916;
	min.s32 	%r919, %r915, %r918;
	st.shared.u32 	[%r14+8320], %r919;
	bar.sync 	0;
	ld.shared.u32 	%r920, [%r14];
	ld.shared.u32 	%r921, [%r12+180];
	ld.shared.u32 	%r922, [%r21+11520];
	add.s32 	%r923, %r922, %r921;
	min.s32 	%r924, %r920, %r923;
	st.shared.u32 	[%r14], %r924;
	ld.shared.u32 	%r925, [%r14+8192];
	ld.shared.u32 	%r926, [%r12+8372];
	ld.shared.u32 	%r927, [%r21+11520];
	add.s32 	%r928, %r927, %r926;
	min.s32 	%r929, %r925, %r928;
	st.shared.u32 	[%r14+8192], %r929;
	ld.shared.u32 	%r930, [%r14+128];
	ld.shared.u32 	%r931, [%r12+180];
	ld.shared.u32 	%r932, [%r21+11648];
	add.s32 	%r933, %r932, %r931;
	min.s32 	%r934, %r930, %r933;
	st.shared.u32 	[%r14+128], %r934;
	ld.shared.u32 	%r935, [%r14+8320];
	ld.shared.u32 	%r936, [%r12+8372];
	ld.shared.u32 	%r937, [%r21+11648];
	add.s32 	%r938, %r937, %r936;
	min.s32 	%r939, %r935, %r938;
	st.shared.u32 	[%r14+8320], %r939;
	bar.sync 	0;
	ld.shared.u32 	%r940, [%r14];
	ld.shared.u32 	%r941, [%r12+184];
	ld.shared.u32 	%r942, [%r21+11776];
	add.s32 	%r943, %r942, %r941;
	min.s32 	%r944, %r940, %r943;
	st.shared.u32 	[%r14], %r944;
	ld.shared.u32 	%r945, [%r14+8192];
	ld.shared.u32 	%r946, [%r12+8376];
	ld.shared.u32 	%r947, [%r21+11776];
	add.s32 	%r948, %r947, %r946;
	min.s32 	%r949, %r945, %r948;
	st.shared.u32 	[%r14+8192], %r949;
	ld.shared.u32 	%r950, [%r14+128];
	ld.shared.u32 	%r951, [%r12+184];
	ld.shared.u32 	%r952, [%r21+11904];
	add.s32 	%r953, %r952, %r951;
	min.s32 	%r954, %r950, %r953;
	st.shared.u32 	[%r14+128], %r954;
	ld.shared.u32 	%r955, [%r14+8320];
	ld.shared.u32 	%r956, [%r12+8376];
	ld.shared.u32 	%r957, [%r21+11904];
	add.s32 	%r958, %r957, %r956;
	min.s32 	%r959, %r955, %r958;
	st.shared.u32 	[%r14+8320], %r959;
	bar.sync 	0;
	ld.shared.u32 	%r960, [%r14];
	ld.shared.u32 	%r961, [%r12+188];
	ld.shared.u32 	%r962, [%r21+12032];
	add.s32 	%r963, %r962, %r961;
	min.s32 	%r964, %r960, %r963;
	st.shared.u32 	[%r14], %r964;
	ld.shared.u32 	%r965, [%r14+8192];
	ld.shared.u32 	%r966, [%r12+8380];
	ld.shared.u32 	%r967, [%r21+12032];
	add.s32 	%r968, %r967, %r966;
	min.s32 	%r969, %r965, %r968;
	st.shared.u32 	[%r14+8192], %r969;
	ld.shared.u32 	%r970, [%r14+128];
	ld.shared.u32 	%r971, [%r12+188];
	ld.shared.u32 	%r972, [%r21+12160];
	add.s32 	%r973, %r972, %r971;
	min.s32 	%r974, %r970, %r973;
	st.shared.u32 	[%r14+128], %r974;
	ld.shared.u32 	%r975, [%r14+8320];
	ld.shared.u32 	%r976, [%r12+8380];
	ld.shared.u32 	%r977, [%r21+12160];
	add.s32 	%r978, %r977, %r976;
	min.s32 	%r979, %r975, %r978;
	st.shared.u32 	[%r14+8320], %r979;
	bar.sync 	0;
	ld.shared.u32 	%r980, [%r14];
	ld.shared.u32 	%r981, [%r12+192];
	ld.shared.u32 	%r982, [%r21+12288];
	add.s32 	%r983, %r982, %r981;
	min.s32 	%r984, %r980, %r983;
	st.shared.u32 	[%r14], %r984;
	ld.shared.u32 	%r985, [%r14+8192];
	ld.shared.u32 	%r986, [%r12+8384];
	ld.shared.u32 	%r987, [%r21+12288];
	add.s32 	%r988, %r987, %r986;
	min.s32 	%r989, %r985, %r988;
	st.shared.u32 	[%r14+8192], %r989;
	ld.shared.u32 	%r990, [%r14+128];
	ld.shared.u32 	%r991, [%r12+192];
	ld.shared.u32 	%r992, [%r21+12416];
	add.s32 	%r993, %r992, %r991;
	min.s32 	%r994, %r990, %r993;
	st.shared.u32 	[%r14+128], %r994;
	ld.shared.u32 	%r995, [%r14+8320];
	ld.shared.u32 	%r996, [%r12+8384];
	ld.shared.u32 	%r997, [%r21+12416];
	add.s32 	%r998, %r997, %r996;
	min.s32 	%r999, %r995, %r998;
	st.shared.u32 	[%r14+8320], %r999;
	bar.sync 	0;
	ld.shared.u32 	%r1000, [%r14];
	ld.shared.u32 	%r1001, [%r12+196];
	ld.shared.u32 	%r1002, [%r21+12544];
	add.s32 	%r1003, %r1002, %r1001;
	min.s32 	%r1004, %r1000, %r1003;
	st.shared.u32 	[%r14], %r1004;
	ld.shared.u32 	%r1005, [%r14+8192];
	ld.shared.u32 	%r1006, [%r12+8388];
	ld.shared.u32 	%r1007, [%r21+12544];
	add.s32 	%r1008, %r1007, %r1006;
	min.s32 	%r1009, %r1005, %r1008;
	st.shared.u32 	[%r14+8192], %r1009;
	ld.shared.u32 	%r1010, [%r14+128];
	ld.shared.u32 	%r1011, [%r12+196];
	ld.shared.u32 	%r1012, [%r21+12672];
	add.s32 	%r1013, %r1012, %r1011;
	min.s32 	%r1014, %r1010, %r1013;
	st.shared.u32 	[%r14+128], %r1014;
	ld.shared.u32 	%r1015, [%r14+8320];
	ld.shared.u32 	%r1016, [%r12+8388];
	ld.shared.u32 	%r1017, [%r21+12672];
	add.s32 	%r1018, %r1017, %r1016;
	min.s32 	%r1019, %r1015, %r1018;
	st.shared.u32 	[%r14+8320], %r1019;
	bar.sync 	0;
	ld.shared.u32 	%r1020, [%r14];
	ld.shared.u32 	%r1021, [%r12+200];
	ld.shared.u32 	%r1022, [%r21+12800];
	add.s32 	%r1023, %r1022, %r1021;
	min.s32 	%r1024, %r1020, %r1023;
	st.shared.u32 	[%r14], %r1024;
	ld.shared.u32 	%r1025, [%r14+8192];
	ld.shared.u32 	%r1026, [%r12+8392];
	ld.shared.u32 	%r1027, [%r21+12800];
	add.s32 	%r1028, %r1027, %r1026;
	min.s32 	%r1029, %r1025, %r1028;
	st.shared.u32 	[%r14+8192], %r1029;
	ld.shared.u32 	%r1030, [%r14+128];
	ld.shared.u32 	%r1031, [%r12+200];
	ld.shared.u32 	%r1032, [%r21+12928];
	add.s32 	%r1033, %r1032, %r1031;
	min.s32 	%r1034, %r1030, %r1033;
	st.shared.u32 	[%r14+128], %r1034;
	ld.shared.u32 	%r1035, [%r14+8320];
	ld.shared.u32 	%r1036, [%r12+8392];
	ld.shared.u32 	%r1037, [%r21+12928];
	add.s32 	%r1038, %r1037, %r1036;
	min.s32 	%r1039, %r1035, %r1038;
	st.shared.u32 	[%r14+8320], %r1039;
	bar.sync 	0;
	ld.shared.u32 	%r1040, [%r14];
	ld.shared.u32 	%r1041, [%r12+204];
	ld.shared.u32 	%r1042, [%r21+13056];
	add.s32 	%r1043, %r1042, %r1041;
	min.s32 	%r1044, %r1040, %r1043;
	st.shared.u32 	[%r14], %r1044;
	ld.shared.u32 	%r1045, [%r14+8192];
	ld.shared.u32 	%r1046, [%r12+8396];
	ld.shared.u32 	%r1047, [%r21+13056];
	add.s32 	%r1048, %r1047, %r1046;
	min.s32 	%r1049, %r1045, %r1048;
	st.shared.u32 	[%r14+8192], %r1049;
	ld.shared.u32 	%r1050, [%r14+128];
	ld.shared.u32 	%r1051, [%r12+204];
	ld.shared.u32 	%r1052, [%r21+13184];
	add.s32 	%r1053, %r1052, %r1051;
	min.s32 	%r1054, %r1050, %r1053;
	st.shared.u32 	[%r14+128], %r1054;
	ld.shared.u32 	%r1055, [%r14+8320];
	ld.shared.u32 	%r1056, [%r12+8396];
	ld.shared.u32 	%r1057, [%r21+13184];
	add.s32 	%r1058, %r1057, %r1056;
	min.s32 	%r1059, %r1055, %r1058;
	st.shared.u32 	[%r14+8320], %r1059;
	bar.sync 	0;
	ld.shared.u32 	%r1060, [%r14];
	ld.shared.u32 	%r1061, [%r12+208];
	ld.shared.u32 	%r1062, [%r21+13312];
	add.s32 	%r1063, %r1062, %r1061;
	min.s32 	%r1064, %r1060, %r1063;
	st.shared.u32 	[%r14], %r1064;
	ld.shared.u32 	%r1065, [%r14+8192];
	ld.shared.u32 	%r1066, [%r12+8400];
	ld.shared.u32 	%r1067, [%r21+13312];
	add.s32 	%r1068, %r1067, %r1066;
	min.s32 	%r1069, %r1065, %r1068;
	st.shared.u32 	[%r14+8192], %r1069;
	ld.shared.u32 	%r1070, [%r14+128];
	ld.shared.u32 	%r1071, [%r12+208];
	ld.shared.u32 	%r1072, [%r21+13440];
	add.s32 	%r1073, %r1072, %r1071;
	min.s32 	%r1074, %r1070, %r1073;
	st.shared.u32 	[%r14+128], %r1074;
	ld.shared.u32 	%r1075, [%r14+8320];
	ld.shared.u32 	%r1076, [%r12+8400];
	ld.shared.u32 	%r1077, [%r21+13440];
	add.s32 	%r1078, %r1077, %r1076;
	min.s32 	%r1079, %r1075, %r1078;
	st.shared.u32 	[%r14+8320], %r1079;
	bar.sync 	0;
	ld.shared.u32 	%r1080, [%r14];
	ld.shared.u32 	%r1081, [%r12+212];
	ld.shared.u32 	%r1082, [%r21+13568];
	add.s32 	%r1083, %r1082, %r1081;
	min.s32 	%r1084, %r1080, %r1083;
	st.shared.u32 	[%r14], %r1084;
	ld.shared.u32 	%r1085, [%r14+8192];
	ld.shared.u32 	%r1086, [%r12+8404];
	ld.shared.u32 	%r1087, [%r21+13568];
	add.s32 	%r1088, %r1087, %r1086;
	min.s32 	%r1089, %r1085, %r1088;
	st.shared.u32 	[%r14+8192], %r1089;
	ld.shared.u32 	%r1090, [%r14+128];
	ld.shared.u32 	%r1091, [%r12+212];
	ld.shared.u32 	%r1092, [%r21+13696];
	add.s32 	%r1093, %r1092, %r1091;
	min.s32 	%r1094, %r1090, %r1093;
	st.shared.u32 	[%r14+128], %r1094;
	ld.shared.u32 	%r1095, [%r14+8320];
	ld.shared.u32 	%r1096, [%r12+8404];
	ld.shared.u32 	%r1097, [%r21+13696];
	add.s32 	%r1098, %r1097, %r1096;
	min.s32 	%r1099, %r1095, %r1098;
	st.shared.u32 	[%r14+8320], %r1099;
	bar.sync 	0;
	ld.shared.u32 	%r1100, [%r14];
	ld.shared.u32 	%r1101, [%r12+216];
	ld.shared.u32 	%r1102, [%r21+13824];
	add.s32 	%r1103, %r1102, %r1101;
	min.s32 	%r1104, %r1100, %r1103;
	st.shared.u32 	[%r14], %r1104;
	ld.shared.u32 	%r1105, [%r14+8192];
	ld.shared.u32 	%r1106, [%r12+8408];
	ld.shared.u32 	%r1107, [%r21+13824];
	add.s32 	%r1108, %r1107, %r1106;
	min.s32 	%r1109, %r1105, %r1108;
	st.shared.u32 	[%r14+8192], %r1109;
	ld.shared.u32 	%r1110, [%r14+128];
	ld.shared.u32 	%r1111, [%r12+216];
	ld.shared.u32 	%r1112, [%r21+13952];
	add.s32 	%r1113, %r1112, %r1111;
	min.s32 	%r1114, %r1110, %r1113;
	st.shared.u32 	[%r14+128], %r1114;
	ld.shared.u32 	%r1115, [%r14+8320];
	ld.shared.u32 	%r1116, [%r12+8408];
	ld.shared.u32 	%r1117, [%r21+13952];
	add.s32 	%r1118, %r1117, %r1116;
	min.s32 	%r1119, %r1115, %r1118;
	st.shared.u32 	[%r14+8320], %r1119;
	bar.sync 	0;
	ld.shared.u32 	%r1120, [%r14];
	ld.shared.u32 	%r1121, [%r12+220];
	ld.shared.u32 	%r1122, [%r21+14080];
	add.s32 	%r1123, %r1122, %r1121;
	min.s32 	%r1124, %r1120, %r1123;
	st.shared.u32 	[%r14], %r1124;
	ld.shared.u32 	%r1125, [%r14+8192];
	ld.shared.u32 	%r1126, [%r12+8412];
	ld.shared.u32 	%r1127, [%r21+14080];
	add.s32 	%r1128, %r1127, %r1126;
	min.s32 	%r1129, %r1125, %r1128;
	st.shared.u32 	[%r14+8192], %r1129;
	ld.shared.u32 	%r1130, [%r14+128];
	ld.shared.u32 	%r1131, [%r12+220];
	ld.shared.u32 	%r1132, [%r21+14208];
	add.s32 	%r1133, %r1132, %r1131;
	min.s32 	%r1134, %r1130, %r1133;
	st.shared.u32 	[%r14+128], %r1134;
	ld.shared.u32 	%r1135, [%r14+8320];
	ld.shared.u32 	%r1136, [%r12+8412];
	ld.shared.u32 	%r1137, [%r21+14208];
	add.s32 	%r1138, %r1137, %r1136;
	min.s32 	%r1139, %r1135, %r1138;
	st.shared.u32 	[%r14+8320], %r1139;
	bar.sync 	0;
	ld.shared.u32 	%r1140, [%r14];
	ld.shared.u32 	%r1141, [%r12+224];
	ld.shared.u32 	%r1142, [%r21+14336];
	add.s32 	%r1143, %r1142, %r1141;
	min.s32 	%r1144, %r1140, %r1143;
	st.shared.u32 	[%r14], %r1144;
	ld.shared.u32 	%r1145, [%r14+8192];
	ld.shared.u32 	%r1146, [%r12+8416];
	ld.shared.u32 	%r1147, [%r21+14336];
	add.s32 	%r1148, %r1147, %r1146;
	min.s32 	%r1149, %r1145, %r1148;
	st.shared.u32 	[%r14+8192], %r1149;
	ld.shared.u32 	%r1150, [%r14+128];
	ld.shared.u32 	%r1151, [%r12+224];
	ld.shared.u32 	%r1152, [%r21+14464];
	add.s32 	%r1153, %r1152, %r1151;
	min.s32 	%r1154, %r1150, %r1153;
	st.shared.u32 	[%r14+128], %r1154;
	ld.shared.u32 	%r1155, [%r14+8320];
	ld.shared.u32 	%r1156, [%r12+8416];
	ld.shared.u32 	%r1157, [%r21+14464];
	add.s32 	%r1158, %r1157, %r1156;
	min.s32 	%r1159, %r1155, %r1158;
	st.shared.u32 	[%r14+8320], %r1159;
	bar.sync 	0;
	ld.shared.u32 	%r1160, [%r14];
	ld.shared.u32 	%r1161, [%r12+228];
	ld.shared.u32 	%r1162, [%r21+14592];
	add.s32 	%r1163, %r1162, %r1161;
	min.s32 	%r1164, %r1160, %r1163;
	st.shared.u32 	[%r14], %r1164;
	ld.shared.u32 	%r1165, [%r14+8192];
	ld.shared.u32 	%r1166, [%r12+8420];
	ld.shared.u32 	%r1167, [%r21+14592];
	add.s32 	%r1168, %r1167, %r1166;
	min.s32 	%r1169, %r1165, %r1168;
	st.shared.u32 	[%r14+8192], %r1169;
	ld.shared.u32 	%r1170, [%r14+128];
	ld.shared.u32 	%r1171, [%r12+228];
	ld.shared.u32 	%r1172, [%r21+14720];
	add.s32 	%r1173, %r1172, %r1171;
	min.s32 	%r1174, %r1170, %r1173;
	st.shared.u32 	[%r14+128], %r1174;
	ld.shared.u32 	%r1175, [%r14+8320];
	ld.shared.u32 	%r1176, [%r12+8420];
	ld.shared.u32 	%r1177, [%r21+14720];
	add.s32 	%r1178, %r1177, %r1176;
	min.s32 	%r1179, %r1175, %r1178;
	st.shared.u32 	[%r14+8320], %r1179;
	bar.sync 	0;
	ld.shared.u32 	%r1180, [%r14];
	ld.shared.u32 	%r1181, [%r12+232];
	ld.shared.u32 	%r1182, [%r21+14848];
	add.s32 	%r1183, %r1182, %r1181;
	min.s32 	%r1184, %r1180, %r1183;
	st.shared.u32 	[%r14], %r1184;
	ld.shared.u32 	%r1185, [%r14+8192];
	ld.shared.u32 	%r1186, [%r12+8424];
	ld.shared.u32 	%r1187, [%r21+14848];
	add.s32 	%r1188, %r1187, %r1186;
	min.s32 	%r1189, %r1185, %r1188;
	st.shared.u32 	[%r14+8192], %r1189;
	ld.shared.u32 	%r1190, [%r14+128];
	ld.shared.u32 	%r1191, [%r12+232];
	ld.shared.u32 	%r1192, [%r21+14976];
	add.s32 	%r1193, %r1192, %r1191;
	min.s32 	%r1194, %r1190, %r1193;
	st.shared.u32 	[%r14+128], %r1194;
	ld.shared.u32 	%r1195, [%r14+8320];
	ld.shared.u32 	%r1196, [%r12+8424];
	ld.shared.u32 	%r1197, [%r21+14976];
	add.s32 	%r1198, %r1197, %r1196;
	min.s32 	%r1199, %r1195, %r1198;
	st.shared.u32 	[%r14+8320], %r1199;
	bar.sync 	0;
	ld.shared.u32 	%r1200, [%r14];
	ld.shared.u32 	%r1201, [%r12+236];
	ld.shared.u32 	%r1202, [%r21+15104];
	add.s32 	%r1203, %r1202, %r1201;
	min.s32 	%r1204, %r1200, %r1203;
	st.shared.u32 	[%r14], %r1204;
	ld.shared.u32 	%r1205, [%r14+8192];
	ld.shared.u32 	%r1206, [%r12+8428];
	ld.shared.u32 	%r1207, [%r21+15104];
	add.s32 	%r1208, %r1207, %r1206;
	min.s32 	%r1209, %r1205, %r1208;
	st.shared.u32 	[%r14+8192], %r1209;
	ld.shared.u32 	%r1210, [%r14+128];
	ld.shared.u32 	%r1211, [%r12+236];
	ld.shared.u32 	%r1212, [%r21+15232];
	add.s32 	%r1213, %r1212, %r1211;
	min.s32 	%r1214, %r1210, %r1213;
	st.shared.u32 	[%r14+128], %r1214;
	ld.shared.u32 	%r1215, [%r14+8320];
	ld.shared.u32 	%r1216, [%r12+8428];
	ld.shared.u32 	%r1217, [%r21+15232];
	add.s32 	%r1218, %r1217, %r1216;
	min.s32 	%r1219, %r1215, %r1218;
	st.shared.u32 	[%r14+8320], %r1219;
	bar.sync 	0;
	ld.shared.u32 	%r1220, [%r14];
	ld.shared.u32 	%r1221, [%r12+240];
	ld.shared.u32 	%r1222, [%r21+15360];
	add.s32 	%r1223, %r1222, %r1221;
	min.s32 	%r1224, %r1220, %r1223;
	st.shared.u32 	[%r14], %r1224;
	ld.shared.u32 	%r1225, [%r14+8192];
	ld.shared.u32 	%r1226, [%r12+8432];
	ld.shared.u32 	%r1227, [%r21+15360];
	add.s32 	%r1228, %r1227, %r1226;
	min.s32 	%r1229, %r1225, %r1228;
	st.shared.u32 	[%r14+8192], %r1229;
	ld.shared.u32 	%r1230, [%r14+128];
	ld.shared.u32 	%r1231, [%r12+240];
	ld.shared.u32 	%r1232, [%r21+15488];
	add.s32 	%r1233, %r1232, %r1231;
	min.s32 	%r1234, %r1230, %r1233;
	st.shared.u32 	[%r14+128], %r1234;
	ld.shared.u32 	%r1235, [%r14+8320];
	ld.shared.u32 	%r1236, [%r12+8432];
	ld.shared.u32 	%r1237, [%r21+15488];
	add.s32 	%r1238, %r1237, %r1236;
	min.s32 	%r1239, %r1235, %r1238;
	st.shared.u32 	[%r14+8320], %r1239;
	bar.sync 	0;
	ld.shared.u32 	%r1240, [%r14];
	ld.shared.u32 	%r1241, [%r12+244];
	ld.shared.u32 	%r1242, [%r21+15616];
	add.s32 	%r1243, %r1242, %r1241;
	min.s32 	%r1244, %r1240, %r1243;
	st.shared.u32 	[%r14], %r1244;
	ld.shared.u32 	%r1245, [%r14+8192];
	ld.shared.u32 	%r1246, [%r12+8436];
	ld.shared.u32 	%r1247, [%r21+15616];
	add.s32 	%r1248, %r1247, %r1246;
	min.s32 	%r1249, %r1245, %r1248;
	st.shared.u32 	[%r14+8192], %r1249;
	ld.shared.u32 	%r1250, [%r14+128];
	ld.shared.u32 	%r1251, [%r12+244];
	ld.shared.u32 	%r1252, [%r21+15744];
	add.s32 	%r1253, %r1252, %r1251;
	min.s32 	%r1254, %r1250, %r1253;
	st.shared.u32 	[%r14+128], %r1254;
	ld.shared.u32 	%r1255, [%r14+8320];
	ld.shared.u32 	%r1256, [%r12+8436];
	ld.shared.u32 	%r1257, [%r21+15744];
	add.s32 	%r1258, %r1257, %r1256;
	min.s32 	%r1259, %r1255, %r1258;
	st.shared.u32 	[%r14+8320], %r1259;
	bar.sync 	0;
	ld.shared.u32 	%r1260, [%r14];
	ld.shared.u32 	%r1261, [%r12+248];
	ld.shared.u32 	%r1262, [%r21+15872];
	add.s32 	%r1263, %r1262, %r1261;
	min.s32 	%r1264, %r1260, %r1263;
	st.shared.u32 	[%r14], %r1264;
	ld.shared.u32 	%r1265, [%r14+8192];
	ld.shared.u32 	%r1266, [%r12+8440];
	ld.shared.u32 	%r1267, [%r21+15872];
	add.s32 	%r1268, %r1267, %r1266;
	min.s32 	%r1269, %r1265, %r1268;
	st.shared.u32 	[%r14+8192], %r1269;
	ld.shared.u32 	%r1270, [%r14+128];
	ld.shared.u32 	%r1271, [%r12+248];
	ld.shared.u32 	%r1272, [%r21+16000];
	add.s32 	%r1273, %r1272, %r1271;
	min.s32 	%r1274, %r1270, %r1273;
	st.shared.u32 	[%r14+128], %r1274;
	ld.shared.u32 	%r1275, [%r14+8320];
	ld.shared.u32 	%r1276, [%r12+8440];
	ld.shared.u32 	%r1277, [%r21+16000];
	add.s32 	%r1278, %r1277, %r1276;
	min.s32 	%r1279, %r1275, %r1278;
	st.shared.u32 	[%r14+8320], %r1279;
	bar.sync 	0;
	ld.shared.u32 	%r1280, [%r14];
	ld.shared.u32 	%r1281, [%r12+252];
	ld.shared.u32 	%r1282, [%r21+16128];
	add.s32 	%r1283, %r1282, %r1281;
	min.s32 	%r1284, %r1280, %r1283;
	st.shared.u32 	[%r14], %r1284;
	ld.shared.u32 	%r1285, [%r14+8192];
	ld.shared.u32 	%r1286, [%r12+8444];
	ld.shared.u32 	%r1287, [%r21+16128];
	add.s32 	%r1288, %r1287, %r1286;
	min.s32 	%r1289, %r1285, %r1288;
	st.shared.u32 	[%r14+8192], %r1289;
	ld.shared.u32 	%r1290, [%r14+128];
	ld.shared.u32 	%r1291, [%r12+252];
	ld.shared.u32 	%r1292, [%r21+16256];
	add.s32 	%r1293, %r1292, %r1291;
	min.s32 	%r1294, %r1290, %r1293;
	st.shared.u32 	[%r14+128], %r1294;
	ld.shared.u32 	%r1295, [%r14+8320];
	ld.shared.u32 	%r1296, [%r12+8444];
	ld.shared.u32 	%r1297, [%r21+16256];
	add.s32 	%r1298, %r1297, %r1296;
	min.s32 	%r1299, %r1295, %r1298;
	st.shared.u32 	[%r14+8320], %r1299;
	bar.sync 	0;
	ld.shared.u32 	%r1300, [%r14];
	st.global.u32 	[%rd4], %r1300;
	ld.shared.u32 	%r1301, [%r14+8192];
	st.global.u32 	[%rd6], %r1301;
	ld.shared.u32 	%r1302, [%r14+128];
	st.global.u32 	[%rd4+128], %r1302;
	ld.shared.u32 	%r1303, [%r14+8320];
	st.global.u32 	[%rd6+128], %r1303;
	ret;

}
	// .globl	_Z6Phase2Piii
.visible .entry _Z6Phase2Piii(
	.param .u64 .ptr .align 1 _Z6Phase2Piii_param_0,
	.param .u32 _Z6Phase2Piii_param_1,
	.param .u32 _Z6Phase2Piii_param_2
)
{
	.reg .pred 	%p<2>;
	.reg .b32 	%r<2356>;
	.reg .b64 	%rd<14>;
	// demoted variable
	.shared .align 4 .b8 _ZZ6Phase2PiiiE5pivot[16384];
	// demoted variable
	.shared .align 4 .b8 _ZZ6Phase2PiiiE3row[16384];
	// demoted variable
	.shared .align 4 .b8 _ZZ6Phase2PiiiE3col[16384];
	ld.param.u32 	%r1, [_Z6Phase2Piii_param_1];
	mov.u32 	%r3, %ctaid.y;
	setp.eq.s32 	%p1, %r1, %r3;
	@%p1 bra 	$L__BB4_2;
	ld.param.u32 	%r2355, [_Z6Phase2Piii_param_2];
	ld.param.u32 	%r2354, [_Z6Phase2Piii_param_1];
	ld.param.u64 	%rd13, [_Z6Phase2Piii_param_0];
	cvta.to.global.u64 	%rd2, %rd13;
	mov.u32 	%r4, %tid.x;
	mov.u32 	%r5, %tid.y;
	shl.b32 	%r6, %r2354, 6;
	add.s32 	%r7, %r6, %r4;
	add.s32 	%r8, %r6, %r5;
	shl.b32 	%r10, %r3, 6;
	add.s32 	%r11, %r10, %r4;
	add.s32 	%r12, %r10, %r5;
	mul.lo.s32 	%r13, %r8, %r2355;
	add.s32 	%r14, %r13, %r7;
	mul.wide.s32 	%rd3, %r14, 4;
	add.s64 	%rd4, %rd2, %rd3;
	ld.global.u32 	%r15, [%rd4];
	shl.b32 	%r16, %r5, 8;
	mov.u32 	%r17, _ZZ6Phase2PiiiE5pivot;
	add.s32 	%r18, %r17, %r16;
	shl.b32 	%r19, %r4, 2;
	add.s32 	%r20, %r18, %r19;
	st.shared.u32 	[%r20], %r15;
	shl.b32 	%r21, %r2355, 5;
	mul.wide.s32 	%rd5, %r21, 4;
	add.s64 	%rd6, %rd4, %rd5;
	ld.global.u32 	%r22, [%rd6];
	st.shared.u32 	[%r20+8192], %r22;
	ld.global.u32 	%r23, [%rd4+128];
	st.shared.u32 	[%r20+128], %r23;
	ld.global.u32 	%r24, [%rd6+128];
	st.shared.u32 	[%r20+8320], %r24;
	add.s32 	%r25, %r11, %r13;
	mul.wide.s32 	%rd7, %r25, 4;
	add.s64 	%rd8, %rd2, %rd7;
	ld.global.u32 	%r26, [%rd8];
	mov.u32 	%r27, _ZZ6Phase2PiiiE3row;
	add.s32 	%r28, %r27, %r19;
	add.s32 	%r29, %r28, %r16;
	st.shared.u32 	[%r29], %r26;
	add.s64 	%rd9, %rd8, %rd5;
	ld.global.u32 	%r30, [%rd9];
	st.shared.u32 	[%r29+8192], %r30;
	ld.global.u32 	%r31, [%rd8+128];
	st.shared.u32 	[%r29+128], %r31;
	ld.global.u32 	%r32, [%rd9+128];
	st.shared.u32 	[%r29+8320], %r32;
	mad.lo.s32 	%r33, %r2355, %r12, %r7;
	mul.wide.s32 	%rd10, %r33, 4;
	add.s64 	%rd11, %rd2, %rd10;
	ld.global.u32 	%r34, [%rd11];
	mov.u32 	%r35, _ZZ6Phase2PiiiE3col;
	add.s32 	%r36, %r35, %r16;
	add.s32 	%r37, %r36, %r19;
	st.shared.u32 	[%r37], %r34;
	add.s64 	%rd12, %rd11, %rd5;
	ld.global.u32 	%r38, [%rd12];
	st.shared.u32 	[%r37+8192], %r38;
	ld.global.u32 	%r39, [%rd11+128];
	st.shared.u32 	[%r37+128], %r39;
	ld.global.u32 	%r40, [%rd12+128];
	st.shared.u32 	[%r37+8320], %r40;
	bar.sync 	0;
	ld.shared.u32 	%r41, [%r29];
	ld.shared.u32 	%r42, [%r18];
	ld.shared.u32 	%r43, [%r28];
	add.s32 	%r44, %r43, %r42;
	min.s32 	%r45, %r41, %r44;
	st.shared.u32 	[%r29], %r45;
	ld.shared.u32 	%r46, [%r29+8192];
	ld.shared.u32 	%r47, [%r18+8192];
	ld.shared.u32 	%r48, [%r28];
	add.s32 	%r49, %r48, %r47;
	min.s32 	%r50, %r46, %r49;
	st.shared.u32 	[%r29+8192], %r50;
	ld.shared.u32 	%r51, [%r29+128];
	ld.shared.u32 	%r52, [%r28+128];
	add.s32 	%r53, %r52, %r42;
	min.s32 	%r54, %r51, %r53;
	st.shared.u32 	[%r29+128], %r54;
	ld.shared.u32 	%r55, [%r29+8320];
	ld.shared.u32 	%r56, [%r28+128];
	add.s32 	%r57, %r56, %r47;
	min.s32 	%r58, %r55, %r57;
	st.shared.u32 	[%r29+8320], %r58;
	ld.shared.u32 	%r59, [%r37];
	ld.shared.u32 	%r60, [%r36];
	add.s32 	%r61, %r17, %r19;
	ld.shared.u32 	%r62, [%r61];
	add.s32 	%r63, %r62, %r60;
	min.s32 	%r64, %r59, %r63;
	st.shared.u32 	[%r37], %r64;
	ld.shared.u32 	%r65, [%r37+8192];
	ld.shared.u32 	%r66, [%r36+8192];
	add.s32 	%r67, %r62, %r66;
	min.s32 	%r68, %r65, %r67;
	st.shared.u32 	[%r37+8192], %r68;
	ld.shared.u32 	%r69, [%r37+128];
	ld.shared.u32 	%r70, [%r36];
	ld.shared.u32 	%r71, [%r61+128];
	add.s32 	%r72, %r71, %r70;
	min.s32 	%r73, %r69, %r72;
	st.shared.u32 	[%r37+128], %r73;
	ld.shared.u32 	%r74, [%r37+8320];
	ld.shared.u32 	%r75, [%r36+8192];
	add.s32 	%r76, %r75, %r71;
	min.s32 	%r77, %r74, %r76;
	st.shared.u32 	[%r37+8320], %r77;
	bar.sync 	0;
	ld.shared.u32 	%r78, [%r29];
	ld.shared.u32 	%r79, [%r18+4];
	ld.shared.u32 	%r80, [%r28+256];
	add.s32 	%r81, %r80, %r79;
	min.s32 	%r82, %r78, %r81;
	st.shared.u32 	[%r29], %r82;
	ld.shared.u32 	%r83, [%r29+8192];
	ld.shared.u32 	%r84, [%r18+8196];
	ld.shared.u32 	%r85, [%r28+256];
	add.s32 	%r86, %r85, %r84;
	min.s32 	%r87, %r83, %r86;
	st.shared.u32 	[%r29+8192], %r87;
	ld.shared.u32 	%r88, [%r29+128];
	ld.shared.u32 	%r89, [%r28+384];
	add.s32 	%r90, %r89, %r79;
	min.s32 	%r91, %r88, %r90;
	st.shared.u32 	[%r29+128], %r91;
	ld.shared.u32 	%r92, [%r29+8320];
	ld.shared.u32 	%r93, [%r28+384];
	add.s32 	%r94, %r93, %r84;
	min.s32 	%r95, %r92, %r94;
	st.shared.u32 	[%r29+8320], %r95;
	ld.shared.u32 	%r96, [%r37];
	ld.shared.u32 	%r97, [%r36+4];
	ld.shared.u32 	%r98, [%r61+256];
	add.s32 	%r99, %r98, %r97;
	min.s32 	%r100, %r96, %r99;
	st.shared.u32 	[%r37], %r100;
	ld.shared.u32 	%r101, [%r37+8192];
	ld.shared.u32 	%r102, [%r36+8196];
	add.s32 	%r103, %r98, %r102;
	min.s32 	%r104, %r101, %r103;
	st.shared.u32 	[%r37+8192], %r104;
	ld.shared.u32 	%r105, [%r37+128];
	ld.shared.u32 	%r106, [%r36+4];
	ld.shared.u32 	%r107, [%r61+384];
	add.s32 	%r108, %r107, %r106;
	min.s32 	%r109, %r105, %r108;
	st.shared.u32 	[%r37+128], %r109;
	ld.shared.u32 	%r110, [%r37+8320];
	ld.shared.u32 	%r111, [%r36+8196];
	add.s32 	%r112, %r111, %r107;
	min.s32 	%r113, %r110, %r112;
	st.shared.u32 	[%r37+8320], %r113;
	bar.sync 	0;
	ld.shared.u32 	%r114, [%r29];
	ld.shared.u32 	%r115, [%r18+8];
	ld.shared.u32 	%r116, [%r28+512];
	add.s32 	%r117, %r116, %r115;
	min.s32 	%r118, %r114, %r117;
	st.shared.u32 	[%r29], %r118;
	ld.shared.u32 	%r119, [%r29+8192];
	ld.shared.u32 	%r120, [%r18+8200];
	ld.shared.u32 	%r121, [%r28+512];
	add.s32 	%r122, %r121, %r120;
	min.s32 	%r123, %r119, %r122;
	st.shared.u32 	[%r29+8192], %r123;
	ld.shared.u32 	%r124, [%r29+128];
	ld.shared.u32 	%r125, [%r28+640];
	add.s32 	%r126, %r125, %r115;
	min.s32 	%r127, %r124, %r126;
	st.shared.u32 	[%r29+128], %r127;
	ld.shared.u32 	%r128, [%r29+8320];
	ld.shared.u32 	%r129, [%r28+640];
	add.s32 	%r130, %r129, %r120;
	min.s32 	%r131, %r128, %r130;
	st.shared.u32 	[%r29+8320], %r131;
	ld.shared.u32 	%r132, [%r37];
	ld.shared.u32 	%r133, [%r36+8];
	ld.shared.u32 	%r134, [%r61+512];
	add.s32 	%r135, %r134, %r133;
	min.s32 	%r136, %r132, %r135;
	st.shared.u32 	[%r37], %r136;
	ld.shared.u32 	%r137, [%r37+8192];
	ld.shared.u32 	%r138, [%r36+8200];
	add.s32 	%r139, %r134, %r138;
	min.s32 	%r140, %r137, %r139;
	st.shared.u32 	[%r37+8192], %r140;
	ld.shared.u32 	%r141, [%r37+128];
	ld.shared.u32 	%r142, [%r36+8];
	ld.shared.u32 	%r143, [%r61+640];
	add.s32 	%r144, %r143, %r142;
	min.s32 	%r145, %r141, %r144;
	st.shared.u32 	[%r37+128], %r145;
	ld.shared.u32 	%r146, [%r37+8320];
	ld.shared.u32 	%r147, [%r36+8200];
	add.s32 	%r148, %r147, %r143;
	min.s32 	%r149, %r146, %r148;
	st.shared.u32 	[%r37+8320], %r149;
	bar.sync 	0;
	ld.shared.u32 	%r150, [%r29];
	ld.shared.u32 	%r151, [%r18+12];
	ld.shared.u32 	%r152, [%r28+768];
	add.s32 	%r153, %r152, %r151;
	min.s32 	%r154, %r150, %r153;
	st.shared.u32 	[%r29], %r154;
	ld.shared.u32 	%r155, [%r29+8192];
	ld.shared.u32 	%r156, [%r18+8204];
	ld.shared.u32 	%r157, [%r28+768];
	add.s32 	%r158, %r157, %r156;
	min.s32 	%r159, %r155, %r158;
	st.shared.u32 	[%r29+8192], %r159;
	ld.shared.u32 	%r160, [%r29+128];
	ld.shared.u32 	%r161, [%r28+896];
	add.s32 	%r162, %r161, %r151;
	min.s32 	%r163, %r160, %r162;
	st.shared.u32 	[%r29+128], %r163;
	ld.shared.u32 	%r164, [%r29+8320];
	ld.shared.u32 	%r165, [%r28+896];
	add.s32 	%r166, %r165, %r156;
	min.s32 	%r167, %r164, %r166;
	st.shared.u32 	[%r29+8320], %r167;
	ld.shared.u32 	%r168, [%r37];
	ld.shared.u32 	%r169, [%r36+12];
	ld.shared.u32 	%r170, [%r61+768];
	add.s32 	%r171, %r170, %r169;
	min.s32 	%r172, %r168, %r171;
	st.shared.u32 	[%r37], %r172;
	ld.shared.u32 	%r173, [%r37+8192];
	ld.shared.u32 	%r174, [%r36+8204];
	add.s32 	%r175, %r170, %r174;
	min.s32 	%r176, %r173, %r175;
	st.shared.u32 	[%r37+8192], %r176;
	ld.shared.u32 	%r177, [%r37+128];
	ld.shared.u32 	%r178, [%r36+12];
	ld.shared.u32 	%r179, [%r61+896];
	add.s32 	%r180, %r179, %r178;
	min.s32 	%r181, %r177, %r180;
	st.shared.u32 	[%r37+128], %r181;
	ld.shared.u32 	%r182, [%r37+8320];
	ld.shared.u32 	%r183, [%r36+8204];
	add.s32 	%r184, %r183, %r179;
	min.s32 	%r185, %r182, %r184;
	st.shared.u32 	[%r37+8320], %r185;
	bar.sync 	0;
	ld.shared.u32 	%r186, [%r29];
	ld.shared.u32 	%r187, [%r18+16];
	ld.shared.u32 	%r188, [%r28+1024];
	add.s32 	%r189, %r188, %r187;
	min.s32 	%r190, %r186, %r189;
	st.shared.u32 	[%r29], %r190;
	ld.shared.u32 	%r191, [%r29+8192];
	ld.shared.u32 	%r192, [%r18+8208];
	ld.shared.u32 	%r193, [%r28+1024];
	add.s32 	%r194, %r193, %r192;
	min.s32 	%r195, %r191, %r194;
	st.shared.u32 	[%r29+8192], %r195;
	ld.shared.u32 	%r196, [%r29+128];
	ld.shared.u32 	%r197, [%r28+1152];
	add.s32 	%r198, %r197, %r187;
	min.s32 	%r199, %r196, %r198;
	st.shared.u32 	[%r29+128], %r199;
	ld.shared.u32 	%r200, [%r29+8320];
	ld.shared.u32 	%r201, [%r28+1152];
	add.s32 	%r202, %r201, %r192;
	min.s32 	%r203, %r200, %r202;
	st.shared.u32 	[%r29+8320], %r203;
	ld.shared.u32 	%r204, [%r37];
	ld.shared.u32 	%r205, [%r36+16];
	ld.shared.u32 	%r206, [%r61+1024];
	add.s32 	%r207, %r206, %r205;
	min.s32 	%r208, %r204, %r207;
	st.shared.u32 	[%r37], %r208;
	ld.shared.u32 	%r209, [%r37+8192];
	ld.shared.u32 	%r210, [%r36+8208];
	add.s32 	%r211, %r206, %r210;
	min.s32 	%r212, %r209, %r211;
	st.shared.u32 	[%r37+8192], %r212;
	ld.shared.u32 	%r213, [%r37+128];
	ld.shared.u32 	%r214, [%r36+16];
	ld.shared.u32 	%r215, [%r61+1152];
	add.s32 	%r216, %r215, %r214;
	min.s32 	%r217, %r213, %r216;
	st.shared.u32 	[%r37+128], %r217;
	ld.shared.u32 	%r218, [%r37+8320];
	ld.shared.u32 	%r219, [%r36+8208];
	add.s32 	%r220, %r219, %r215;
	min.s32 	%r221, %r218, %r220;
	st.shared.u32 	[%r37+8320], %r221;
	bar.sync 	0;
	ld.shared.u32 	%r222, [%r29];
	ld.shared.u32 	%r223, [%r18+20];
	ld.shared.u32 	%r224, [%r28+1280];
	add.s32 	%r225, %r224, %r223;
	min.s32 	%r226, %r222, %r225;
	st.shared.u32 	[%r29], %r226;
	ld.shared.u32 	%r227, [%r29+8192];
	ld.shared.u32 	%r228, [%r18+8212];
	ld.shared.u32 	%r229, [%r28+1280];
	add.s32 	%r230, %r229, %r228;
	min.s32 	%r231, %r227, %r230;
	st.shared.u32 	[%r29+8192], %r231;
	ld.shared.u32 	%r232, [%r29+128];
	ld.shared.u32 	%r233, [%r28+1408];
	add.s32 	%r234, %r233, %r223;
	min.s32 	%r235, %r232, %r234;
	st.shared.u32 	[%r29+128], %r235;
	ld.shared.u32 	%r236, [%r29+8320];
	ld.shared.u32 	%r237, [%r28+1408];
	add.s32 	%r238, %r237, %r228;
	min.s32 	%r239, %r236, %r238;
	st.shared.u32 	[%r29+8320], %r239;
	ld.shared.u32 	%r240, [%r37];
	ld.shared.u32 	%r241, [%r36+20];
	ld.shared.u32 	%r242, [%r61+1280];
	add.s32 	%r243, %r242, %r241;
	min.s32 	%r244, %r240, %r243;
	st.shared.u32 	[%r37], %r244;
	ld.shared.u32 	%r245, [%r37+8192];
	ld.shared.u32 	%r246, [%r36+8212];
	add.s32 	%r247, %r242, %r246;
	min.s32 	%r248, %r245, %r247;
	st.shared.u32 	[%r37+8192], %r248;
	ld.shared.u32 	%r249, [%r37+128];
	ld.shared.u32 	%r250, [%r36+20];
	ld.shared.u32 	%r251, [%r61+1408];
	add.s32 	%r252, %r251, %r250;
	min.s32 	%r253, %r249, %r252;
	st.shared.u32 	[%r37+128], %r253;
	ld.shared.u32 	%r254, [%r37+8320];
	ld.shared.u32 	%r255, [%r36+8212];
	add.s32 	%r256, %r255, %r251;
	min.s32 	%r257, %r254, %r256;
	st.shared.u32 	[%r37+8320], %r257;
	bar.sync 	0;
	ld.shared.u32 	%r258, [%r29];
	ld.shared.u32 	%r259, [%r18+24];
	ld.shared.u32 	%r260, [%r28+1536];
	add.s32 	%r261, %r260, %r259;
	min.s32 	%r262, %r258, %r261;
	st.shared.u32 	[%r29], %r262;
	ld.shared.u32 	%r263, [%r29+8192];
	ld.shared.u32 	%r264, [%r18+8216];
	ld.shared.u32 	%r265, [%r28+1536];
	add.s32 	%r266, %r265, %r264;
	min.s32 	%r267, %r263, %r266;
	st.shared.u32 	[%r29+8192], %r267;
	ld.shared.u32 	%r268, [%r29+128];
	ld.shared.u32 	%r269, [%r28+1664];
	add.s32 	%r270, %r269, %r259;
	min.s32 	%r271, %r268, %r270;
	st.shared.u32 	[%r29+128], %r271;
	ld.shared.u32 	%r272, [%r29+8320];
	ld.shared.u32 	%r273, [%r28+1664];
	add.s32 	%r274, %r273, %r264;
	min.s32 	%r275, %r272, %r274;
	st.shared.u32 	[%r29+8320], %r275;
	ld.shared.u32 	%r276, [%r37];
	ld.shared.u32 	%r277, [%r36+24];
	ld.shared.u32 	%r278, [%r61+1536];
	add.s32 	%r279, %r278, %r277;
	min.s32 	%r280, %r276, %r279;
	st.shared.u32 	[%r37], %r280;
	ld.shared.u32 	%r281, [%r37+8192];
	ld.shared.u32 	%r282, [%r36+8216];
	add.s32 	%r283, %r278, %r282;
	min.s32 	%r284, %r281, %r283;
	st.shared.u32 	[%r37+8192], %r284;
	ld.shared.u32 	%r285, [%r37+128];
	ld.shared.u32 	%r286, [%r36+24];
	ld.shared.u32 	%r287, [%r61+1664];
	add.s32 	%r288, %r287, %r286;
	min.s32 	%r289, %r285, %r288;
	st.shared.u32 	[%r37+128], %r289;
	ld.shared.u32 	%r290, [%r37+8320];
	ld.shared.u32 	%r291, [%r36+8216];
	add.s32 	%r292, %r291, %r287;
	min.s32 	%r293, %r290, %r292;
	st.shared.u32 	[%r37+8320], %r293;
	bar.sync 	0;
	ld.shared.u32 	%r294, [%r29];
	ld.shared.u32 	%r295, [%r18+28];
	ld.shared.u32 	%r296, [%r28+1792];
	add.s32 	%r297, %r296, %r295;
	min.s32 	%r298, %r294, %r297;
	st.shared.u32 	[%r29], %r298;
	ld.shared.u32 	%r299, [%r29+8192];
	ld.shared.u32 	%r300, [%r18+8220];
	ld.shared.u32 	%r301, [%r28+1792];
	add.s32 	%r302, %r301, %r300;
	min.s32 	%r303, %r299, %r302;
	st.shared.u32 	[%r29+8192], %r303;
	ld.shared.u32 	%r304, [%r29+128];
	ld.shared.u32 	%r305, [%r28+1920];
	add.s32 	%r306, %r305, %r295;
	min.s32 	%r307, %r304, %r306;
	st.shared.u32 	[%r29+128], %r307;
	ld.shared.u32 	%r308, [%r29+8320];
	ld.shared.u32 	%r309, [%r28+1920];
	add.s32 	%r310, %r309, %r300;
	min.s32 	%r311, %r308, %r310;
	st.shared.u32 	[%r29+8320], %r311;
	ld.shared.u32 	%r312, [%r37];
	ld.shared.u32 	%r313, [%r36+28];
	ld.shared.u32 	%r314, [%r61+1792];
	add.s32 	%r315, %r314, %r313;
	min.s32 	%r316, %r312, %r315;
	st.shared.u32 	[%r37], %r316;
	ld.shared.u32 	%r317, [%r37+8192];
	ld.shared.u32 	%r318, [%r36+8220];
	add.s32 	%r319, %r314, %r318;
	min.s32 	%r320, %r317, %r319;
	st.shared.u32 	[%r37+8192], %r320;
	ld.shared.u32 	%r321, [%r37+128];
	ld.shared.u32 	%r322, [%r36+28];
	ld.shared.u32 	%r323, [%r61+1920];
	add.s32 	%r324, %r323, %r322;
	min.s32 	%r325, %r321, %r324;
	st.shared.u32 	[%r37+128], %r325;
	ld.shared.u32 	%r326, [%r37+8320];
	ld.shared.u32 	%r327, [%r36+8220];
	add.s32 	%r328, %r327, %r323;
	min.s32 	%r329, %r326, %r328;
	st.shared.u32 	[%r37+8320], %r329;
	bar.sync 	0;
	ld.shared.u32 	%r330, [%r29];
	ld.shared.u32 	%r331, [%r18+32];
	ld.shared.u32 	%r332, [%r28+2048];
	add.s32 	%r333, %r332, %r331;
	min.s32 	%r334, %r330, %r333;
	st.shared.u32 	[%r29], %r334;
	ld.shared.u32 	%r335, [%r29+8192];
	ld.shared.u32 	%r336, [%r18+8224];
	ld.shared.u32 	%r337, [%r28+2048];
	add.s32 	%r338, %r337, %r336;
	min.s32 	%r339, %r335, %r338;
	st.shared.u32 	[%r29+8192], %r339;
	ld.shared.u32 	%r340, [%r29+128];
	ld.shared.u32 	%r341, [%r28+2176];
	add.s32 	%r342, %r341, %r331;
	min.s32 	%r343, %r340, %r342;
	st.shared.u32 	[%r29+128], %r343;
	ld.shared.u32 	%r344, [%r29+8320];
	ld.shared.u32 	%r345, [%r28+2176];
	add.s32 	%r346, %r345, %r336;
	min.s32 	%r347, %r344, %r346;
	st.shared.u32 	[%r29+8320], %r347;
	ld.shared.u32 	%r348, [%r37];
	ld.shared.u32 	%r349, [%r36+32];
	ld.shared.u32 	%r350, [%r61+2048];
	add.s32 	%r351, %r350, %r349;
	min.s32 	%r352, %r348, %r351;
	st.shared.u32 	[%r37], %r352;
	ld.shared.u32 	%r353, [%r37+8192];
	ld.shared.u32 	%r354, [%r36+8224];
	add.s32 	%r355, %r350, %r354;
	min.s32 	%r356, %r353, %r355;
	st.shared.u32 	[%r37+8192], %r356;
	ld.shared.u32 	%r357, [%r37+128];
	ld.shared.u32 	%r358, [%r36+32];
	ld.shared.u32 	%r359, [%r61+2176];
	add.s32 	%r360, %r359, %r358;
	min.s32 	%r361, %r357, %r360;
	st.shared.u32 	[%r37+128], %r361;
	ld.shared.u32 	%r362, [%r37+8320];
	ld.shared.u32 	%r363, [%r36+8224];
	add.s32 	%r364, %r363, %r359;
	min.s32 	%r365, %r362, %r364;
	st.shared.u32 	[%r37+8320], %r365;
	bar.sync 	0;
	ld.shared.u32 	%r366, [%r29];
	ld.shared.u32 	%r367, [%r18+36];
	ld.shared.u32 	%r368, [%r28+2304];
	add.s32 	%r369, %r368, %r367;
	min.s32 	%r370, %r366, %r369;
	st.shared.u32 	[%r29], %r370;
	ld.shared.u32 	%r371, [%r29+8192];
	ld.shared.u32 	%r372, [%r18+8228];
	ld.shared.u32 	%r373, [%r28+2304];
	add.s32 	%r374, %r373, %r372;
	min.s32 	%r375, %r371, %r374;
	st.shared.u32 	[%r29+8192], %r375;
	ld.shared.u32 	%r376, [%r29+128];
	ld.shared.u32 	%r377, [%r28+2432];
	add.s32 	%r378, %r377, %r367;
	min.s32 	%r379, %r376, %r378;
	st.shared.u32 	[%r29+128], %r379;
	ld.shared.u32 	%r380, [%r29+8320];
	ld.shared.u32 	%r381, [%r28+2432];
	add.s32 	%r382, %r381, %r372;
	min.s32 	%r383, %r380, %r382;
	st.shared.u32 	[%r29+8320], %r383;
	ld.shared.u32 	%r384, [%r37];
	ld.shared.u32 	%r385, [%r36+36];
	ld.shared.u32 	%r386, [%r61+2304];
	add.s32 	%r387, %r386, %r385;
	min.s32 	%r388, %r384, %r387;
	st.shared.u32 	[%r37], %r388;
	ld.shared.u32 	%r389, [%r37+8192];
	ld.shared.u32 	%r390, [%r36+8228];
	add.s32 	%r391, %r386, %r390;
	min.s32 	%r392, %r389, %r391;
	st.shared.u32 	[%r37+8192], %r392;
	ld.shared.u32 	%r393, [%r37+128];
	ld.shared.u32 	%r394, [%r36+36];
	ld.shared.u32 	%r395, [%r61+2432];
	add.s32 	%r396, %r395, %r394;
	min.s32 	%r397, %r393, %r396;
	st.shared.u32 	[%r37+128], %r397;
	ld.shared.u32 	%r398, [%r37+8320];
	ld.shared.u32 	%r399, [%r36+8228];
	add.s32 	%r400, %r399, %r395;
	min.s32 	%r401, %r398, %r400;
	st.shared.u32 	[%r37+8320], %r401;
	bar.sync 	0;
	ld.shared.u32 	%r402, [%r29];
	ld.shared.u32 	%r403, [%r18+40];
	ld.shared.u32 	%r404, [%r28+2560];
	add.s32 	%r405, %r404, %r403;
	min.s32 	%r406, %r402, %r405;
	st.shared.u32 	[%r29], %r406;
	ld.shared.u32 	%r407, [%r29+8192];
	ld.shared.u32 	%r408, [%r18+8232];
	ld.shared.u32 	%r409, [%r28+2560];
	add.s32 	%r410, %r409, %r408;
	min.s32 	%r411, %r407, %r410;
	st.shared.u32 	[%r29+8192], %r411;
	ld.shared.u32 	%r412, [%r29+128];
	ld.shared.u32 	%r413, [%r28+2688];
	add.s32 	%r414, %r413, %r403;
	min.s32 	%r415, %r412, %r414;
	st.shared.u32 	[%r29+128], %r415;
	ld.shared.u32 	%r416, [%r29+8320];
	ld.shared.u32 	%r417, [%r28+2688];
	add.s32 	%r418, %r417, %r408;
	min.s32 	%r419, %r416, %r418;
	st.shared.u32 	[%r29+8320], %r419;
	ld.shared.u32 	%r420, [%r37];
	ld.shared.u32 	%r421, [%r36+40];
	ld.shared.u32 	%r422, [%r61+2560];
	add.s32 	%r423, %r422, %r421;
	min.s32 	%r424, %r420, %r423;
	st.shared.u32 	[%r37], %r424;
	ld.shared.u32 	%r425, [%r37+8192];
	ld.shared.u32 	%r426, [%r36+8232];
	add.s32 	%r427, %r422, %r426;
	min.s32 	%r428, %r425, %r427;
	st.shared.u32 	[%r37+8192], %r428;
	ld.shared.u32 	%r429, [%r37+128];
	ld.shared.u32 	%r430, [%r36+40];
	ld.shared.u32 	%r431, [%r61+2688];
	add.s32 	%r432, %r431, %r430;
	min.s32 	%r433, %r429, %r432;
	st.shared.u32 	[%r37+128], %r433;
	ld.shared.u32 	%r434, [%r37+8320];
	ld.shared.u32 	%r435, [%r36+8232];
	add.s32 	%r436, %r435, %r431;
	min.s32 	%r437, %r434, %r436;
	st.shared.u32 	[%r37+8320], %r437;
	bar.sync 	0;
	ld.shared.u32 	%r438, [%r29];
	ld.shared.u32 	%r439, [%r18+44];
	ld.shared.u32 	%r440, [%r28+2816];
	add.s32 	%r441, %r440, %r439;
	min.s32 	%r442, %r438, %r441;
	st.shared.u32 	[%r29], %r442;
	ld.shared.u32 	%r443, [%r29+8192];
	ld.shared.u32 	%r444, [%r18+8236];
	ld.shared.u32 	%r445, [%r28+2816];
	add.s32 	%r446, %r445, %r444;
	min.s32 	%r447, %r443, %r446;
	st.shared.u32 	[%r29+8192], %r447;
	ld.shared.u32 	%r448, [%r29+128];
	ld.shared.u32 	%r449, [%r28+2944];
	add.s32 	%r450, %r449, %r439;
	min.s32 	%r451, %r448, %r450;
	st.shared.u32 	[%r29+128], %r451;
	ld.shared.u32 	%r452, [%r29+8320];
	ld.shared.u32 	%r453, [%r28+2944];
	add.s32 	%r454, %r453, %r444;
	min.s32 	%r455, %r452, %r454;
	st.shared.u32 	[%r29+8320], %r455;
	ld.shared.u32 	%r456, [%r37];
	ld.shared.u32 	%r457, [%r36+44];
	ld.shared.u32 	%r458, [%r61+2816];
	add.s32 	%r459, %r458, %r457;
	min.s32 	%r460, %r456, %r459;
	st.shared.u32 	[%r37], %r460;
	ld.shared.u32 	%r461, [%r37+8192];
	ld.shared.u32 	%r462, [%r36+8236];
	add.s32 	%r463, %r458, %r462;
	min.s32 	%r464, %r461, %r463;
	st.shared.u32 	[%r37+8192], %r464;
	ld.shared.u32 	%r465, [%r37+128];
	ld.shared.u32 	%r466, [%r36+44];
	ld.shared.u32 	%r467, [%r61+2944];
	add.s32 	%r468, %r467, %r466;
	min.s32 	%r469, %r465, %r468;
	st.shared.u32 	[%r37+128], %r469;
	ld.shared.u32 	%r470, [%r37+8320];
	ld.shared.u32 	%r471, [%r36+8236];
	add.s32 	%r472, %r471, %r467;
	min.s32 	%r473, %r470, %r472;
	st.shared.u32 	[%r37+8320], %r473;
	bar.sync 	0;
	ld.shared.u32 	%r474, [%r29];
	ld.shared.u32 	%r475, [%r18+48];
	ld.shared.u32 	%r476, [%r28+3072];
	add.s32 	%r477, %r476, %r475;
	min.s32 	%r478, %r474, %r477;
	st.shared.u32 	[%r29], %r478;
	ld.shared.u32 	%r479, [%r29+8192];
	ld.shared.u32 	%r480, [%r18+8240];
	ld.shared.u32 	%r481, [%r28+3072];
	add.s32 	%r482, %r481, %r480;
	min.s32 	%r483, %r479, %r482;
	st.shared.u32 	[%r29+8192], %r483;
	ld.shared.u32 	%r484, [%r29+128];
	ld.shared.u32 	%r485, [%r28+3200];
	add.s32 	%r486, %r485, %r475;
	min.s32 	%r487, %r484, %r486;
	st.shared.u32 	[%r29+128], %r487;
	ld.shared.u32 	%r488, [%r29+8320];
	ld.shared.u32 	%r489, [%r28+3200];
	add.s32 	%r490, %r489, %r480;
	min.s32 	%r491, %r488, %r490;
	st.shared.u32 	[%r29+8320], %r491;
	ld.shared.u32 	%r492, [%r37];
	ld.shared.u32 	%r493, [%r36+48];
	ld.shared.u32 	%r494, [%r61+3072];
	add.s32 	%r495, %r494, %r493;
	min.s32 	%r496, %r492, %r495;
	st.shared.u32 	[%r37], %r496;
	ld.shared.u32 	%r497, [%r37+8192];
	ld.shared.u32 	%r498, [%r36+8240];
	add.s32 	%r499, %r494, %r498;
	min.s32 	%r500, %r497, %r499;
	st.shared.u32 	[%r37+8192], %r500;
	ld.shared.u32 	%r501, [%r37+128];
	ld.shared.u32 	%r502, [%r36+48];
	ld.shared.u32 	%r503, [%r61+3200];
	add.s32 	%r504, %r503, %r502;
	min.s32 	%r505, %r501, %r504;
	st.shared.u32 	[%r37+128], %r505;
	ld.shared.u32 	%r506, [%r37+8320];
	ld.shared.u32 	%r507, [%r36+8240];
	add.s32 	%r508, %r507, %r503;
	min.s32 	%r509, %r506, %r508;
	st.shared.u32 	[%r37+8320], %r509;
	bar.sync 	0;
	ld.shared.u32 	%r510, [%r29];
	ld.shared.u32 	%r511, [%r18+52];
	ld.shared.u32 	%r512, [%r28+3328];
	add.s32 	%r513, %r512, %r511;
	min.s32 	%r514, %r510, %r513;
	st.shared.u32 	[%r29], %r514;
	ld.shared.u32 	%r515, [%r29+8192];
	ld.shared.u32 	%r516, [%r18+8244];
	ld.shared.u32 	%r517, [%r28+3328];
	add.s32 	%r518, %r517, %r516;
	min.s32 	%r519, %r515, %r518;
	st.shared.u32 	[%r29+8192], %r519;
	ld.shared.u32 	%r520, [%r29+128];
	ld.shared.u32 	%r521, [%r28+3456];
	add.s32 	%r522, %r521, %r511;
	min.s32 	%r523, %r520, %r522;
	st.shared.u32 	[%r29+128], %r523;
	ld.shared.u32 	%r524, [%r29+8320];
	ld.shared.u32 	%r525, [%r28+3456];
	add.s32 	%r526, %r525, %r516;
	min.s32 	%r527, %r524, %r526;
	st.shared.u32 	[%r29+8320], %r527;
	ld.shared.u32 	%r528, [%r37];
	ld.shared.u32 	%r529, [%r36+52];
	ld.shared.u32 	%r530, [%r61+3328];
	add.s32 	%r531, %r530, %r529;
	min.s32 	%r532, %r528, %r531;
	st.shared.u32 	[%r37], %r532;
	ld.shared.u32 	%r533, [%r37+8192];
	ld.shared.u32 	%r534, [%r36+8244];
	add.s32 	%r535, %r530, %r534;
	min.s32 	%r536, %r533, %r535;
	st.shared.u32 	[%r37+8192], %r536;
	ld.shared.u32 	%r537, [%r37+128];
	ld.shared.u32 	%r538, [%r36+52];
	ld.shared.u32 	%r539, [%r61+3456];
	add.s32 	%r540, %r539, %r538;
	min.s32 	%r541, %r537, %r540;
	st.shared.u32 	[%r37+128], %r541;
	ld.shared.u32 	%r542, [%r37+8320];
	ld.shared.u32 	%r543, [%r36+8244];
	add.s32 	%r544, %r543, %r539;
	min.s32 	%r545, %r542, %r544;
	st.shared.u32 	[%r37+8320], %r545;
	bar.sync 	0;
	ld.shared.u32 	%r546, [%r29];
	ld.shared.u32 	%r547, [%r18+56];
	ld.shared.u32 	%r548, [%r28+3584];
	add.s32 	%r549, %r548, %r547;
	min.s32 	%r550, %r546, %r549;
	st.shared.u32 	[%r29], %r550;
	ld.shared.u32 	%r551, [%r29+8192];
	ld.shared.u32 	%r552, [%r18+8248];
	ld.shared.u32 	%r553, [%r28+3584];
	add.s32 	%r554, %r553, %r552;
	min.s32 	%r555, %r551, %r554;
	st.shared.u32 	[%r29+8192], %r555;
	ld.shared.u32 	%r556, [%r29+128];
	ld.shared.u32 	%r557, [%r28+3712];
	add.s32 	%r558, %r557, %r547;
	min.s32 	%r559, %r556, %r558;
	st.shared.u32 	[%r29+128], %r559;
	ld.shared.u32 	%r560, [%r29+8320];
	ld.shared.u32 	%r561, [%r28+3712];
	add.s32 	%r562, %r561, %r552;
	min.s32 	%r563, %r560, %r562;
	st.shared.u32 	[%r29+8320], %r563;
	ld.shared.u32 	%r564, [%r37];
	ld.shared.u32 	%r565, [%r36+56];
	ld.shared.u32 	%r566, [%r61+3584];
	add.s32 	%r567, %r566, %r565;
	min.s32 	%r568, %r564, %r567;
	st.shared.u32 	[%r37], %r568;
	ld.shared.u32 	%r569, [%r37+8192];
	ld.shared.u32 	%r570, [%r36+8248];
	add.s32 	%r571, %r566, %r570;
	min.s32 	%r572, %r569, %r571;
	st.shared.u32 	[%r37+8192], %r572;
	ld.shared.u32 	%r573, [%r37+128];
	ld.shared.u32 	%r574, [%r36+56];
	ld.shared.u32 	%r575, [%r61+3712];
	add.s32 	%r576, %r575, %r574;
	min.s32 	%r577, %r573, %r576;
	st.shared.u32 	[%r37+128], %r577;
	ld.shared.u32 	%r578, [%r37+8320];
	ld.shared.u32 	%r579, [%r36+8248];
	add.s32 	%r580, %r579, %r575;
	min.s32 	%r581, %r578, %r580;
	st.shared.u32 	[%r37+8320], %r581;
	bar.sync 	0;
	ld.shared.u32 	%r582, [%r29];
	ld.shared.u32 	%r583, [%r18+60];
	ld.shared.u32 	%r584, [%r28+3840];
	add.s32 	%r585, %r584, %r583;
	min.s32 	%r586, %r582, %r585;
	st.shared.u32 	[%r29], %r586;
	ld.shared.u32 	%r587, [%r29+8192];
	ld.shared.u32 	%r588, [%r18+8252];
	ld.shared.u32 	%r589, [%r28+3840];
	add.s32 	%r590, %r589, %r588;
	min.s32 	%r591, %r587, %r590;
	st.shared.u32 	[%r29+8192], %r591;
	ld.shared.u32 	%r592, [%r29+128];
	ld.shared.u32 	%r593, [%r28+3968];
	add.s32 	%r594, %r593, %r583;
	min.s32 	%r595, %r592, %r594;
	st.shared.u32 	[%r29+128], %r595;
	ld.shared.u32 	%r596, [%r29+8320];
	ld.shared.u32 	%r597, [%r28+3968];
	add.s32 	%r598, %r597, %r588;
	min.s32 	%r599, %r596, %r598;
	st.shared.u32 	[%r29+8320], %r599;
	ld.shared.u32 	%r600, [%r37];
	ld.shared.u32 	%r601, [%r36+60];
	ld.shared.u32 	%r602, [%r61+3840];
	add.s32 	%r603, %r602, %r601;
	min.s32 	%r604, %r600, %r603;
	st.shared.u32 	[%r37], %r604;
	ld.shared.u32 	%r605, [%r37+8192];
	ld.shared.u32 	%r606, [%r36+8252];
	add.s32 	%r607, %r602, %r606;
	min.s32 	%r608, %r605, %r607;
	st.shared.u32 	[%r37+8192], %r608;
	ld.shared.u32 	%r609, [%r37+128];
	ld.shared.u32 	%r610, [%r36+60];
	ld.shared.u32 	%r611, [%r61+3968];
	add.s32 	%r612, %r611, %r610;
	min.s32 	%r613, %r609, %r612;
	st.shared.u32 	[%r37+128], %r613;
	ld.shared.u32 	%r614, [%r37+8320];
	ld.shared.u32 	%r615, [%r36+8252];
	add.s32 	%r616, %r615, %r611;
	min.s32 	%r617, %r614, %r616;
	st.shared.u32 	[%r37+8320], %r617;
	bar.sync 	0;
	ld.shared.u32 	%r618, [%r29];
	ld.shared.u32 	%r619, [%r18+64];
	ld.shared.u32 	%r620, [%r28+4096];
	add.s32 	%r621, %r620, %r619;
	min.s32 	%r622, %r618, %r621;
	st.shared.u32 	[%r29], %r622;
	ld.shared.u32 	%r623, [%r29+8192];
	ld.shared.u32 	%r624, [%r18+8256];
	ld.shared.u32 	%r625, [%r28+4096];
	add.s32 	%r626, %r625, %r624;
	min.s32 	%r627, %r623, %r626;
	st.shared.u32 	[%r29+8192], %r627;
	ld.shared.u32 	%r628, [%r29+128];
	ld.shared.u32 	%r629, [%r28+4224];
	add.s32 	%r630, %r629, %r619;
	min.s32 	%r631, %r628, %r630;
	st.shared.u32 	[%r29+128], %r631;
	ld.shared.u32 	%r632, [%r29+8320];
	ld.shared.u32 	%r633, [%r28+4224];
	add.s32 	%r634, %r633, %r624;
	min.s32 	%r635, %r632, %r634;
	st.shared.u32 	[%r29+8320], %r635;
	ld.shared.u32 	%r636, [%r37];
	ld.shared.u32 	%r637, [%r36+64];
	ld.shared.u32 	%r638, [%r61+4096];
	add.s32 	%r639, %r638, %r637;
	min.s32 	%r640, %r636, %r639;
	st.shared.u32 	[%r37], %r640;
	ld.shared.u32 	%r641, [%r37+8192];
	ld.shared.u32 	%r642, [%r36+8256];
	add.s32 	%r643, %r638, %r642;
	min.s32 	%r644, %r641, %r643;
	st.shared.u32 	[%r37+8192], %r644;
	ld.shared.u32 	%r645, [%r37+128];
	ld.shared.u32 	%r646, [%r36+64];
	ld.shared.u32 	%r647, [%r61+4224];
	add.s32 	%r648, %r647, %r646;
	min.s32 	%r649, %r645, %r648;
	st.shared.u32 	[%r37+128], %r649;
	ld.shared.u32 	%r650, [%r37+8320];
	ld.shared.u32 	%r651, [%r36+8256];
	add.s32 	%r652, %r651, %r647;
	min.s32 	%r653, %r650, %r652;
	st.shared.u32 	[%r37+8320], %r653;
	bar.sync 	0;
	ld.shared.u32 	%r654, [%r29];
	ld.shared.u32 	%r655, [%r18+68];
	ld.shared.u32 	%r656, [%r28+4352];
	add.s32 	%r657, %r656, %r655;
	min.s32 	%r658, %r654, %r657;
	st.shared.u32 	[%r29], %r658;
	ld.shared.u32 	%r659, [%r29+8192];
	ld.shared.u32 	%r660, [%r18+8260];
	ld.shared.u32 	%r661, [%r28+4352];
	add.s32 	%r662, %r661, %r660;
	min.s32 	%r663, %r659, %r662;
	st.shared.u32 	[%r29+8192], %r663;
	ld.shared.u32 	%r664, [%r29+128];
	ld.shared.u32 	%r665, [%r28+4480];
	add.s32 	%r666, %r665, %r655;
	min.s32 	%r667, %r664, %r666;
	st.shared.u32 	[%r29+128], %r667;
	ld.shared.u32 	%r668, [%r29+8320];
	ld.shared.u32 	%r669, [%r28+4480];
	add.s32 	%r670, %r669, %r660;
	min.s32 	%r671, %r668, %r670;
	st.shared.u32 	[%r29+8320], %r671;
	ld.shared.u32 	%r672, [%r37];
	ld.shared.u32 	%r673, [%r36+68];
	ld.shared.u32 	%r674, [%r61+4352];
	add.s32 	%r675, %r674, %r673;
	min.s32 	%r676, %r672, %r675;
	st.shared.u32 	[%r37], %r676;
	ld.shared.u32 	%r677, [%r37+8192];
	ld.shared.u32 	%r678, [%r36+8260];
	add.s32 	%r679, %r674, %r678;
	min.s32 	%r680, %r677, %r679;
	st.shared.u32 	[%r37+8192], %r680;
	ld.shared.u32 	%r681, [%r37+128];
	ld.shared.u32 	%r682, [%r36+68];
	ld.shared.u32 	%r683, [%r61+4480];
	add.s32 	%r684, %r683, %r682;
	min.s32 	%r685, %r681, %r684;
	st.shared.u32 	[%r37+128], %r685;
	ld.shared.u32 	%r686, [%r37+8320];
	ld.shared.u32 	%r687, [%r36+8260];
	add.s32 	%r688, %r687, %r683;
	min.s32 	%r689, %r686, %r688;
	st.shared.u32 	[%r37+8320], %r689;
	bar.sync 	0;
	ld.shared.u32 	%r690, [%r29];
	ld.shared.u32 	%r691, [%r18+72];
	ld.shared.u32 	%r692, [%r28+4608];
	add.s32 	%r693, %r692, %r691;
	min.s32 	%r694, %r690, %r693;
	st.shared.u32 	[%r29], %r694;
	ld.shared.u32 	%r695, [%r29+8192];
	ld.shared.u32 	%r696, [%r18+8264];
	ld.shared.u32 	%r697, [%r28+4608];
	add.s32 	%r698, %r697, %r696;
	min.s32 	%r699, %r695, %r698;
	st.shared.u32 	[%r29+8192], %r699;
	ld.shared.u32 	%r700, [%r29+128];
	ld.shared.u32 	%r701, [%r28+4736];
	add.s32 	%r702, %r701, %r691;
	min.s32 	%r703, %r700, %r702;
	st.shared.u32 	[%r29+128], %r703;
	ld.shared.u32 	%r704, [%r29+8320];
	ld.shared.u32 	%r705, [%r28+4736];
	add.s32 	%r706, %r705, %r696;
	min.s32 	%r707, %r704, %r706;
	st.shared.u32 	[%r29+8320], %r707;
	ld.shared.u32 	%r708, [%r37];
	ld.shared.u32 	%r709, [%r36+72];
	ld.shared.u32 	%r710, [%r61+4608];
	add.s32 	%r711, %r710, %r709;
	min.s32 	%r712, %r708, %r711;
	st.shared.u32 	[%r37], %r712;
	ld.shared.u32 	%r713, [%r37+8192];
	ld.shared.u32 	%r714, [%r36+8264];
	add.s32 	%r715, %r710, %r714;
	min.s32 	%r716, %r713, %r715;
	st.shared.u32 	[%r37+8192], %r716;
	ld.shared.u32 	%r717, [%r37+128];
	ld.shared.u32 	%r718, [%r36+72];
	ld.shared.u32 	%r719, [%r61+4736];
	add.s32 	%r720, %r719, %r718;
	min.s32 	%r721, %r717, %r720;
	st.shared.u32 	[%r37+128], %r721;
	ld.shared.u32 	%r722, [%r37+8320];
	ld.shared.u32 	%r723, [%r36+8264];
	add.s32 	%r724, %r723, %r719;
	min.s32 	%r725, %r722, %r724;
	st.shared.u32 	[%r37+8320], %r725;
	bar.sync 	0;
	ld.shared.u32 	%r726, [%r29];
	ld.shared.u32 	%r727, [%r18+76];
	ld.shared.u32 	%r728, [%r28+4864];
	add.s32 	%r729, %r728, %r727;
	min.s32 	%r730, %r726, %r729;
	st.shared.u32 	[%r29], %r730;
	ld.shared.u32 	%r731, [%r29+8192];
	ld.shared.u32 	%r732, [%r18+8268];
	ld.shared.u32 	%r733, [%r28+4864];
	add.s32 	%r734, %r733, %r732;
	min.s32 	%r735, %r731, %r734;
	st.shared.u32 	[%r29+8192], %r735;
	ld.shared.u32 	%r736, [%r29+128];
	ld.shared.u32 	%r737, [%r28+4992];
	add.s32 	%r738, %r737, %r727;
	min.s32 	%r739, %r736, %r738;
	st.shared.u32 	[%r29+128], %r739;
	ld.shared.u32 	%r740, [%r29+8320];
	ld.shared.u32 	%r741, [%r28+4992];
	add.s32 	%r742, %r741, %r732;
	min.s32 	%r743, %r740, %r742;
	st.shared.u32 	[%r29+8320], %r743;
	ld.shared.u32 	%r744, [%r37];
	ld.shared.u32 	%r745, [%r36+76];
	ld.shared.u32 	%r746, [%r61+4864];
	add.s32 	%r747, %r746, %r745;
	min.s32 	%r748, %r744, %r747;
	st.shared.u32 	[%r37], %r748;
	ld.shared.u32 	%r749, [%r37+8192];
	ld.shared.u32 	%r750, [%r36+8268];
	add.s32 	%r751, %r746, %r750;
	min.s32 	%r752, %r749, %r751;
	st.shared.u32 	[%r37+8192], %r752;
	ld.shared.u32 	%r753, [%r37+128];
	ld.shared.u32 	%r754, [%r36+76];
	ld.shared.u32 	%r755, [%r61+4992];
	add.s32 	%r756, %r755, %r754;
	min.s32 	%r757, %r753, %r756;
	st.shared.u32 	[%r37+128], %r757;
	ld.shared.u32 	%r758, [%r37+8320];
	ld.shared.u32 	%r759, [%r36+8268];
	add.s32 	%r760, %r759, %r755;
	min.s32 	%r761, %r758, %r760;
	st.shared.u32 	[%r37+8320], %r761;
	bar.sync 	0;
	ld.shared.u32 	%r762, [%r29];
	ld.shared.u32 	%r763, [%r18+80];
	ld.shared.u32 	%r764, [%r28+5120];
	add.s32 	%r765, %r764, %r763;
	min.s32 	%r766, %r762, %r765;
	st.shared.u32 	[%r29], %r766;
	ld.shared.u32 	%r767, [%r29+8192];
	ld.shared.u32 	%r768, [%r18+8272];
	ld.shared.u32 	%r769, [%r28+5120];
	add.s32 	%r770, %r769, %r768;
	min.s32 	%r771, %r767, %r770;
	st.shared.u32 	[%r29+8192], %r771;
	ld.shared.u32 	%r772, [%r29+128];
	ld.shared.u32 	%r773, [%r28+5248];
	add.s32 	%r774, %r773, %r763;
	min.s32 	%r775, %r772, %r774;
	st.shared.u32 	[%r29+128], %r775;
	ld.shared.u32 	%r776, [%r29+8320];
	ld.shared.u32 	%r777, [%r28+5248];
	add.s32 	%r778, %r777, %r768;
	min.s32 	%r779, %r776, %r778;
	st.shared.u32 	[%r29+8320], %r779;
	ld.shared.u32 	%r780, [%r37];
	ld.shared.u32 	%r781, [%r36+80];
	ld.shared.u32 	%r782, [%r61+5120];
	add.s32 	%r783, %r782, %r781;
	min.s32 	%r784, %r780, %r783;
	st.shared.u32 	[%r37], %r784;
	ld.shared.u32 	%r785, [%r37+8192];
	ld.shared.u32 	%r786, [%r36+8272];
	add.s32 	%r787, %r782, %r786;
	min.s32 	%r788, %r785, %r787;
	st.shared.u32 	[%r37+8192], %r788;
	ld.shared.u32 	%r789, [%r37+128];
	ld.shared.u32 	%r790, [%r36+80];
	ld.shared.u32 	%r791, [%r61+5248];
	add.s32 	%r792, %r791, %r790;
	min.s32 	%r793, %r789, %r792;
	st.shared.u32 	[%r37+128], %r793;
	ld.shared.u32 	%r794, [%r37+8320];
	ld.shared.u32 	%r795, [%r36+8272];
	add.s32 	%r796, %r795, %r791;
	min.s32 	%r797, %r794, %r796;
	st.shared.u32 	[%r37+8320], %r797;
	bar.sync 	0;
	ld.shared.u32 	%r798, [%r29];
	ld.shared.u32 	%r799, [%r18+84];
	ld.shared.u32 	%r800, [%r28+5376];
	add.s32 	%r801, %r800, %r799;
	min.s32 	%r802, %r798, %r801;
	st.shared.u32 	[%r29], %r802;
	ld.shared.u32 	%r803, [%r29+8192];
	ld.shared.u32 	%r804, [%r18+8276];
	ld.shared.u32 	%r805, [%r28+5376];
	add.s32 	%r806, %r805, %r804;
	min.s32 	%r807, %r803, %r806;
	st.shared.u32 	[%r29+8192], %r807;
	ld.shared.u32 	%r808, [%r29+128];
	ld.shared.u32 	%r809, [%r28+5504];
	add.s32 	%r810, %r809, %r799;
	min.s32 	%r811, %r808, %r810;
	st.shared.u32 	[%r29+128], %r811;
	ld.shared.u32 	%r812, [%r29+8320];
	ld.shared.u32 	%r813, [%r28+5504];
	add.s32 	%r814, %r813, %r804;
	min.s32 	%r815, %r812, %r814;
	st.shared.u32 	[%r29+8320], %r815;
	ld.shared.u32 	%r816, [%r37];
	ld.shared.u32 	%r817, [%r36+84];
	ld.shared.u32 	%r818, [%r61+5376];
	add.s32 	%r819, %r818, %r817;
	min.s32 	%r820, %r816, %r819;
	st.shared.u32 	[%r37], %r820;
	ld.shared.u32 	%r821, [%r37+8192];
	ld.shared.u32 	%r822, [%r36+8276];
	add.s32 	%r823, %r818, %r822;
	min.s32 	%r824, %r821, %r823;
	st.shared.u32 	[%r37+8192], %r824;
	ld.shared.u32 	%r825, [%r37+128];
	ld.shared.u32 	%r826, [%r36+84];
	ld.shared.u32 	%r827, [%r61+5504];
	add.s32 	%r828, %r827, %r826;
	min.s32 	%r829, %r825, %r828;
	st.shared.u32 	[%r37+128], %r829;
	ld.shared.u32 	%r830, [%r37+8320];
	ld.shared.u32 	%r831, [%r36+8276];
	add.s32 	%r832, %r831, %r827;
	min.s32 	%r833, %r830, %r832;
	st.shared.u32 	[%r37+8320], %r833;
	bar.sync 	0;
	ld.shared.u32 	%r834, [%r29];
	ld.shared.u32 	%r835, [%r18+88];
	ld.shared.u32 	%r836, [%r28+5632];
	add.s32 	%r837, %r836, %r835;
	min.s32 	%r838, %r834, %r837;
	st.shared.u32 	[%r29], %r838;
	ld.shared.u32 	%r839, [%r29+8192];
	ld.shared.u32 	%r840, [%r18+8280];
	ld.shared.u32 	%r841, [%r28+5632];
	add.s32 	%r842, %r841, %r840;
	min.s32 	%r843, %r839, %r842;
	st.shared.u32 	[%r29+8192], %r843;
	ld.shared.u32 	%r844, [%r29+128];
	ld.shared.u32 	%r845, [%r28+5760];
	add.s32 	%r846, %r845, %r835;
	min.s32 	%r847, %r844, %r846;
	st.shared.u32 	[%r29+128], %r847;
	ld.shared.u32 	%r848, [%r29+8320];
	ld.shared.u32 	%r849, [%r28+5760];
	add.s32 	%r850, %r849, %r840;
	min.s32 	%r851, %r848, %r850;
	st.shared.u32 	[%r29+8320], %r851;
	ld.shared.u32 	%r852, [%r37];
	ld.shared.u32 	%r853, [%r36+88];
	ld.shared.u32 	%r854, [%r61+5632];
	add.s32 	%r855, %r854, %r853;
	min.s32 	%r856, %r852, %r855;
	st.shared.u32 	[%r37], %r856;
	ld.shared.u32 	%r857, [%r37+8192];
	ld.shared.u32 	%r858, [%r36+8280];
	add.s32 	%r859, %r854, %r858;
	min.s32 	%r860, %r857, %r859;
	st.shared.u32 	[%r37+8192], %r860;
	ld.shared.u32 	%r861, [%r37+128];
	ld.shared.u32 	%r862, [%r36+88];
	ld.shared.u32 	%r863, [%r61+5760];
	add.s32 	%r864, %r863, %r862;
	min.s32 	%r865, %r861, %r864;
	st.shared.u32 	[%r37+128], %r865;
	ld.shared.u32 	%r866, [%r37+8320];
	ld.shared.u32 	%r867, [%r36+8280];
	add.s32 	%r868, %r867, %r863;
	min.s32 	%r869, %r866, %r868;
	st.shared.u32 	[%r37+8320], %r869;
	bar.sync 	0;
	ld.shared.u32 	%r870, [%r29];
	ld.shared.u32 	%r871, [%r18+92];
	ld.shared.u32 	%r872, [%r28+5888];
	add.s32 	%r873, %r872, %r871;
	min.s32 	%r874, %r870, %r873;
	st.shared.u32 	[%r29], %r874;
	ld.shared.u32 	%r875, [%r29+8192];
	ld.shared.u32 	%r876, [%r18+8284];
	ld.shared.u32 	%r877, [%r28+5888];
	add.s32 	%r878, %r877, %r876;
	min.s32 	%r879, %r875, %r878;
	st.shared.u32 	[%r29+8192], %r879;
	ld.shared.u32 	%r880, [%r29+128];
	ld.shared.u32 	%r881, [%r28+6016];
	add.s32 	%r882, %r881, %r871;
	min.s32 	%r883, %r880, %r882;
	st.shared.u32 	[%r29+128], %r883;
	ld.shared.u32 	%r884, [%r29+8320];
	ld.shared.u32 	%r885, [%r28+6016];
	add.s32 	%r886, %r885, %r876;
	min.s32 	%r887, %r884, %r886;
	st.shared.u32 	[%r29+8320], %r887;
	ld.shared.u32 	%r888, [%r37];
	ld.shared.u32 	%r889, [%r36+92];
	ld.shared.u32 	%r890, [%r61+5888];
	add.s32 	%r891, %r890, %r889;
	min.s32 	%r892, %r888, %r891;
	st.shared.u32 	[%r37], %r892;
	ld.shared.u32 	%r893, [%r37+8192];
	ld.shared.u32 	%r894, [%r36+8284];
	add.s32 	%r895, %r890, %r894;
	min.s32 	%r896, %r893, %r895;
	st.shared.u32 	[%r37+8192], %r896;
	ld.shared.u32 	%r897, [%r37+128];
	ld.shared.u32 	%r898, [%r36+92];
	ld.shared.u32 	%r899, [%r61+6016];
	add.s32 	%r900, %r899, %r898;
	min.s32 	%r901, %r897, %r900;
	st.shared.u32 	[%r37+128], %r901;
	ld.shared.u32 	%r902, [%r37+8320];
	ld.shared.u32 	%r903, [%r36+8284];
	add.s32 	%r904, %r903, %r899;
	min.s32 	%r905, %r902, %r904;
	st.shared.u32 	[%r37+8320], %r905;
	bar.sync 	0;
	ld.shared.u32 	%r906, [%r29];
	ld.shared.u32 	%r907, [%r18+96];
	ld.shared.u32 	%r908, [%r28+6144];
	add.s32 	%r909, %r908, %r907;
	min.s32 	%r910, %r906, %r909;
	st.shared.u32 	[%r29], %r910;
	ld.shared.u32 	%r911, [%r29+8192];
	ld.shared.u32 	%r912, [%r18+8288];
	ld.shared.u32 	%r913, [%r28+6144];
	add.s32 	%r914, %r913, %r912;
	min.s32 	%r915, %r911, %r914;
	st.shared.u32 	[%r29+8192], %r915;
	ld.shared.u32 	%r916, [%r29+128];
	ld.shared.u32 	%r917, [%r28+6272];
	add.s32 	%r918, %r917, %r907;
	min.s32 	%r919, %r916, %r918;
	st.shared.u32 	[%r29+128], %r919;
	ld.shared.u32 	%r920, [%r29+8320];
	ld.shared.u32 	%r921, [%r28+6272];
	add.s32 	%r922, %r921, %r912;
	min.s32 	%r923, %r920, %r922;
	st.shared.u32 	[%r29+8320], %r923;
	ld.shared.u32 	%r924, [%r37];
	ld.shared.u32 	%r925, [%r36+96];
	ld.shared.u32 	%r926, [%r61+6144];
	add.s32 	%r927, %r926, %r925;
	min.s32 	%r928, %r924, %r927;
	st.shared.u32 	[%r37], %r928;
	ld.shared.u32 	%r929, [%r37+8192];
	ld.shared.u32 	%r930, [%r36+8288];
	add.s32 	%r931, %r926, %r930;
	min.s32 	%r932, %r929, %r931;
	st.shared.u32 	[%r37+8192], %r932;
	ld.shared.u32 	%r933, [%r37+128];
	ld.shared.u32 	%r934, [%r36+96];
	ld.shared.u32 	%r935, [%r61+6272];
	add.s32 	%r936, %r935, %r934;
	min.s32 	%r937, %r933, %r936;
	st.shared.u32 	[%r37+128], %r937;
	ld.shared.u32 	%r938, [%r37+8320];
	ld.shared.u32 	%r939, [%r36+8288];
	add.s32 	%r940, %r939, %r935;
	min.s32 	%r941, %r938, %r940;
	st.shared.u32 	[%r37+8320], %r941;
	bar.sync 	0;
	ld.shared.u32 	%r942, [%r29];
	ld.shared.u32 	%r943, [%r18+100];
	ld.shared.u32 	%r944, [%r28+6400];
	add.s32 	%r945, %r944, %r943;
	min.s32 	%r946, %r942, %r945;
	st.shared.u32 	[%r29], %r946;
	ld.shared.u32 	%r947, [%r29+8192];
	ld.shared.u32 	%r948, [%r18+8292];
	ld.shared.u32 	%r949, [%r28+6400];
	add.s32 	%r950, %r949, %r948;
	min.s32 	%r951, %r947, %r950;
	st.shared.u32 	[%r29+8192], %r951;
	ld.shared.u32 	%r952, [%r29+128];
	ld.shared.u32 	%r953, [%r28+6528];
	add.s32 	%r954, %r953, %r943;
	min.s32 	%r955, %r952, %r954;
	st.shared.u32 	[%r29+128], %r955;
	ld.shared.u32 	%r956, [%r29+8320];
	ld.shared.u32 	%r957, [%r28+6528];
	add.s32 	%r958, %r957, %r948;
	min.s32 	%r959, %r956, %r958;
	st.shared.u32 	[%r29+8320], %r959;
	ld.shared.u32 	%r960, [%r37];
	ld.shared.u32 	%r961, [%r36+100];
	ld.shared.u32 	%r962, [%r61+6400];
	add.s32 	%r963, %r962, %r961;
	min.s32 	%r964, %r960, %r963;
	st.shared.u32 	[%r37], %r964;
	ld.shared.u32 	%r965, [%r37+8192];
	ld.shared.u32 	%r966, [%r36+8292];
	add.s32 	%r967, %r962, %r966;
	min.s32 	%r968, %r965, %r967;
	st.shared.u32 	[%r37+8192], %r968;
	ld.shared.u32 	%r969, [%r37+128];
	ld.shared.u32 	%r970, [%r36+100];
	ld.shared.u32 	%r971, [%r61+6528];
	add.s32 	%r972, %r971, %r970;
	min.s32 	%r973, %r969, %r972;
	st.shared.u32 	[%r37+128], %r973;
	ld.shared.u32 	%r974, [%r37+8320];
	ld.shared.u32 	%r975, [%r36+8292];
	add.s32 	%r976, %r975, %r971;
	min.s32 	%r977, %r974, %r976;
	st.shared.u32 	[%r37+8320], %r977;
	bar.sync 	0;
	ld.shared.u32 	%r978, [%r29];
	ld.shared.u32 	%r979, [%r18+104];
	ld.shared.u32 	%r980, [%r28+6656];
	add.s32 	%r981, %r980, %r979;
	min.s32 	%r982, %r978, %r981;
	st.shared.u32 	[%r29], %r982;
	ld.shared.u32 	%r983, [%r29+8192];
	ld.shared.u32 	%r984, [%r18+8296];
	ld.shared.u32 	%r985, [%r28+6656];
	add.s32 	%r986, %r985, %r984;
	min.s32 	%r987, %r983, %r986;
	st.shared.u32 	[%r29+8192], %r987;
	ld.shared.u32 	%r988, [%r29+128];
	ld.shared.u32 	%r989, [%r28+6784];
	add.s32 	%r990, %r989, %r979;
	min.s32 	%r991, %r988, %r990;
	st.shared.u32 	[%r29+128], %r991;
	ld.shared.u32 	%r992, [%r29+8320];
	ld.shared.u32 	%r993, [%r28+6784];
	add.s32 	%r994, %r993, %r984;
	min.s32 	%r995, %r992, %r994;
	st.shared.u32 	[%r29+8320], %r995;
	ld.shared.u32 	%r996, [%r37];
	ld.shared.u32 	%r997, [%r36+104];
	ld.shared.u32 	%r998, [%r61+6656];
	add.s32 	%r999, %r998, %r997;
	min.s32 	%r1000, %r996, %r999;
	st.shared.u32 	[%r37], %r1000;
	ld.shared.u32 	%r1001, [%r37+8192];
	ld.shared.u32 	%r1002, [%r36+8296];
	add.s32 	%r1003, %r998, %r1002;
	min.s32 	%r1004, %r1001, %r1003;
	st.shared.u32 	[%r37+8192], %r1004;
	ld.shared.u32 	%r1005, [%r37+128];
	ld.shared.u32 	%r1006, [%r36+104];
	ld.shared.u32 	%r1007, [%r61+6784];
	add.s32 	%r1008, %r1007, %r1006;
	min.s32 	%r1009, %r1005, %r1008;
	st.shared.u32 	[%r37+128], %r1009;
	ld.shared.u32 	%r1010, [%r37+8320];
	ld.shared.u32 	%r1011, [%r36+8296];
	add.s32 	%r1012, %r1011, %r1007;
	min.s32 	%r1013, %r1010, %r1012;
	st.shared.u32 	[%r37+8320], %r1013;
	bar.sync 	0;
	ld.shared.u32 	%r1014, [%r29];
	ld.shared.u32 	%r1015, [%r18+108];
	ld.shared.u32 	%r1016, [%r28+6912];
	add.s32 	%r1017, %r1016, %r1015;
	min.s32 	%r1018, %r1014, %r1017;
	st.shared.u32 	[%r29], %r1018;
	ld.shared.u32 	%r1019, [%r29+8192];
	ld.shared.u32 	%r1020, [%r18+8300];
	ld.shared.u32 	%r1021, [%r28+6912];
	add.s32 	%r1022, %r1021, %r1020;
	min.s32 	%r1023, %r1019, %r1022;
	st.shared.u32 	[%r29+8192], %r1023;
	ld.shared.u32 	%r1024, [%r29+128];
	ld.shared.u32 	%r1025, [%r28+7040];
	add.s32 	%r1026, %r1025, %r1015;
	min.s32 	%r1027, %r1024, %r1026;
	st.shared.u32 	[%r29+128], %r1027;
	ld.shared.u32 	%r1028, [%r29+8320];
	ld.shared.u32 	%r1029, [%r28+7040];
	add.s32 	%r1030, %r1029, %r1020;
	min.s32 	%r1031, %r1028, %r1030;
	st.shared.u32 	[%r29+8320], %r1031;
	ld.shared.u32 	%r1032, [%r37];
	ld.shared.u32 	%r1033, [%r36+108];
	ld.shared.u32 	%r1034, [%r61+6912];
	add.s32 	%r1035, %r1034, %r1033;
	min.s32 	%r1036, %r1032, %r1035;
	st.shared.u32 	[%r37], %r1036;
	ld.shared.u32 	%r1037, [%r37+8192];
	ld.shared.u32 	%r1038, [%r36+8300];
	add.s32 	%r1039, %r1034, %r1038;
	min.s32 	%r1040, %r1037, %r1039;
	st.shared.u32 	[%r37+8192], %r1040;
	ld.shared.u32 	%r1041, [%r37+128];
	ld.shared.u32 	%r1042, [%r36+108];
	ld.shared.u32 	%r1043, [%r61+7040];
	add.s32 	%r1044, %r1043, %r1042;
	min.s32 	%r1045, %r1041, %r1044;
	st.shared.u32 	[%r37+128], %r1045;
	ld.shared.u32 	%r1046, [%r37+8320];
	ld.shared.u32 	%r1047, [%r36+8300];
	add.s32 	%r1048, %r1047, %r1043;
	min.s32 	%r1049, %r1046, %r1048;
	st.shared.u32 	[%r37+8320], %r1049;
	bar.sync 	0;
	ld.shared.u32 	%r1050, [%r29];
	ld.shared.u32 	%r1051, [%r18+112];
	ld.shared.u32 	%r1052, [%r28+7168];
	add.s32 	%r1053, %r1052, %r1051;
	min.s32 	%r1054, %r1050, %r1053;
	st.shared.u32 	[%r29], %r1054;
	ld.shared.u32 	%r1055, [%r29+8192];
	ld.shared.u32 	%r1056, [%r18+8304];
	ld.shared.u32 	%r1057, [%r28+7168];
	add.s32 	%r1058, %r1057, %r1056;
	min.s32 	%r1059, %r1055, %r1058;
	st.shared.u32 	[%r29+8192], %r1059;
	ld.shared.u32 	%r1060, [%r29+128];
	ld.shared.u32 	%r1061, [%r28+7296];
	add.s32 	%r1062, %r1061, %r1051;
	min.s32 	%r1063, %r1060, %r1062;
	st.shared.u32 	[%r29+128], %r1063;
	ld.shared.u32 	%r1064, [%r29+8320];
	ld.shared.u32 	%r1065, [%r28+7296];
	add.s32 	%r1066, %r1065, %r1056;
	min.s32 	%r1067, %r1064, %r1066;
	st.shared.u32 	[%r29+8320], %r1067;
	ld.shared.u32 	%r1068, [%r37];
	ld.shared.u32 	%r1069, [%r36+112];
	ld.shared.u32 	%r1070, [%r61+7168];
	add.s32 	%r1071, %r1070, %r1069;
	min.s32 	%r1072, %r1068, %r1071;
	st.shared.u32 	[%r37], %r1072;
	ld.shared.u32 	%r1073, [%r37+8192];
	ld.shared.u32 	%r1074, [%r36+8304];
	add.s32 	%r1075, %r1070, %r1074;
	min.s32 	%r1076, %r1073, %r1075;
	st.shared.u32 	[%r37+8192], %r1076;
	ld.shared.u32 	%r1077, [%r37+128];
	ld.shared.u32 	%r1078, [%r36+112];
	ld.shared.u32 	%r1079, [%r61+7296];
	add.s32 	%r1080, %r1079, %r1078;
	min.s32 	%r1081, %r1077, %r1080;
	st.shared.u32 	[%r37+128], %r1081;
	ld.shared.u32 	%r1082, [%r37+8320];
	ld.shared.u32 	%r1083, [%r36+8304];
	add.s32 	%r1084, %r1083, %r1079;
	min.s32 	%r1085, %r1082, %r1084;
	st.shared.u32 	[%r37+8320], %r1085;
	bar.sync 	0;
	ld.shared.u32 	%r1086, [%r29];
	ld.shared.u32 	%r1087, [%r18+116];
	ld.shared.u32 	%r1088, [%r28+7424];
	add.s32 	%r1089, %r1088, %r1087;
	min.s32 	%r1090, %r1086, %r1089;
	st.shared.u32 	[%r29], %r1090;
	ld.shared.u32 	%r1091, [%r29+8192];
	ld.shared.u32 	%r1092, [%r18+8308];
	ld.shared.u32 	%r1093, [%r28+7424];
	add.s32 	%r1094, %r1093, %r1092;
	min.s32 	%r1095, %r1091, %r1094;
	st.shared.u32 	[%r29+8192], %r1095;
	ld.shared.u32 	%r1096, [%r29+128];
	ld.shared.u32 	%r1097, [%r28+7552];
	add.s32 	%r1098, %r1097, %r1087;
	min.s32 	%r1099, %r1096, %r1098;
	st.shared.u32 	[%r29+128], %r1099;
	ld.shared.u32 	%r1100, [%r29+8320];
	ld.shared.u32 	%r1101, [%r28+7552];
	add.s32 	%r1102, %r1101, %r1092;
	min.s32 	%r1103, %r1100, %r1102;
	st.shared.u32 	[%r29+8320], %r1103;
	ld.shared.u32 	%r1104, [%r37];
	ld.shared.u32 	%r1105, [%r36+116];
	ld.shared.u32 	%r1106, [%r61+7424];
	add.s32 	%r1107, %r1106, %r1105;
	min.s32 	%r1108, %r1104, %r1107;
	st.shared.u32 	[%r37], %r1108;
	ld.shared.u32 	%r1109, [%r37+8192];
	ld.shared.u32 	%r1110, [%r36+8308];
	add.s32 	%r1111, %r1106, %r1110;
	min.s32 	%r1112, %r1109, %r1111;
	st.shared.u32 	[%r37+8192], %r1112;
	ld.shared.u32 	%r1113, [%r37+128];
	ld.shared.u32 	%r1114, [%r36+116];
	ld.shared.u32 	%r1115, [%r61+7552];
	add.s32 	%r1116, %r1115, %r1114;
	min.s32 	%r1117, %r1113, %r1116;
	st.shared.u32 	[%r37+128], %r1117;
	ld.shared.u32 	%r1118, [%r37+8320];
	ld.shared.u32 	%r1119, [%r36+8308];
	add.s32 	%r1120, %r1119, %r1115;
	min.s32 	%r1121, %r1118, %r1120;
	st.shared.u32 	[%r37+8320], %r1121;
	bar.sync 	0;
	ld.shared.u32 	%r1122, [%r29];
	ld.shared.u32 	%r1123, [%r18+120];
	ld.shared.u32 	%r1124, [%r28+7680];
	add.s32 	%r1125, %r1124, %r1123;
	min.s32 	%r1126, %r1122, %r1125;
	st.shared.u32 	[%r29], %r1126;
	ld.shared.u32 	%r1127, [%r29+8192];
	ld.shared.u32 	%r1128, [%r18+8312];
	ld.shared.u32 	%r1129, [%r28+7680];
	add.s32 	%r1130, %r1129, %r1128;
	min.s32 	%r1131, %r1127, %r1130;
	st.shared.u32 	[%r29+8192], %r1131;
	ld.shared.u32 	%r1132, [%r29+128];
	ld.shared.u32 	%r1133, [%r28+7808];
	add.s32 	%r1134, %r1133, %r1123;
	min.s32 	%r1135, %r1132, %r1134;
	st.shared.u32 	[%r29+128], %r1135;
	ld.shared.u32 	%r1136, [%r29+8320];
	ld.shared.u32 	%r1137, [%r28+7808];
	add.s32 	%r1138, %r1137, %r1128;
	min.s32 	%r1139, %r1136, %r1138;
	st.shared.u32 	[%r29+8320], %r1139;
	ld.shared.u32 	%r1140, [%r37];
	ld.shared.u32 	%r1141, [%r36+120];
	ld.shared.u32 	%r1142, [%r61+7680];
	add.s32 	%r1143, %r1142, %r1141;
	min.s32 	%r1144, %r1140, %r1143;
	st.shared.u32 	[%r37], %r1144;
	ld.shared.u32 	%r1145, [%r37+8192];
	ld.shared.u32 	%r1146, [%r36+8312];
	add.s32 	%r1147, %r1142, %r1146;
	min.s32 	%r1148, %r1145, %r1147;
	st.shared.u32 	[%r37+8192], %r1148;
	ld.shared.u32 	%r1149, [%r37+128];
	ld.shared.u32 	%r1150, [%r36+120];
	ld.shared.u32 	%r1151, [%r61+7808];
	add.s32 	%r1152, %r1151, %r1150;
	min.s32 	%r1153, %r1149, %r1152;
	st.shared.u32 	[%r37+128], %r1153;
	ld.shared.u32 	%r1154, [%r37+8320];
	ld.shared.u32 	%r1155, [%r36+8312];
	add.s32 	%r1156, %r1155, %r1151;
	min.s32 	%r1157, %r1154, %r1156;
	st.shared.u32 	[%r37+8320], %r1157;
	bar.sync 	0;
	ld.shared.u32 	%r1158, [%r29];
	ld.shared.u32 	%r1159, [%r18+124];
	ld.shared.u32 	%r1160, [%r28+7936];
	add.s32 	%r1161, %r1160, %r1159;
	min.s32 	%r1162, %r1158, %r1161;
	st.shared.u32 	[%r29], %r1162;
	ld.shared.u32 	%r1163, [%r29+8192];
	ld.shared.u32 	%r1164, [%r18+8316];
	ld.shared.u32 	%r1165, [%r28+7936];
	add.s32 	%r1166, %r1165, %r1164;
	min.s32 	%r1167, %r1163, %r1166;
	st.shared.u32 	[%r29+8192], %r1167;
	ld.shared.u32 	%r1168, [%r29+128];
	ld.shared.u32 	%r1169, [%r28+8064];
	add.s32 	%r1170, %r1169, %r1159;
	min.s32 	%r1171, %r1168, %r1170;
	st.shared.u32 	[%r29+128], %r1171;
	ld.shared.u32 	%r1172, [%r29+8320];
	ld.shared.u32 	%r1173, [%r28+8064];
	add.s32 	%r1174, %r1173, %r1164;
	min.s32 	%r1175, %r1172, %r1174;
	st.shared.u32 	[%r29+8320], %r1175;
	ld.shared.u32 	%r1176, [%r37];
	ld.shared.u32 	%r1177, [%r36+124];
	ld.shared.u32 	%r1178, [%r61+7936];
	add.s32 	%r1179, %r1178, %r1177;
	min.s32 	%r1180, %r1176, %r1179;
	st.shared.u32 	[%r37], %r1180;
	ld.shared.u32 	%r1181, [%r37+8192];
	ld.shared.u32 	%r1182, [%r36+8316];
	add.s32 	%r1183, %r1178, %r1182;
	min.s32 	%r1184, %r1181, %r1183;
	st.shared.u32 	[%r37+8192], %r1184;
	ld.shared.u32 	%r1185, [%r37+128];
	ld.shared.u32 	%r1186, [%r36+124];
	ld.shared.u32 	%r1187, [%r61+8064];
	add.s32 	%r1188, %r1187, %r1186;
	min.s32 	%r1189, %r1185, %r1188;
	st.shared.u32 	[%r37+128], %r1189;
	ld.shared.u32 	%r1190, [%r37+8320];
	ld.shared.u32 	%r1191, [%r36+8316];
	add.s32 	%r1192, %r1191, %r1187;
	min.s32 	%r1193, %r1190, %r1192;
	st.shared.u32 	[%r37+8320], %r1193;
	bar.sync 	0;
	ld.shared.u32 	%r1194, [%r29];
	ld.shared.u32 	%r1195, [%r18+128];
	ld.shared.u32 	%r1196, [%r28+8192];
	add.s32 	%r1197, %r1196, %r1195;
	min.s32 	%r1198, %r1194, %r1197;
	st.shared.u32 	[%r29], %r1198;
	ld.shared.u32 	%r1199, [%r29+8192];
	ld.shared.u32 	%r1200, [%r18+8320];
	ld.shared.u32 	%r1201, [%r28+8192];
	add.s32 	%r1202, %r1201, %r1200;
	min.s32 	%r1203, %r1199, %r1202;
	st.shared.u32 	[%r29+8192], %r1203;
	ld.shared.u32 	%r1204, [%r29+128];
	ld.shared.u32 	%r1205, [%r28+8320];
	add.s32 	%r1206, %r1205, %r1195;
	min.s32 	%r1207, %r1204, %r1206;
	st.shared.u32 	[%r29+128], %r1207;
	ld.shared.u32 	%r1208, [%r29+8320];
	ld.shared.u32 	%r1209, [%r28+8320];
	add.s32 	%r1210, %r1209, %r1200;
	min.s32 	%r1211, %r1208, %r1210;
	st.shared.u32 	[%r29+8320], %r1211;
	ld.shared.u32 	%r1212, [%r37];
	ld.shared.u32 	%r1213, [%r36+128];
	ld.shared.u32 	%r1214, [%r61+8192];
	add.s32 	%r1215, %r1214, %r1213;
	min.s32 	%r1216, %r1212, %r1215;
	st.shared.u32 	[%r37], %r1216;
	ld.shared.u32 	%r1217, [%r37+8192];
	ld.shared.u32 	%r1218, [%r36+8320];
	add.s32 	%r1219, %r1214, %r1218;
	min.s32 	%r1220, %r1217, %r1219;
	st.shared.u32 	[%r37+8192], %r1220;
	ld.shared.u32 	%r1221, [%r37+128];
	ld.shared.u32 	%r1222, [%r36+128];
	ld.shared.u32 	%r1223, [%r61+8320];
	add.s32 	%r1224, %r1223, %r1222;
	min.s32 	%r1225, %r1221, %r1224;
	st.shared.u32 	[%r37+128], %r1225;
	ld.shared.u32 	%r1226, [%r37+8320];
	ld.shared.u32 	%r1227, [%r36+8320];
	add.s32 	%r1228, %r1227, %r1223;
	min.s32 	%r1229, %r1226, %r1228;
	st.shared.u32 	[%r37+8320], %r1229;
	bar.sync 	0;
	ld.shared.u32 	%r1230, [%r29];
	ld.shared.u32 	%r1231, [%r18+132];
	ld.shared.u32 	%r1232, [%r28+8448];
	add.s32 	%r1233, %r1232, %r1231;
	min.s32 	%r1234, %r1230, %r1233;
	st.shared.u32 	[%r29], %r1234;
	ld.shared.u32 	%r1235, [%r29+8192];
	ld.shared.u32 	%r1236, [%r18+8324];
	ld.shared.u32 	%r1237, [%r28+8448];
	add.s32 	%r1238, %r1237, %r1236;
	min.s32 	%r1239, %r1235, %r1238;
	st.shared.u32 	[%r29+8192], %r1239;
	ld.shared.u32 	%r1240, [%r29+128];
	ld.shared.u32 	%r1241, [%r28+8576];
	add.s32 	%r1242, %r1241, %r1231;
	min.s32 	%r1243, %r1240, %r1242;
	st.shared.u32 	[%r29+128], %r1243;
	ld.shared.u32 	%r1244, [%r29+8320];
	ld.shared.u32 	%r1245, [%r28+8576];
	add.s32 	%r1246, %r1245, %r1236;
	min.s32 	%r1247, %r1244, %r1246;
	st.shared.u32 	[%r29+8320], %r1247;
	ld.shared.u32 	%r1248, [%r37];
	ld.shared.u32 	%r1249, [%r36+132];
	ld.shared.u32 	%r1250, [%r61+8448];
	add.s32 	%r1251, %r1250, %r1249;
	min.s32 	%r1252, %r1248, %r1251;
	st.shared.u32 	[%r37], %r1252;
	ld.shared.u32 	%r1253, [%r37+8192];
	ld.shared.u32 	%r1254, [%r36+8324];
	add.s32 	%r1255, %r1250, %r1254;
	min.s32 	%r1256, %r1253, %r1255;
	st.shared.u32 	[%r37+8192], %r1256;
	ld.shared.u32 	%r1257, [%r37+128];
	ld.shared.u32 	%r1258, [%r36+132];
	ld.shared.u32 	%r1259, [%r61+8576];
	add.s32 	%r1260, %r1259, %r1258;
	min.s32 	%r1261, %r1257, %r1260;
	st.shared.u32 	[%r37+128], %r1261;
	ld.shared.u32 	%r1262, [%r37+8320];
	ld.shared.u32 	%r1263, [%r36+8324];
	add.s32 	%r1264, %r1263, %r1259;
	min.s32 	%r1265, %r1262, %r1264;
	st.shared.u32 	[%r37+8320], %r1265;
	bar.sync 	0;
	ld.shared.u32 	%r1266, [%r29];
	ld.shared.u32 	%r1267, [%r18+136];
	ld.shared.u32 	%r1268, [%r28+8704];
	add.s32 	%r1269, %r1268, %r1267;
	min.s32 	%r1270, %r1266, %r1269;
	st.shared.u32 	[%r29], %r1270;
	ld.shared.u32 	%r1271, [%r29+8192];
	ld.shared.u32 	%r1272, [%r18+8328];
	ld.shared.u32 	%r1273, [%r28+8704];
	add.s32 	%r1274, %r1273, %r1272;
	min.s32 	%r1275, %r1271, %r1274;
	st.shared.u32 	[%r29+8192], %r1275;
	ld.shared.u32 	%r1276, [%r29+128];
	ld.shared.u32 	%r1277, [%r28+8832];
	add.s32 	%r1278, %r1277, %r1267;
	min.s32 	%r1279, %r1276, %r1278;
	st.shared.u32 	[%r29+128], %r1279;
	ld.shared.u32 	%r1280, [%r29+8320];
	ld.shared.u32 	%r1281, [%r28+8832];
	add.s32 	%r1282, %r1281, %r1272;
	min.s32 	%r1283, %r1280, %r1282;
	st.shared.u32 	[%r29+8320], %r1283;
	ld.shared.u32 	%r1284, [%r37];
	ld.shared.u32 	%r1285, [%r36+136];
	ld.shared.u32 	%r1286, [%r61+8704];
	add.s32 	%r1287, %r1286, %r1285;
	min.s32 	%r1288, %r1284, %r1287;
	st.shared.u32 	[%r37], %r1288;
	ld.shared.u32 	%r1289, [%r37+8192];
	ld.shared.u32 	%r1290, [%r36+8328];
	add.s32 	%r1291, %r1286, %r1290;
	min.s32 	%r1292, %r1289, %r1291;
	st.shared.u32 	[%r37+8192], %r1292;
	ld.shared.u32 	%r1293, [%r37+128];
	ld.shared.u32 	%r1294, [%r36+136];
	ld.shared.u32 	%r1295, [%r61+8832];
	add.s32 	%r1296, %r1295, %r1294;
	min.s32 	%r1297, %r1293, %r1296;
	st.shared.u32 	[%r37+128], %r1297;
	ld.shared.u32 	%r1298, [%r37+8320];
	ld.shared.u32 	%r1299, [%r36+8328];
	add.s32 	%r1300, %r1299, %r1295;
	min.s32 	%r1301, %r1298, %r1300;
	st.shared.u32 	[%r37+8320], %r1301;
	bar.sync 	0;
	ld.shared.u32 	%r1302, [%r29];
	ld.shared.u32 	%r1303, [%r18+140];
	ld.shared.u32 	%r1304, [%r28+8960];
	add.s32 	%r1305, %r1304, %r1303;
	min.s32 	%r1306, %r1302, %r1305;
	st.shared.u32 	[%r29], %r1306;
	ld.shared.u32 	%r1307, [%r29+8192];
	ld.shared.u32 	%r1308, [%r18+8332];
	ld.shared.u32 	%r1309, [%r28+8960];
	add.s32 	%r1310, %r1309, %r1308;
	min.s32 	%r1311, %r1307, %r1310;
	st.shared.u32 	[%r29+8192], %r1311;
	ld.shared.u32 	%r1312, [%r29+128];
	ld.shared.u32 	%r1313, [%r28+9088];
	add.s32 	%r1314, %r1313, %r1303;
	min.s32 	%r1315, %r1312, %r1314;
	st.shared.u32 	[%r29+128], %r1315;
	ld.shared.u32 	%r1316, [%r29+8320];
	ld.shared.u32 	%r1317, [%r28+9088];
	add.s32 	%r1318, %r1317, %r1308;
	min.s32 	%r1319, %r1316, %r1318;
	st.shared.u32 	[%r29+8320], %r1319;
	ld.shared.u32 	%r1320, [%r37];
	ld.shared.u32 	%r1321, [%r36+140];
	ld.shared.u32 	%r1322, [%r61+8960];
	add.s32 	%r1323, %r1322, %r1321;
	min.s32 	%r1324, %r1320, %r1323;
	st.shared.u32 	[%r37], %r1324;
	ld.shared.u32 	%r1325, [%r37+8192];
	ld.shared.u32 	%r1326, [%r36+8332];
	add.s32 	%r1327, %r1322, %r1326;
	min.s32 	%r1328, %r1325, %r1327;
	st.shared.u32 	[%r37+8192], %r1328;
	ld.shared.u32 	%r1329, [%r37+128];
	ld.shared.u32 	%r1330, [%r36+140];
	ld.shared.u32 	%r1331, [%r61+9088];
	add.s32 	%r1332, %r1331, %r1330;
	min.s32 	%r1333, %r1329, %r1332;
	st.shared.u32 	[%r37+128], %r1333;
	ld.shared.u32 	%r1334, [%r37+8320];
	ld.shared.u32 	%r1335, [%r36+8332];
	add.s32 	%r1336, %r1335, %r1331;
	min.s32 	%r1337, %r1334, %r1336;
	st.shared.u32 	[%r37+8320], %r1337;
	bar.sync 	0;
	ld.shared.u32 	%r1338, [%r29];
	ld.shared.u32 	%r1339, [%r18+144];
	ld.shared.u32 	%r1340, [%r28+9216];
	add.s32 	%r1341, %r1340, %r1339;
	min.s32 	%r1342, %r1338, %r1341;
	st.shared.u32 	[%r29], %r1342;
	ld.shared.u32 	%r1343, [%r29+8192];
	ld.shared.u32 	%r1344, [%r18+8336];
	ld.shared.u32 	%r1345, [%r28+9216];
	add.s32 	%r1346, %r1345, %r1344;
	min.s32 	%r1347, %r1343, %r1346;
	st.shared.u32 	[%r29+8192], %r1347;
	ld.shared.u32 	%r1348, [%r29+128];
	ld.shared.u32 	%r1349, [%r28+9344];
	add.s32 	%r1350, %r1349, %r1339;
	min.s32 	%r1351, %r1348, %r1350;
	st.shared.u32 	[%r29+128], %r1351;
	ld.shared.u32 	%r1352, [%r29+8320];
	ld.shared.u32 	%r1353, [%r28+9344];
	add.s32 	%r1354, %r1353, %r1344;
	min.s32 	%r1355, %r1352, %r1354;
	st.shared.u32 	[%r29+8320], %r1355;
	ld.shared.u32 	%r1356, [%r37];
	ld.shared.u32 	%r1357, [%r36+144];
	ld.shared.u32 	%r1358, [%r61+9216];
	add.s32 	%r1359, %r1358, %r1357;
	min.s32 	%r1360, %r1356, %r1359;
	st.shared.u32 	[%r37], %r1360;
	ld.shared.u32 	%r1361, [%r37+8192];
	ld.shared.u32 	%r1362, [%r36+8336];
	add.s32 	%r1363, %r1358, %r1362;
	min.s32 	%r1364, %r1361, %r1363;
	st.shared.u32 	[%r37+8192], %r1364;
	ld.shared.u32 	%r1365, [%r37+128];
	ld.shared.u32 	%r1366, [%r36+144];
	ld.shared.u32 	%r1367, [%r61+9344];
	add.s32 	%r1368, %r1367, %r1366;
	min.s32 	%r1369, %r1365, %r1368;
	st.shared.u32 	[%r37+128], %r1369;
	ld.shared.u32 	%r1370, [%r37+8320];
	ld.shared.u32 	%r1371, [%r36+8336];
	add.s32 	%r1372, %r1371, %r1367;
	min.s32 	%r1373, %r1370, %r1372;
	st.shared.u32 	[%r37+8320], %r1373;
	bar.sync 	0;
	ld.shared.u32 	%r1374, [%r29];
	ld.shared.u32 	%r1375, [%r18+148];
	ld.shared.u32 	%r1376, [%r28+9472];
	add.s32 	%r1377, %r1376, %r1375;
	min.s32 	%r1378, %r1374, %r1377;
	st.shared.u32 	[%r29], %r1378;
	ld.shared.u32 	%r1379, [%r29+8192];
	ld.shared.u32 	%r1380, [%r18+8340];
	ld.shared.u32 	%r1381, [%r28+9472];
	add.s32 	%r1382, %r1381, %r1380;
	min.s32 	%r1383, %r1379, %r1382;
	st.shared.u32 	[%r29+8192], %r1383;
	ld.shared.u32 	%r1384, [%r29+128];
	ld.shared.u32 	%r1385, [%r28+9600];
	add.s32 	%r1386, %r1385, %r1375;
	min.s32 	%r1387, %r1384, %r1386;
	st.shared.u32 	[%r29+128], %r1387;
	ld.shared.u32 	%r1388, [%r29+8320];
	ld.shared.u32 	%r1389, [%r28+9600];
	add.s32 	%r1390, %r1389, %r1380;
	min.s32 	%r1391, %r1388, %r1390;
	st.shared.u32 	[%r29+8320], %r1391;
	ld.shared.u32 	%r1392, [%r37];
	ld.shared.u32 	%r1393, [%r36+148];
	ld.shared.u32 	%r1394, [%r61+9472];
	add.s32 	%r1395, %r1394, %r1393;
	min.s32 	%r1396, %r1392, %r1395;
	st.shared.u32 	[%r37], %r1396;
	ld.shared.u32 	%r1397, [%r37+8192];
	ld.shared.u32 	%r1398, [%r36+8340];
	add.s32 	%r1399, %r1394, %r1398;
	min.s32 	%r1400, %r1397, %r1399;
	st.shared.u32 	[%r37+8192], %r1400;
	ld.shared.u32 	%r1401, [%r37+128];
	ld.shared.u32 	%r1402, [%r36+148];
	ld.shared.u32 	%r1403, [%r61+9600];
	add.s32 	%r1404, %r1403, %r1402;
	min.s32 	%r1405, %r1401, %r1404;
	st.shared.u32 	[%r37+128], %r1405;
	ld.shared.u32 	%r1406, [%r37+8320];
	ld.shared.u32 	%r1407, [%r36+8340];
	add.s32 	%r1408, %r1407, %r1403;
	min.s32 	%r1409, %r1406, %r1408;
	st.shared.u32 	[%r37+8320], %r1409;
	bar.sync 	0;
	ld.shared.u32 	%r1410, [%r29];
	ld.shared.u32 	%r1411, [%r18+152];
	ld.shared.u32 	%r1412, [%r28+9728];
	add.s32 	%r1413, %r1412, %r1411;
	min.s32 	%r1414, %r1410, %r1413;
	st.shared.u32 	[%r29], %r1414;
	ld.shared.u32 	%r1415, [%r29+8192];
	ld.shared.u32 	%r1416, [%r18+8344];
	ld.shared.u32 	%r1417, [%r28+9728];
	add.s32 	%r1418, %r1417, %r1416;
	min.s32 	%r1419, %r1415, %r1418;
	st.shared.u32 	[%r29+8192], %r1419;
	ld.shared.u32 	%r1420, [%r29+128];
	ld.shared.u32 	%r1421, [%r28+9856];
	add.s32 	%r1422, %r1421, %r1411;
	min.s32 	%r1423, %r1420, %r1422;
	st.shared.u32 	[%r29+128], %r1423;
	ld.shared.u32 	%r1424, [%r29+8320];
	ld.shared.u32 	%r1425, [%r28+9856];
	add.s32 	%r1426, %r1425, %r1416;
	min.s32 	%r1427, %r1424, %r1426;
	st.shared.u32 	[%r29+8320], %r1427;
	ld.shared.u32 	%r1428, [%r37];
	ld.shared.u32 	%r1429, [%r36+152];
	ld.shared.u32 	%r1430, [%r61+9728];
	add.s32 	%r1431, %r1430, %r1429;
	min.s32 	%r1432, %r1428, %r1431;
	st.shared.u32 	[%r37], %r1432;
	ld.shared.u32 	%r1433, [%r37+8192];
	ld.shared.u32 	%r1434, [%r36+8344];
	add.s32 	%r1435, %r1430, %r1434;
	min.s32 	%r1436, %r1433, %r1435;
	st.shared.u32 	[%r37+8192], %r1436;
	ld.shared.u32 	%r1437, [%r37+128];
	ld.shared.u32 	%r1438, [%r36+152];
	ld.shared.u32 	%r1439, [%r61+9856];
	add.s32 	%r1440, %r1439, %r1438;
	min.s32 	%r1441, %r1437, %r1440;
	st.shared.u32 	[%r37+128], %r1441;
	ld.shared.u32 	%r1442, [%r37+8320];
	ld.shared.u32 	%r1443, [%r36+8344];
	add.s32 	%r1444, %r1443, %r1439;
	min.s32 	%r1445, %r1442, %r1444;
	st.shared.u32 	[%r37+8320], %r1445;
	bar.sync 	0;
	ld.shared.u32 	%r1446, [%r29];
	ld.shared.u32 	%r1447, [%r18+156];
	ld.shared.u32 	%r1448, [%r28+9984];
	add.s32 	%r1449, %r1448, %r1447;
	min.s32 	%r1450, %r1446, %r1449;
	st.shared.u32 	[%r29], %r1450;
	ld.shared.u32 	%r1451, [%r29+8192];
	ld.shared.u32 	%r1452, [%r18+8348];
	ld.shared.u32 	%r1453, [%r28+9984];
	add.s32 	%r1454, %r1453, %r1452;
	min.s32 	%r1455, %r1451, %r1454;
	st.shared.u32 	[%r29+8192], %r1455;
	ld.shared.u32 	%r1456, [%r29+128];
	ld.shared.u32 	%r1457, [%r28+10112];
	add.s32 	%r1458, %r1457, %r1447;
	min.s32 	%r1459, %r1456, %r1458;
	st.shared.u32 	[%r29+128], %r1459;
	ld.shared.u32 	%r1460, [%r29+8320];
	ld.shared.u32 	%r1461, [%r28+10112];
	add.s32 	%r1462, %r1461, %r1452;
	min.s32 	%r1463, %r1460, %r1462;
	st.shared.u32 	[%r29+8320], %r1463;
	ld.shared.u32 	%r1464, [%r37];
	ld.shared.u32 	%r1465, [%r36+156];
	ld.shared.u32 	%r1466, [%r61+9984];
	add.s32 	%r1467, %r1466, %r1465;
	min.s32 	%r1468, %r1464, %r1467;
	st.shared.u32 	[%r37], %r1468;
	ld.shared.u32 	%r1469, [%r37+8192];
	ld.shared.u32 	%r1470, [%r36+8348];
	add.s32 	%r1471, %r1466, %r1470;
	min.s32 	%r1472, %r1469, %r1471;
	st.shared.u32 	[%r37+8192], %r1472;
	ld.shared.u32 	%r1473, [%r37+128];
	ld.shared.u32 	%r1474, [%r36+156];
	ld.shared.u32 	%r1475, [%r61+10112];
	add.s32 	%r1476, %r1475, %r1474;
	min.s32 	%r1477, %r1473, %r1476;
	st.shared.u32 	[%r37+128], %r1477;
	ld.shared.u32 	%r1478, [%r37+8320];
	ld.shared.u32 	%r1479, [%r36+8348];
	add.s32 	%r1480, %r1479, %r1475;
	min.s32 	%r1481, %r1478, %r1480;
	st.shared.u32 	[%r37+8320], %r1481;
	bar.sync 	0;
	ld.shared.u32 	%r1482, [%r29];
	ld.shared.u32 	%r1483, [%r18+160];
	ld.shared.u32 	%r1484, [%r28+10240];
	add.s32 	%r1485, %r1484, %r1483;
	min.s32 	%r1486, %r1482, %r1485;
	st.shared.u32 	[%r29], %r1486;
	ld.shared.u32 	%r1487, [%r29+8192];
	ld.shared.u32 	%r1488, [%r18+8352];
	ld.shared.u32 	%r1489, [%r28+10240];
	add.s32 	%r1490, %r1489, %r1488;
	min.s32 	%r1491, %r1487, %r1490;
	st.shared.u32 	[%r29+8192], %r1491;
	ld.shared.u32 	%r1492, [%r29+128];
	ld.shared.u32 	%r1493, [%r28+10368];
	add.s32 	%r1494, %r1493, %r1483;
	min.s32 	%r1495, %r1492, %r1494;
	st.shared.u32 	[%r29+128], %r1495;
	ld.shared.u32 	%r1496, [%r29+8320];
	ld.shared.u32 	%r1497, [%r28+10368];
	add.s32 	%r1498, %r1497, %r1488;
	min.s32 	%r1499, %r1496, %r1498;
	st.shared.u32 	[%r29+8320], %r1499;
	ld.shared.u32 	%r1500, [%r37];
	ld.shared.u32 	%r1501, [%r36+160];
	ld.shared.u32 	%r1502, [%r61+10240];
	add.s32 	%r1503, %r1502, %r1501;
	min.s32 	%r1504, %r1500, %r1503;
	st.shared.u32 	[%r37], %r1504;
	ld.shared.u32 	%r1505, [%r37+8192];
	ld.shared.u32 	%r1506, [%r36+8352];
	add.s32 	%r1507, %r1502, %r1506;
	min.s32 	%r1508, %r1505, %r1507;
	st.shared.u32 	[%r37+8192], %r1508;
	ld.shared.u32 	%r1509, [%r37+128];
	ld.shared.u32 	%r1510, [%r36+160];
	ld.shared.u32 	%r1511, [%r61+10368];
	add.s32 	%r1512, %r1511, %r1510;
	min.s32 	%r1513, %r1509, %r1512;
	st.shared.u32 	[%r37+128], %r1513;
	ld.shared.u32 	%r1514, [%r37+8320];
	ld.shared.u32 	%r1515, [%r36+8352];
	add.s32 	%r1516, %r1515, %r1511;
	min.s32 	%r1517, %r1514, %r1516;
	st.shared.u32 	[%r37+8320], %r1517;
	bar.sync 	0;
	ld.shared.u32 	%r1518, [%r29];
	ld.shared.u32 	%r1519, [%r18+164];
	ld.shared.u32 	%r1520, [%r28+10496];
	add.s32 	%r1521, %r1520, %r1519;
	min.s32 	%r1522, %r1518, %r1521;
	st.shared.u32 	[%r29], %r1522;
	ld.shared.u32 	%r1523, [%r29+8192];
	ld.shared.u32 	%r1524, [%r18+8356];
	ld.shared.u32 	%r1525, [%r28+10496];
	add.s32 	%r1526, %r1525, %r1524;
	min.s32 	%r1527, %r1523, %r1526;
	st.shared.u32 	[%r29+8192], %r1527;
	ld.shared.u32 	%r1528, [%r29+128];
	ld.shared.u32 	%r1529, [%r28+10624];
	add.s32 	%r1530, %r1529, %r1519;
	min.s32 	%r1531, %r1528, %r1530;
	st.shared.u32 	[%r29+128], %r1531;
	ld.shared.u32 	%r1532, [%r29+8320];
	ld.shared.u32 	%r1533, [%r28+10624];
	add.s32 	%r1534, %r1533, %r1524;
	min.s32 	%r1535, %r1532, %r1534;
	st.shared.u32 	[%r29+8320], %r1535;
	ld.shared.u32 	%r1536, [%r37];
	ld.shared.u32 	%r1537, [%r36+164];
	ld.shared.u32 	%r1538, [%r61+10496];
	add.s32 	%r1539, %r1538, %r1537;
	min.s32 	%r1540, %r1536, %r1539;
	st.shared.u32 	[%r37], %r1540;
	ld.shared.u32 	%r1541, [%r37+8192];
	ld.shared.u32 	%r1542, [%r36+8356];
	add.s32 	%r1543, %r1538, %r1542;
	min.s32 	%r1544, %r1541, %r1543;
	st.shared.u32 	[%r37+8192], %r1544;
	ld.shared.u32 	%r1545, [%r37+128];
	ld.shared.u32 	%r1546, [%r36+164];
	ld.shared.u32 	%r1547, [%r61+10624];
	add.s32 	%r1548, %r1547, %r1546;
	min.s32 	%r1549, %r1545, %r1548;
	st.shared.u32 	[%r37+128], %r1549;
	ld.shared.u32 	%r1550, [%r37+8320];
	ld.shared.u32 	%r1551, [%r36+8356];
	add.s32 	%r1552, %r1551, %r1547;
	min.s32 	%r1553, %r1550, %r1552;
	st.shared.u32 	[%r37+8320], %r1553;
	bar.sync 	0;
	ld.shared.u32 	%r1554, [%r29];
	ld.shared.u32 	%r1555, [%r18+168];
	ld.shared.u32 	%r1556, [%r28+10752];
	add.s32 	%r1557, %r1556, %r1555;
	min.s32 	%r1558, %r1554, %r1557;
	st.shared.u32 	[%r29], %r1558;
	ld.shared.u32 	%r1559, [%r29+8192];
	ld.shared.u32 	%r1560, [%r18+8360];
	ld.shared.u32 	%r1561, [%r28+10752];
	add.s32 	%r1562, %r1561, %r1560;
	min.s32 	%r1563, %r1559, %r1562;
	st.shared.u32 	[%r29+8192], %r1563;
	ld.shared.u32 	%r1564, [%r29+128];
	ld.shared.u32 	%r1565, [%r28+10880];
	add.s32 	%r1566, %r1565, %r1555;
	min.s32 	%r1567, %r1564, %r1566;
	st.shared.u32 	[%r29+128], %r1567;
	ld.shared.u32 	%r1568, [%r29+8320];
	ld.shared.u32 	%r1569, [%r28+10880];
	add.s32 	%r1570, %r1569, %r1560;
	min.s32 	%r1571, %r1568, %r1570;
	st.shared.u32 	[%r29+8320], %r1571;
	ld.shared.u32 	%r1572, [%r37];
	ld.shared.u32 	%r1573, [%r36+168];
	ld.shared.u32 	%r1574, [%r61+10752];
	add.s32 	%r1575, %r1574, %r1573;
	min.s32 	%r1576, %r1572, %r1575;
	st.shared.u32 	[%r37], %r1576;
	ld.shared.u32 	%r1577, [%r37+8192];
	ld.shared.u32 	%r1578, [%r36+8360];
	add.s32 	%r1579, %r1574, %r1578;
	min.s32 	%r1580, %r1577, %r1579;
	st.shared.u32 	[%r37+8192], %r1580;
	ld.shared.u32 	%r1581, [%r37+128];
	ld.shared.u32 	%r1582, [%r36+168];
	ld.shared.u32 	%r1583, [%r61+10880];
	add.s32 	%r1584, %r1583, %r1582;
	min.s32 	%r1585, %r1581, %r1584;
	st.shared.u32 	[%r37+128], %r1585;
	ld.shared.u32 	%r1586, [%r37+8320];
	ld.shared.u32 	%r1587, [%r36+8360];
	add.s32 	%r1588, %r1587, %r1583;
	min.s32 	%r1589, %r1586, %r1588;
	st.shared.u32 	[%r37+8320], %r1589;
	bar.sync 	0;
	ld.shared.u32 	%r1590, [%r29];
	ld.shared.u32 	%r1591, [%r18+172];
	ld.shared.u32 	%r1592, [%r28+11008];
	add.s32 	%r1593, %r1592, %r1591;
	min.s32 	%r1594, %r1590, %r1593;
	st.shared.u32 	[%r29], %r1594;
	ld.shared.u32 	%r1595, [%r29+8192];
	ld.shared.u32 	%r1596, [%r18+8364];
	ld.shared.u32 	%r1597, [%r28+11008];
	add.s32 	%r1598, %r1597, %r1596;
	min.s32 	%r1599, %r1595, %r1598;
	st.shared.u32 	[%r29+8192], %r1599;
	ld.shared.u32 	%r1600, [%r29+128];
	ld.shared.u32 	%r1601, [%r28+11136];
	add.s32 	%r1602, %r1601, %r1591;
	min.s32 	%r1603, %r1600, %r1602;
	st.shared.u32 	[%r29+128], %r1603;
	ld.shared.u32 	%r1604, [%r29+8320];
	ld.shared.u32 	%r1605, [%r28+11136];
	add.s32 	%r1606, %r1605, %r1596;
	min.s32 	%r1607, %r1604, %r1606;
	st.shared.u32 	[%r29+8320], %r1607;
	ld.shared.u32 	%r1608, [%r37];
	ld.shared.u32 	%r1609, [%r36+172];
	ld.shared.u32 	%r1610, [%r61+11008];
	add.s32 	%r1611, %r1610, %r1609;
	min.s32 	%r1612, %r1608, %r1611;
	st.shared.u32 	[%r37], %r1612;
	ld.shared.u32 	%r1613, [%r37+8192];
	ld.shared.u32 	%r1614, [%r36+8364];
	add.s32 	%r1615, %r1610, %r1614;
	min.s32 	%r1616, %r1613, %r1615;
	st.shared.u32 	[%r37+8192], %r1616;
	ld.shared.u32 	%r1617, [%r37+128];
	ld.shared.u32 	%r1618, [%r36+172];
	ld.shared.u32 	%r1619, [%r61+11136];
	add.s32 	%r1620, %r1619, %r1618;
	min.s32 	%r1621, %r1617, %r1620;
	st.shared.u32 	[%r37+128], %r1621;
	ld.shared.u32 	%r1622, [%r37+8320];
	ld.shared.u32 	%r1623, [%r36+8364];
	add.s32 	%r1624, %r1623, %r1619;
	min.s32 	%r1625, %r1622, %r1624;
	st.shared.u32 	[%r37+8320], %r1625;
	bar.sync 	0;
	ld.shared.u32 	%r1626, [%r29];
	ld.shared.u32 	%r1627, [%r18+176];
	ld.shared.u32 	%r1628, [%r28+11264];
	add.s32 	%r1629, %r1628, %r1627;
	min.s32 	%r1630, %r1626, %r1629;
	st.shared.u32 	[%r29], %r1630;
	ld.shared.u32 	%r1631, [%r29+8192];
	ld.shared.u32 	%r1632, [%r18+8368];
	ld.shared.u32 	%r1633, [%r28+11264];
	add.s32 	%r1634, %r1633, %r1632;
	min.s32 	%r1635, %r1631, %r1634;
	st.shared.u32 	[%r29+8192], %r1635;
	ld.shared.u32 	%r1636, [%r29+128];
	ld.shared.u32 	%r1637, [%r28+11392];
	add.s32 	%r1638, %r1637, %r1627;
	min.s32 	%r1639, %r1636, %r1638;
	st.shared.u32 	[%r29+128], %r1639;
	ld.shared.u32 	%r1640, [%r29+8320];
	ld.shared.u32 	%r1641, [%r28+11392];
	add.s32 	%r1642, %r1641, %r1632;
	min.s32 	%r1643, %r1640, %r1642;
	st.shared.u32 	[%r29+8320], %r1643;
	ld.shared.u32 	%r1644, [%r37];
	ld.shared.u32 	%r1645, [%r36+176];
	ld.shared.u32 	%r1646, [%r61+11264];
	add.s32 	%r1647, %r1646, %r1645;
	min.s32 	%r1648, %r1644, %r1647;
	st.shared.u32 	[%r37], %r1648;
	ld.shared.u32 	%r1649, [%r37+8192];
	ld.shared.u32 	%r1650, [%r36+8368];
	add.s32 	%r1651, %r1646, %r1650;
	min.s32 	%r1652, %r1649, %r1651;
	st.shared.u32 	[%r37+8192], %r1652;
	ld.shared.u32 	%r1653, [%r37+128];
	ld.shared.u32 	%r1654, [%r36+176];
	ld.shared.u32 	%r1655, [%r61+11392];
	add.s32 	%r1656, %r1655, %r1654;
	min.s32 	%r1657, %r1653, %r1656;
	st.shared.u32 	[%r37+128], %r1657;
	ld.shared.u32 	%r1658, [%r37+8320];
	ld.shared.u32 	%r1659, [%r36+8368];
	add.s32 	%r1660, %r1659, %r1655;
	min.s32 	%r1661, %r1658, %r1660;
	st.shared.u32 	[%r37+8320], %r1661;
	bar.sync 	0;
	ld.shared.u32 	%r1662, [%r29];
	ld.shared.u32 	%r1663, [%r18+180];
	ld.shared.u32 	%r1664, [%r28+11520];
	add.s32 	%r1665, %r1664, %r1663;
	min.s32 	%r1666, %r1662, %r1665;
	st.shared.u32 	[%r29], %r1666;
	ld.shared.u32 	%r1667, [%r29+8192];
	ld.shared.u32 	%r1668, [%r18+8372];
	ld.shared.u32 	%r1669, [%r28+11520];
	add.s32 	%r1670, %r1669, %r1668;
	min.s32 	%r1671, %r1667, %r1670;
	st.shared.u32 	[%r29+8192], %r1671;
	ld.shared.u32 	%r1672, [%r29+128];
	ld.shared.u32 	%r1673, [%r28+11648];
	add.s32 	%r1674, %r1673, %r1663;
	min.s32 	%r1675, %r1672, %r1674;
	st.shared.u32 	[%r29+128], %r1675;
	ld.shared.u32 	%r1676, [%r29+8320];
	ld.shared.u32 	%r1677, [%r28+11648];
	add.s32 	%r1678, %r1677, %r1668;
	min.s32 	%r1679, %r1676, %r1678;
	st.shared.u32 	[%r29+8320], %r1679;
	ld.shared.u32 	%r1680, [%r37];
	ld.shared.u32 	%r1681, [%r36+180];
	ld.shared.u32 	%r1682, [%r61+11520];
	add.s32 	%r1683, %r1682, %r1681;
	min.s32 	%r1684, %r1680, %r1683;
	st.shared.u32 	[%r37], %r1684;
	ld.shared.u32 	%r1685, [%r37+8192];
	ld.shared.u32 	%r1686, [%r36+8372];
	add.s32 	%r1687, %r1682, %r1686;
	min.s32 	%r1688, %r1685, %r1687;
	st.shared.u32 	[%r37+8192], %r1688;
	ld.shared.u32 	%r1689, [%r37+128];
	ld.shared.u32 	%r1690, [%r36+180];
	ld.shared.u32 	%r1691, [%r61+11648];
	add.s32 	%r1692, %r1691, %r1690;
	min.s32 	%r1693, %r1689, %r1692;
	st.shared.u32 	[%r37+128], %r1693;
	ld.shared.u32 	%r1694, [%r37+8320];
	ld.shared.u32 	%r1695, [%r36+8372];
	add.s32 	%r1696, %r1695, %r1691;
	min.s32 	%r1697, %r1694, %r1696;
	st.shared.u32 	[%r37+8320], %r1697;
	bar.sync 	0;
	ld.shared.u32 	%r1698, [%r29];
	ld.shared.u32 	%r1699, [%r18+184];
	ld.shared.u32 	%r1700, [%r28+11776];
	add.s32 	%r1701, %r1700, %r1699;
	min.s32 	%r1702, %r1698, %r1701;
	st.shared.u32 	[%r29], %r1702;
	ld.shared.u32 	%r1703, [%r29+8192];
	ld.shared.u32 	%r1704, [%r18+8376];
	ld.shared.u32 	%r1705, [%r28+11776];
	add.s32 	%r1706, %r1705, %r1704;
	min.s32 	%r1707, %r1703, %r1706;
	st.shared.u32 	[%r29+8192], %r1707;
	ld.shared.u32 	%r1708, [%r29+128];
	ld.shared.u32 	%r1709, [%r28+11904];
	add.s32 	%r1710, %r1709, %r1699;
	min.s32 	%r1711, %r1708, %r1710;
	st.shared.u32 	[%r29+128], %r1711;
	ld.shared.u32 	%r1712, [%r29+8320];
	ld.shared.u32 	%r1713, [%r28+11904];
	add.s32 	%r1714, %r1713, %r1704;
	min.s32 	%r1715, %r1712, %r1714;
	st.shared.u32 	[%r29+8320], %r1715;
	ld.shared.u32 	%r1716, [%r37];
	ld.shared.u32 	%r1717, [%r36+184];
	ld.shared.u32 	%r1718, [%r61+11776];
	add.s32 	%r1719, %r1718, %r1717;
	min.s32 	%r1720, %r1716, %r1719;
	st.shared.u32 	[%r37], %r1720;
	ld.shared.u32 	%r1721, [%r37+8192];
	ld.shared.u32 	%r1722, [%r36+8376];
	add.s32 	%r1723, %r1718, %r1722;
	min.s32 	%r1724, %r1721, %r1723;
	st.shared.u32 	[%r37+8192], %r1724;
	ld.shared.u32 	%r1725, [%r37+128];
	ld.shared.u32 	%r1726, [%r36+184];
	ld.shared.u32 	%r1727, [%r61+11904];
	add.s32 	%r1728, %r1727, %r1726;
	min.s32 	%r1729, %r1725, %r1728;
	st.shared.u32 	[%r37+128], %r1729;
	ld.shared.u32 	%r1730, [%r37+8320];
	ld.shared.u32 	%r1731, [%r36+8376];
	add.s32 	%r1732, %r1731, %r1727;
	min.s32 	%r1733, %r1730, %r1732;
	st.shared.u32 	[%r37+8320], %r1733;
	bar.sync 	0;
	ld.shared.u32 	%r1734, [%r29];
	ld.shared.u32 	%r1735, [%r18+188];
	ld.shared.u32 	%r1736, [%r28+12032];
	add.s32 	%r1737, %r1736, %r1735;
	min.s32 	%r1738, %r1734, %r1737;
	st.shared.u32 	[%r29], %r1738;
	ld.shared.u32 	%r1739, [%r29+8192];
	ld.shared.u32 	%r1740, [%r18+8380];
	ld.shared.u32 	%r1741, [%r28+12032];
	add.s32 	%r1742, %r1741, %r1740;
	min.s32 	%r1743, %r1739, %r1742;
	st.shared.u32 	[%r29+8192], %r1743;
	ld.shared.u32 	%r1744, [%r29+128];
	ld.shared.u32 	%r1745, [%r28+12160];
	add.s32 	%r1746, %r1745, %r1735;
	min.s32 	%r1747, %r1744, %r1746;
	st.shared.u32 	[%r29+128], %r1747;
	ld.shared.u32 	%r1748, [%r29+8320];
	ld.shared.u32 	%r1749, [%r28+12160];
	add.s32 	%r1750, %r1749, %r1740;
	min.s32 	%r1751, %r1748, %r1750;
	st.shared.u32 	[%r29+8320], %r1751;
	ld.shared.u32 	%r1752, [%r37];
	ld.shared.u32 	%r1753, [%r36+188];
	ld.shared.u32 	%r1754, [%r61+12032];
	add.s32 	%r1755, %r1754, %r1753;
	min.s32 	%r1756, %r1752, %r1755;
	st.shared.u32 	[%r37], %r1756;
	ld.shared.u32 	%r1757, [%r37+8192];
	ld.shared.u32 	%r1758, [%r36+8380];
	add.s32 	%r1759, %r1754, %r1758;
	min.s32 	%r1760, %r1757, %r1759;
	st.shared.u32 	[%r37+8192], %r1760;
	ld.shared.u32 	%r1761, [%r37+128];
	ld.shared.u32 	%r1762, [%r36+188];
	ld.shared.u32 	%r1763, [%r61+12160];
	add.s32 	%r1764, %r1763, %r1762;
	min.s32 	%r1765, %r1761, %r1764;
	st.shared.u32 	[%r37+128], %r1765;
	ld.shared.u32 	%r1766, [%r37+8320];
	ld.shared.u32 	%r1767, [%r36+8380];
	add.s32 	%r1768, %r1767, %r1763;
	min.s32 	%r1769, %r1766, %r1768;
	st.shared.u32 	[%r37+8320], %r1769;
	bar.sync 	0;
	ld.shared.u32 	%r1770, [%r29];
	ld.shared.u32 	%r1771, [%r18+192];
	ld.shared.u32 	%r1772, [%r28+12288];
	add.s32 	%r1773, %r1772, %r1771;
	min.s32 	%r1774, %r1770, %r1773;
	st.shared.u32 	[%r29], %r1774;
	ld.shared.u32 	%r1775, [%r29+8192];
	ld.shared.u32 	%r1776, [%r18+8384];
	ld.shared.u32 	%r1777, [%r28+12288];
	add.s32 	%r1778, %r1777, %r1776;
	min.s32 	%r1779, %r1775, %r1778;
	st.shared.u32 	[%r29+8192], %r1779;
	ld.shared.u32 	%r1780, [%r29+128];
	ld.shared.u32 	%r1781, [%r28+12416];
	add.s32 	%r1782, %r1781, %r1771;
	min.s32 	%r1783, %r1780, %r1782;
	st.shared.u32 	[%r29+128], %r1783;
	ld.shared.u32 	%r1784, [%r29+8320];
	ld.shared.u32 	%r1785, [%r28+12416];
	add.s32 	%r1786, %r1785, %r1776;
	min.s32 	%r1787, %r1784, %r1786;
	st.shared.u32 	[%r29+8320], %r1787;
	ld.shared.u32 	%r1788, [%r37];
	ld.shared.u32 	%r1789, [%r36+192];
	ld.shared.u32 	%r1790, [%r61+12288];
	add.s32 	%r1791, %r1790, %r1789;
	min.s32 	%r1792, %r1788, %r1791;
	st.shared.u32 	[%r37], %r1792;
	ld.shared.u32 	%r1793, [%r37+8192];
	ld.shared.u32 	%r1794, [%r36+8384];
	add.s32 	%r1795, %r1790, %r1794;
	min.s32 	%r1796, %r1793, %r1795;
	st.shared.u32 	[%r37+8192], %r1796;
	ld.shared.u32 	%r1797, [%r37+128];
	ld.shared.u32 	%r1798, [%r36+192];
	ld.shared.u32 	%r1799, [%r61+12416];
	add.s32 	%r1800, %r1799, %r1798;
	min.s32 	%r1801, %r1797, %r1800;
	st.shared.u32 	[%r37+128], %r1801;
	ld.shared.u32 	%r1802, [%r37+8320];
	ld.shared.u32 	%r1803, [%r36+8384];
	add.s32 	%r1804, %r1803, %r1799;
	min.s32 	%r1805, %r1802, %r1804;
	st.shared.u32 	[%r37+8320], %r1805;
	bar.sync 	0;
	ld.shared.u32 	%r1806, [%r29];
	ld.shared.u32 	%r1807, [%r18+196];
	ld.shared.u32 	%r1808, [%r28+12544];
	add.s32 	%r1809, %r1808, %r1807;
	min.s32 	%r1810, %r1806, %r1809;
	st.shared.u32 	[%r29], %r1810;
	ld.shared.u32 	%r1811, [%r29+8192];
	ld.shared.u32 	%r1812, [%r18+8388];
	ld.shared.u32 	%r1813, [%r28+12544];
	add.s32 	%r1814, %r1813, %r1812;
	min.s32 	%r1815, %r1811, %r1814;
	st.shared.u32 	[%r29+8192], %r1815;
	ld.shared.u32 	%r1816, [%r29+128];
	ld.shared.u32 	%r1817, [%r28+12672];
	add.s32 	%r1818, %r1817, %r1807;
	min.s32 	%r1819, %r1816, %r1818;
	st.shared.u32 	[%r29+128], %r1819;
	ld.shared.u32 	%r1820, [%r29+8320];
	ld.shared.u32 	%r1821, [%r28+12672];
	add.s32 	%r1822, %r1821, %r1812;
	min.s32 	%r1823, %r1820, %r1822;
	st.shared.u32 	[%r29+8320], %r1823;
	ld.shared.u32 	%r1824, [%r37];
	ld.shared.u32 	%r1825, [%r36+196];
	ld.shared.u32 	%r1826, [%r61+12544];
	add.s32 	%r1827, %r1826, %r1825;
	min.s32 	%r1828, %r1824, %r1827;
	st.shared.u32 	[%r37], %r1828;
	ld.shared.u32 	%r1829, [%r37+8192];
	ld.shared.u32 	%r1830, [%r36+8388];
	add.s32 	%r1831, %r1826, %r1830;
	min.s32 	%r1832, %r1829, %r1831;
	st.shared.u32 	[%r37+8192], %r1832;
	ld.shared.u32 	%r1833, [%r37+128];
	ld.shared.u32 	%r1834, [%r36+196];
	ld.shared.u32 	%r1835, [%r61+12672];
	add.s32 	%r1836, %r1835, %r1834;
	min.s32 	%r1837, %r1833, %r1836;
	st.shared.u32 	[%r37+128], %r1837;
	ld.shared.u32 	%r1838, [%r37+8320];
	ld.shared.u32 	%r1839, [%r36+8388];
	add.s32 	%r1840, %r1839, %r1835;
	min.s32 	%r1841, %r1838, %r1840;
	st.shared.u32 	[%r37+8320], %r1841;
	bar.sync 	0;
	ld.shared.u32 	%r1842, [%r29];
	ld.shared.u32 	%r1843, [%r18+200];
	ld.shared.u32 	%r1844, [%r28+12800];
	add.s32 	%r1845, %r1844, %r1843;
	min.s32 	%r1846, %r1842, %r1845;
	st.shared.u32 	[%r29], %r1846;
	ld.shared.u32 	%r1847, [%r29+8192];
	ld.shared.u32 	%r1848, [%r18+8392];
	ld.shared.u32 	%r1849, [%r28+12800];
	add.s32 	%r1850, %r1849, %r1848;
	min.s32 	%r1851, %r1847, %r1850;
	st.shared.u32 	[%r29+8192], %r1851;
	ld.shared.u32 	%r1852, [%r29+128];
	ld.shared.u32 	%r1853, [%r28+12928];
	add.s32 	%r1854, %r1853, %r1843;
	min.s32 	%r1855, %r1852, %r1854;
	st.shared.u32 	[%r29+128], %r1855;
	ld.shared.u32 	%r1856, [%r29+8320];
	ld.shared.u32 	%r1857, [%r28+12928];
	add.s32 	%r1858, %r1857, %r1848;
	min.s32 	%r1859, %r1856, %r1858;
	st.shared.u32 	[%r29+8320], %r1859;
	ld.shared.u32 	%r1860, [%r37];
	ld.shared.u32 	%r1861, [%r36+200];
	ld.shared.u32 	%r1862, [%r61+12800];
	add.s32 	%r1863, %r1862, %r1861;
	min.s32 	%r1864, %r1860, %r1863;
	st.shared.u32 	[%r37], %r1864;
	ld.shared.u32 	%r1865, [%r37+8192];
	ld.shared.u32 	%r1866, [%r36+8392];
	add.s32 	%r1867, %r1862, %r1866;
	min.s32 	%r1868, %r1865, %r1867;
	st.shared.u32 	[%r37+8192], %r1868;
	ld.shared.u32 	%r1869, [%r37+128];
	ld.shared.u32 	%r1870, [%r36+200];
	ld.shared.u32 	%r1871, [%r61+12928];
	add.s32 	%r1872, %r1871, %r1870;
	min.s32 	%r1873, %r1869, %r1872;
	st.shared.u32 	[%r37+128], %r1873;
	ld.shared.u32 	%r1874, [%r37+8320];
	ld.shared.u32 	%r1875, [%r36+8392];
	add.s32 	%r1876, %r1875, %r1871;
	min.s32 	%r1877, %r1874, %r1876;
	st.shared.u32 	[%r37+8320], %r1877;
	bar.sync 	0;
	ld.shared.u32 	%r1878, [%r29];
	ld.shared.u32 	%r1879, [%r18+204];
	ld.shared.u32 	%r1880, [%r28+13056];
	add.s32 	%r1881, %r1880, %r1879;
	min.s32 	%r1882, %r1878, %r1881;
	st.shared.u32 	[%r29], %r1882;
	ld.shared.u32 	%r1883, [%r29+8192];
	ld.shared.u32 	%r1884, [%r18+8396];
	ld.shared.u32 	%r1885, [%r28+13056];
	add.s32 	%r1886, %r1885, %r1884;
	min.s32 	%r1887, %r1883, %r1886;
	st.shared.u32 	[%r29+8192], %r1887;
	ld.shared.u32 	%r1888, [%r29+128];
	ld.shared.u32 	%r1889, [%r28+13184];
	add.s32 	%r1890, %r1889, %r1879;
	min.s32 	%r1891, %r1888, %r1890;
	st.shared.u32 	[%r29+128], %r1891;
	ld.shared.u32 	%r1892, [%r29+8320];
	ld.shared.u32 	%r1893, [%r28+13184];
	add.s32 	%r1894, %r1893, %r1884;
	min.s32 	%r1895, %r1892, %r1894;
	st.shared.u32 	[%r29+8320], %r1895;
	ld.shared.u32 	%r1896, [%r37];
	ld.shared.u32 	%r1897, [%r36+204];
	ld.shared.u32 	%r1898, [%r61+13056];
	add.s32 	%r1899, %r1898, %r1897;
	min.s32 	%r1900, %r1896, %r1899;
	st.shared.u32 	[%r37], %r1900;
	ld.shared.u32 	%r1901, [%r37+8192];
	ld.shared.u32 	%r1902, [%r36+8396];
	add.s32 	%r1903, %r1898, %r1902;
	min.s32 	%r1904, %r1901, %r1903;
	st.shared.u32 	[%r37+8192], %r1904;
	ld.shared.u32 	%r1905, [%r37+128];
	ld.shared.u32 	%r1906, [%r36+204];
	ld.shared.u32 	%r1907, [%r61+13184];
	add.s32 	%r1908, %r1907, %r1906;
	min.s32 	%r1909, %r1905, %r1908;
	st.shared.u32 	[%r37+128], %r1909;
	ld.shared.u32 	%r1910, [%r37+8320];
	ld.shared.u32 	%r1911, [%r36+8396];
	add.s32 	%r1912, %r1911, %r1907;
	min.s32 	%r1913, %r1910, %r1912;
	st.shared.u32 	[%r37+8320], %r1913;
	bar.sync 	0;
	ld.shared.u32 	%r1914, [%r29];
	ld.shared.u32 	%r1915, [%r18+208];
	ld.shared.u32 	%r1916, [%r28+13312];
	add.s32 	%r1917, %r1916, %r1915;
	min.s32 	%r1918, %r1914, %r1917;
	st.shared.u32 	[%r29], %r1918;
	ld.shared.u32 	%r1919, [%r29+8192];
	ld.shared.u32 	%r1920, [%r18+8400];
	ld.shared.u32 	%r1921, [%r28+13312];
	add.s32 	%r1922, %r1921, %r1920;
	min.s32 	%r1923, %r1919, %r1922;
	st.shared.u32 	[%r29+8192], %r1923;
	ld.shared.u32 	%r1924, [%r29+128];
	ld.shared.u32 	%r1925, [%r28+13440];
	add.s32 	%r1926, %r1925, %r1915;
	min.s32 	%r1927, %r1924, %r1926;
	st.shared.u32 	[%r29+128], %r1927;
	ld.shared.u32 	%r1928, [%r29+8320];
	ld.shared.u32 	%r1929, [%r28+13440];
	add.s32 	%r1930, %r1929, %r1920;
	min.s32 	%r1931, %r1928, %r1930;
	st.shared.u32 	[%r29+8320], %r1931;
	ld.shared.u32 	%r1932, [%r37];
	ld.shared.u32 	%r1933, [%r36+208];
	ld.shared.u32 	%r1934, [%r61+13312];
	add.s32 	%r1935, %r1934, %r1933;
	min.s32 	%r1936, %r1932, %r1935;
	st.shared.u32 	[%r37], %r1936;
	ld.shared.u32 	%r1937, [%r37+8192];
	ld.shared.u32 	%r1938, [%r36+8400];
	add.s32 	%r1939, %r1934, %r1938;
	min.s32 	%r1940, %r1937, %r1939;
	st.shared.u32 	[%r37+8192], %r1940;
	ld.shared.u32 	%r1941, [%r37+128];
	ld.shared.u32 	%r1942, [%r36+208];
	ld.shared.u32 	%r1943, [%r61+13440];
	add.s32 	%r1944, %r1943, %r1942;
	min.s32 	%r1945, %r1941, %r1944;
	st.shared.u32 	[%r37+128], %r1945;
	ld.shared.u32 	%r1946, [%r37+8320];
	ld.shared.u32 	%r1947, [%r36+8400];
	add.s32 	%r1948, %r1947, %r1943;
	min.s32 	%r1949, %r1946, %r1948;
	st.shared.u32 	[%r37+8320], %r1949;
	bar.sync 	0;
	ld.shared.u32 	%r1950, [%r29];
	ld.shared.u32 	%r1951, [%r18+212];
	ld.shared.u32 	%r1952, [%r28+13568];
	add.s32 	%r1953, %r1952, %r1951;
	min.s32 	%r1954, %r1950, %r1953;
	st.shared.u32 	[%r29], %r1954;
	ld.shared.u32 	%r1955, [%r29+8192];
	ld.shared.u32 	%r1956, [%r18+8404];
	ld.shared.u32 	%r1957, [%r28+13568];
	add.s32 	%r1958, %r1957, %r1956;
	min.s32 	%r1959, %r1955, %r1958;
	st.shared.u32 	[%r29+8192], %r1959;
	ld.shared.u32 	%r1960, [%r29+128];
	ld.shared.u32 	%r1961, [%r28+13696];
	add.s32 	%r1962, %r1961, %r1951;
	min.s32 	%r1963, %r1960, %r1962;
	st.shared.u32 	[%r29+128], %r1963;
	ld.shared.u32 	%r1964, [%r29+8320];
	ld.shared.u32 	%r1965, [%r28+13696];
	add.s32 	%r1966, %r1965, %r1956;
	min.s32 	%r1967, %r1964, %r1966;
	st.shared.u32 	[%r29+8320], %r1967;
	ld.shared.u32 	%r1968, [%r37];
	ld.shared.u32 	%r1969, [%r36+212];
	ld.shared.u32 	%r1970, [%r61+13568];
	add.s32 	%r1971, %r1970, %r1969;
	min.s32 	%r1972, %r1968, %r1971;
	st.shared.u32 	[%r37], %r1972;
	ld.shared.u32 	%r1973, [%r37+8192];
	ld.shared.u32 	%r1974, [%r36+8404];
	add.s32 	%r1975, %r1970, %r1974;
	min.s32 	%r1976, %r1973, %r1975;
	st.shared.u32 	[%r37+8192], %r1976;
	ld.shared.u32 	%r1977, [%r37+128];
	ld.shared.u32 	%r1978, [%r36+212];
	ld.shared.u32 	%r1979, [%r61+13696];
	add.s32 	%r1980, %r1979, %r1978;
	min.s32 	%r1981, %r1977, %r1980;
	st.shared.u32 	[%r37+128], %r1981;
	ld.shared.u32 	%r1982, [%r37+8320];
	ld.shared.u32 	%r1983, [%r36+8404];
	add.s32 	%r1984, %r1983, %r1979;
	min.s32 	%r1985, %r1982, %r1984;
	st.shared.u32 	[%r37+8320], %r1985;
	bar.sync 	0;
	ld.shared.u32 	%r1986, [%r29];
	ld.shared.u32 	%r1987, [%r18+216];
	ld.shared.u32 	%r1988, [%r28+13824];
	add.s32 	%r1989, %r1988, %r1987;
	min.s32 	%r1990, %r1986, %r1989;
	st.shared.u32 	[%r29], %r1990;
	ld.shared.u32 	%r1991, [%r29+8192];
	ld.shared.u32 	%r1992, [%r18+8408];
	ld.shared.u32 	%r1993, [%r28+13824];
	add.s32 	%r1994, %r1993, %r1992;
	min.s32 	%r1995, %r1991, %r1994;
	st.shared.u32 	[%r29+8192], %r1995;
	ld.shared.u32 	%r1996, [%r29+128];
	ld.shared.u32 	%r1997, [%r28+13952];
	add.s32 	%r1998, %r1997, %r1987;
	min.s32 	%r1999, %r1996, %r1998;
	st.shared.u32 	[%r29+128], %r1999;
	ld.shared.u32 	%r2000, [%r29+8320];
	ld.shared.u32 	%r2001, [%r28+13952];
	add.s32 	%r2002, %r2001, %r1992;
	min.s32 	%r2003, %r2000, %r2002;
	st.shared.u32 	[%r29+8320], %r2003;
	ld.shared.u32 	%r2004, [%r37];
	ld.shared.u32 	%r2005, [%r36+216];
	ld.shared.u32 	%r2006, [%r61+13824];
	add.s32 	%r2007, %r2006, %r2005;
	min.s32 	%r2008, %r2004, %r2007;
	st.shared.u32 	[%r37], %r2008;
	ld.shared.u32 	%r2009, [%r37+8192];
	ld.shared.u32 	%r2010, [%r36+8408];
	add.s32 	%r2011, %r2006, %r2010;
	min.s32 	%r2012, %r2009, %r2011;
	st.shared.u32 	[%r37+8192], %r2012;
	ld.shared.u32 	%r2013, [%r37+128];
	ld.shared.u32 	%r2014, [%r36+216];
	ld.shared.u32 	%r2015, [%r61+13952];
	add.s32 	%r2016, %r2015, %r2014;
	min.s32 	%r2017, %r2013, %r2016;
	st.shared.u32 	[%r37+128], %r2017;
	ld.shared.u32 	%r2018, [%r37+8320];
	ld.shared.u32 	%r2019, [%r36+8408];
	add.s32 	%r2020, %r2019, %r2015;
	min.s32 	%r2021, %r2018, %r2020;
	st.shared.u32 	[%r37+8320], %r2021;
	bar.sync 	0;
	ld.shared.u32 	%r2022, [%r29];
	ld.shared.u32 	%r2023, [%r18+220];
	ld.shared.u32 	%r2024, [%r28+14080];
	add.s32 	%r2025, %r2024, %r2023;
	min.s32 	%r2026, %r2022, %r2025;
	st.shared.u32 	[%r29], %r2026;
	ld.shared.u32 	%r2027, [%r29+8192];
	ld.shared.u32 	%r2028, [%r18+8412];
	ld.shared.u32 	%r2029, [%r28+14080];
	add.s32 	%r2030, %r2029, %r2028;
	min.s32 	%r2031, %r2027, %r2030;
	st.shared.u32 	[%r29+8192], %r2031;
	ld.shared.u32 	%r2032, [%r29+128];
	ld.shared.u32 	%r2033, [%r28+14208];
	add.s32 	%r2034, %r2033, %r2023;
	min.s32 	%r2035, %r2032, %r2034;
	st.shared.u32 	[%r29+128], %r2035;
	ld.shared.u32 	%r2036, [%r29+8320];
	ld.shared.u32 	%r2037, [%r28+14208];
	add.s32 	%r2038, %r2037, %r2028;
	min.s32 	%r2039, %r2036, %r2038;
	st.shared.u32 	[%r29+8320], %r2039;
	ld.shared.u32 	%r2040, [%r37];
	ld.shared.u32 	%r2041, [%r36+220];
	ld.shared.u32 	%r2042, [%r61+14080];
	add.s32 	%r2043, %r2042, %r2041;
	min.s32 	%r2044, %r2040, %r2043;
	st.shared.u32 	[%r37], %r2044;
	ld.shared.u32 	%r2045, [%r37+8192];
	ld.shared.u32 	%r2046, [%r36+8412];
	add.s32 	%r2047, %r2042, %r2046;
	min.s32 	%r2048, %r2045, %r2047;
	st.shared.u32 	[%r37+8192], %r2048;
	ld.shared.u32 	%r2049, [%r37+128];
	ld.shared.u32 	%r2050, [%r36+220];
	ld.shared.u32 	%r2051, [%r61+14208];
	add.s32 	%r2052, %r2051, %r2050;
	min.s32 	%r2053, %r2049, %r2052;
	st.shared.u32 	[%r37+128], %r2053;
	ld.shared.u32 	%r2054, [%r37+8320];
	ld.shared.u32 	%r2055, [%r36+8412];
	add.s32 	%r2056, %r2055, %r2051;
	min.s32 	%r2057, %r2054, %r2056;
	st.shared.u32 	[%r37+8320], %r2057;
	bar.sync 	0;
	ld.shared.u32 	%r2058, [%r29];
	ld.shared.u32 	%r2059, [%r18+224];
	ld.shared.u32 	%r2060, [%r28+14336];
	add.s32 	%r2061, %r2060, %r2059;
	min.s32 	%r2062, %r2058, %r2061;
	st.shared.u32 	[%r29], %r2062;
	ld.shared.u32 	%r2063, [%r29+8192];
	ld.shared.u32 	%r2064, [%r18+8416];
	ld.shared.u32 	%r2065, [%r28+14336];
	add.s32 	%r2066, %r2065, %r2064;
	min.s32 	%r2067, %r2063, %r2066;
	st.shared.u32 	[%r29+8192], %r2067;
	ld.shared.u32 	%r2068, [%r29+128];
	ld.shared.u32 	%r2069, [%r28+14464];
	add.s32 	%r2070, %r2069, %r2059;
	min.s32 	%r2071, %r2068, %r2070;
	st.shared.u32 	[%r29+128], %r2071;
	ld.shared.u32 	%r2072, [%r29+8320];
	ld.shared.u32 	%r2073, [%r28+14464];
	add.s32 	%r2074, %r2073, %r2064;
	min.s32 	%r2075, %r2072, %r2074;
	st.shared.u32 	[%r29+8320], %r2075;
	ld.shared.u32 	%r2076, [%r37];
	ld.shared.u32 	%r2077, [%r36+224];
	ld.shared.u32 	%r2078, [%r61+14336];
	add.s32 	%r2079, %r2078, %r2077;
	min.s32 	%r2080, %r2076, %r2079;
	st.shared.u32 	[%r37], %r2080;
	ld.shared.u32 	%r2081, [%r37+8192];
	ld.shared.u32 	%r2082, [%r36+8416];
	add.s32 	%r2083, %r2078, %r2082;
	min.s32 	%r2084, %r2081, %r2083;
	st.shared.u32 	[%r37+8192], %r2084;
	ld.shared.u32 	%r2085, [%r37+128];
	ld.shared.u32 	%r2086, [%r36+224];
	ld.shared.u32 	%r2087, [%r61+14464];
	add.s32 	%r2088, %r2087, %r2086;
	min.s32 	%r2089, %r2085, %r2088;
	st.shared.u32 	[%r37+128], %r2089;
	ld.shared.u32 	%r2090, [%r37+8320];
	ld.shared.u32 	%r2091, [%r36+8416];
	add.s32 	%r2092, %r2091, %r2087;
	min.s32 	%r2093, %r2090, %r2092;
	st.shared.u32 	[%r37+8320], %r2093;
	bar.sync 	0;
	ld.shared.u32 	%r2094, [%r29];
	ld.shared.u32 	%r2095, [%r18+228];
	ld.shared.u32 	%r2096, [%r28+14592];
	add.s32 	%r2097, %r2096, %r2095;
	min.s32 	%r2098, %r2094, %r2097;
	st.shared.u32 	[%r29], %r2098;
	ld.shared.u32 	%r2099, [%r29+8192];
	ld.shared.u32 	%r2100, [%r18+8420];
	ld.shared.u32 	%r2101, [%r28+14592];
	add.s32 	%r2102, %r2101, %r2100;
	min.s32 	%r2103, %r2099, %r2102;
	st.shared.u32 	[%r29+8192], %r2103;
	ld.shared.u32 	%r2104, [%r29+128];
	ld.shared.u32 	%r2105, [%r28+14720];
	add.s32 	%r2106, %r2105, %r2095;
	min.s32 	%r2107, %r2104, %r2106;
	st.shared.u32 	[%r29+128], %r2107;
	ld.shared.u32 	%r2108, [%r29+8320];
	ld.shared.u32 	%r2109, [%r28+14720];
	add.s32 	%r2110, %r2109, %r2100;
	min.s32 	%r2111, %r2108, %r2110;
	st.shared.u32 	[%r29+8320], %r2111;
	ld.shared.u32 	%r2112, [%r37];
	ld.shared.u32 	%r2113, [%r36+228];
	ld.shared.u32 	%r2114, [%r61+14592];
	add.s32 	%r2115, %r2114, %r2113;
	min.s32 	%r2116, %r2112, %r2115;
	st.shared.u32 	[%r37], %r2116;
	ld.shared.u32 	%r2117, [%r37+8192];
	ld.shared.u32 	%r2118, [%r36+8420];
	add.s32 	%r2119, %r2114, %r2118;
	min.s32 	%r2120, %r2117, %r2119;
	st.shared.u32 	[%r37+8192], %r2120;
	ld.shared.u32 	%r2121, [%r37+128];
	ld.shared.u32 	%r2122, [%r36+228];
	ld.shared.u32 	%r2123, [%r61+14720];
	add.s32 	%r2124, %r2123, %r2122;
	min.s32 	%r2125, %r2121, %r2124;
	st.shared.u32 	[%r37+128], %r2125;
	ld.shared.u32 	%r2126, [%r37+8320];
	ld.shared.u32 	%r2127, [%r36+8420];
	add.s32 	%r2128, %r2127, %r2123;
	min.s32 	%r2129, %r2126, %r2128;
	st.shared.u32 	[%r37+8320], %r2129;
	bar.sync 	0;
	ld.shared.u32 	%r2130, [%r29];
	ld.shared.u32 	%r2131, [%r18+232];
	ld.shared.u32 	%r2132, [%r28+14848];
	add.s32 	%r2133, %r2132, %r2131;
	min.s32 	%r2134, %r2130, %r2133;
	st.shared.u32 	[%r29], %r2134;
	ld.shared.u32 	%r2135, [%r29+8192];
	ld.shared.u32 	%r2136, [%r18+8424];
	ld.shared.u32 	%r2137, [%r28+14848];
	add.s32 	%r2138, %r2137, %r2136;
	min.s32 	%r2139, %r2135, %r2138;
	st.shared.u32 	[%r29+8192], %r2139;
	ld.shared.u32 	%r2140, [%r29+128];
	ld.shared.u32 	%r2141, [%r28+14976];
	add.s32 	%r2142, %r2141, %r2131;
	min.s32 	%r2143, %r2140, %r2142;
	st.shared.u32 	[%r29+128], %r2143;
	ld.shared.u32 	%r2144, [%r29+8320];
	ld.shared.u32 	%r2145, [%r28+14976];
	add.s32 	%r2146, %r2145, %r2136;
	min.s32 	%r2147, %r2144, %r2146;
	st.shared.u32 	[%r29+8320], %r2147;
	ld.shared.u32 	%r2148, [%r37];
	ld.shared.u32 	%r2149, [%r36+232];
	ld.shared.u32 	%r2150, [%r61+14848];
	add.s32 	%r2151, %r2150, %r2149;
	min.s32 	%r2152, %r2148, %r2151;
	st.shared.u32 	[%r37], %r2152;
	ld.shared.u32 	%r2153, [%r37+8192];
	ld.shared.u32 	%r2154, [%r36+8424];
	add.s32 	%r2155, %r2150, %r2154;
	min.s32 	%r2156, %r2153, %r2155;
	st.shared.u32 	[%r37+8192], %r2156;
	ld.shared.u32 	%r2157, [%r37+128];
	ld.shared.u32 	%r2158, [%r36+232];
	ld.shared.u32 	%r2159, [%r61+14976];
	add.s32 	%r2160, %r2159, %r2158;
	min.s32 	%r2161, %r2157, %r2160;
	st.shared.u32 	[%r37+128], %r2161;
	ld.shared.u32 	%r2162, [%r37+8320];
	ld.shared.u32 	%r2163, [%r36+8424];
	add.s32 	%r2164, %r2163, %r2159;
	min.s32 	%r2165, %r2162, %r2164;
	st.shared.u32 	[%r37+8320], %r2165;
	bar.sync 	0;
	ld.shared.u32 	%r2166, [%r29];
	ld.shared.u32 	%r2167, [%r18+236];
	ld.shared.u32 	%r2168, [%r28+15104];
	add.s32 	%r2169, %r2168, %r2167;
	min.s32 	%r2170, %r2166, %r2169;
	st.shared.u32 	[%r29], %r2170;
	ld.shared.u32 	%r2171, [%r29+8192];
	ld.shared.u32 	%r2172, [%r18+8428];
	ld.shared.u32 	%r2173, [%r28+15104];
	add.s32 	%r2174, %r2173, %r2172;
	min.s32 	%r2175, %r2171, %r2174;
	st.shared.u32 	[%r29+8192], %r2175;
	ld.shared.u32 	%r2176, [%r29+128];
	ld.shared.u32 	%r2177, [%r28+15232];
	add.s32 	%r2178, %r2177, %r2167;
	min.s32 	%r2179, %r2176, %r2178;
	st.shared.u32 	[%r29+128], %r2179;
	ld.shared.u32 	%r2180, [%r29+8320];
	ld.shared.u32 	%r2181, [%r28+15232];
	add.s32 	%r2182, %r2181, %r2172;
	min.s32 	%r2183, %r2180, %r2182;
	st.shared.u32 	[%r29+8320], %r2183;
	ld.shared.u32 	%r2184, [%r37];
	ld.shared.u32 	%r2185, [%r36+236];
	ld.shared.u32 	%r2186, [%r61+15104];
	add.s32 	%r2187, %r2186, %r2185;
	min.s32 	%r2188, %r2184, %r2187;
	st.shared.u32 	[%r37], %r2188;
	ld.shared.u32 	%r2189, [%r37+8192];
	ld.shared.u32 	%r2190, [%r36+8428];
	add.s32 	%r2191, %r2186, %r2190;
	min.s32 	%r2192, %r2189, %r2191;
	st.shared.u32 	[%r37+8192], %r2192;
	ld.shared.u32 	%r2193, [%r37+128];
	ld.shared.u32 	%r2194, [%r36+236];
	ld.shared.u32 	%r2195, [%r61+15232];
	add.s32 	%r2196, %r2195, %r2194;
	min.s32 	%r2197, %r2193, %r2196;
	st.shared.u32 	[%r37+128], %r2197;
	ld.shared.u32 	%r2198, [%r37+8320];
	ld.shared.u32 	%r2199, [%r36+8428];
	add.s32 	%r2200, %r2199, %r2195;
	min.s32 	%r2201, %r2198, %r2200;
	st.shared.u32 	[%r37+8320], %r2201;
	bar.sync 	0;
	ld.shared.u32 	%r2202, [%r29];
	ld.shared.u32 	%r2203, [%r18+240];
	ld.shared.u32 	%r2204, [%r28+15360];
	add.s32 	%r2205, %r2204, %r2203;
	min.s32 	%r2206, %r2202, %r2205;
	st.shared.u32 	[%r29], %r2206;
	ld.shared.u32 	%r2207, [%r29+8192];
	ld.shared.u32 	%r2208, [%r18+8432];
	ld.shared.u32 	%r2209, [%r28+15360];
	add.s32 	%r2210, %r2209, %r2208;
	min.s32 	%r2211, %r2207, %r2210;
	st.shared.u32 	[%r29+8192], %r2211;
	ld.shared.u32 	%r2212, [%r29+128];
	ld.shared.u32 	%r2213, [%r28+15488];
	add.s32 	%r2214, %r2213, %r2203;
	min.s32 	%r2215, %r2212, %r2214;
	st.shared.u32 	[%r29+128], %r2215;
	ld.shared.u32 	%r2216, [%r29+8320];
	ld.shared.u32 	%r2217, [%r28+15488];
	add.s32 	%r2218, %r2217, %r2208;
	min.s32 	%r2219, %r2216, %r2218;
	st.shared.u32 	[%r29+8320], %r2219;
	ld.shared.u32 	%r2220, [%r37];
	ld.shared.u32 	%r2221, [%r36+240];
	ld.shared.u32 	%r2222, [%r61+15360];
	add.s32 	%r2223, %r2222, %r2221;
	min.s32 	%r2224, %r2220, %r2223;
	st.shared.u32 	[%r37], %r2224;
	ld.shared.u32 	%r2225, [%r37+8192];
	ld.shared.u32 	%r2226, [%r36+8432];
	add.s32 	%r2227, %r2222, %r2226;
	min.s32 	%r2228, %r2225, %r2227;
	st.shared.u32 	[%r37+8192], %r2228;
	ld.shared.u32 	%r2229, [%r37+128];
	ld.shared.u32 	%r2230, [%r36+240];
	ld.shared.u32 	%r2231, [%r61+15488];
	add.s32 	%r2232, %r2231, %r2230;
	min.s32 	%r2233, %r2229, %r2232;
	st.shared.u32 	[%r37+128], %r2233;
	ld.shared.u32 	%r2234, [%r37+8320];
	ld.shared.u32 	%r2235, [%r36+8432];
	add.s32 	%r2236, %r2235, %r2231;
	min.s32 	%r2237, %r2234, %r2236;
	st.shared.u32 	[%r37+8320], %r2237;
	bar.sync 	0;
	ld.shared.u32 	%r2238, [%r29];
	ld.shared.u32 	%r2239, [%r18+244];
	ld.shared.u32 	%r2240, [%r28+15616];
	add.s32 	%r2241, %r2240, %r2239;
	min.s32 	%r2242, %r2238, %r2241;
	st.shared.u32 	[%r29], %r2242;
	ld.shared.u32 	%r2243, [%r29+8192];
	ld.shared.u32 	%r2244, [%r18+8436];
	ld.shared.u32 	%r2245, [%r28+15616];
	add.s32 	%r2246, %r2245, %r2244;
	min.s32 	%r2247, %r2243, %r2246;
	st.shared.u32 	[%r29+8192], %r2247;
	ld.shared.u32 	%r2248, [%r29+128];
	ld.shared.u32 	%r2249, [%r28+15744];
	add.s32 	%r2250, %r2249, %r2239;
	min.s32 	%r2251, %r2248, %r2250;
	st.shared.u32 	[%r29+128], %r2251;
	ld.shared.u32 	%r2252, [%r29+8320];
	ld.shared.u32 	%r2253, [%r28+15744];
	add.s32 	%r2254, %r2253, %r2244;
	min.s32 	%r2255, %r2252, %r2254;
	st.shared.u32 	[%r29+8320], %r2255;
	ld.shared.u32 	%r2256, [%r37];
	ld.shared.u32 	%r2257, [%r36+244];
	ld.shared.u32 	%r2258, [%r61+15616];
	add.s32 	%r2259, %r2258, %r2257;
	min.s32 	%r2260, %r2256, %r2259;
	st.shared.u32 	[%r37], %r2260;
	ld.shared.u32 	%r2261, [%r37+8192];
	ld.shared.u32 	%r2262, [%r36+8436];
	add.s32 	%r2263, %r2258, %r2262;
	min.s32 	%r2264, %r2261, %r2263;
	st.shared.u32 	[%r37+8192], %r2264;
	ld.shared.u32 	%r2265, [%r37+128];
	ld.shared.u32 	%r2266, [%r36+244];
	ld.shared.u32 	%r2267, [%r61+15744];
	add.s32 	%r2268, %r2267, %r2266;
	min.s32 	%r2269, %r2265, %r2268;
	st.shared.u32 	[%r37+128], %r2269;
	ld.shared.u32 	%r2270, [%r37+8320];
	ld.shared.u32 	%r2271, [%r36+8436];
	add.s32 	%r2272, %r2271, %r2267;
	min.s32 	%r2273, %r2270, %r2272;
	st.shared.u32 	[%r37+8320], %r2273;
	bar.sync 	0;
	ld.shared.u32 	%r2274, [%r29];
	ld.shared.u32 	%r2275, [%r18+248];
	ld.shared.u32 	%r2276, [%r28+15872];
	add.s32 	%r2277, %r2276, %r2275;
	min.s32 	%r2278, %r2274, %r2277;
	st.shared.u32 	[%r29], %r2278;
	ld.shared.u32 	%r2279, [%r29+8192];
	ld.shared.u32 	%r2280, [%r18+8440];
	ld.shared.u32 	%r2281, [%r28+15872];
	add.s32 	%r2282, %r2281, %r2280;
	min.s32 	%r2283, %r2279, %r2282;
	st.shared.u32 	[%r29+8192], %r2283;
	ld.shared.u32 	%r2284, [%r29+128];
	ld.shared.u32 	%r2285, [%r28+16000];
	add.s32 	%r2286, %r2285, %r2275;
	min.s32 	%r2287, %r2284, %r2286;
	st.shared.u32 	[%r29+128], %r2287;
	ld.shared.u32 	%r2288, [%r29+8320];
	ld.shared.u32 	%r2289, [%r28+16000];
	add.s32 	%r2290, %r2289, %r2280;
	min.s32 	%r2291, %r2288, %r2290;
	st.shared.u32 	[%r29+8320], %r2291;
	ld.shared.u32 	%r2292, [%r37];
	ld.shared.u32 	%r2293, [%r36+248];
	ld.shared.u32 	%r2294, [%r61+15872];
	add.s32 	%r2295, %r2294, %r2293;
	min.s32 	%r2296, %r2292, %r2295;
	st.shared.u32 	[%r37], %r2296;
	ld.shared.u32 	%r2297, [%r37+8192];
	ld.shared.u32 	%r2298, [%r36+8440];
	add.s32 	%r2299, %r2294, %r2298;
	min.s32 	%r2300, %r2297, %r2299;
	st.shared.u32 	[%r37+8192], %r2300;
	ld.shared.u32 	%r2301, [%r37+128];
	ld.shared.u32 	%r2302, [%r36+248];
	ld.shared.u32 	%r2303, [%r61+16000];
	add.s32 	%r2304, %r2303, %r2302;
	min.s32 	%r2305, %r2301, %r2304;
	st.shared.u32 	[%r37+128], %r2305;
	ld.shared.u32 	%r2306, [%r37+8320];
	ld.shared.u32 	%r2307, [%r36+8440];
	add.s32 	%r2308, %r2307, %r2303;
	min.s32 	%r2309, %r2306, %r2308;
	st.shared.u32 	[%r37+8320], %r2309;
	bar.sync 	0;
	ld.shared.u32 	%r2310, [%r29];
	ld.shared.u32 	%r2311, [%r18+252];
	ld.shared.u32 	%r2312, [%r28+16128];
	add.s32 	%r2313, %r2312, %r2311;
	min.s32 	%r2314, %r2310, %r2313;
	st.shared.u32 	[%r29], %r2314;
	ld.shared.u32 	%r2315, [%r29+8192];
	ld.shared.u32 	%r2316, [%r18+8444];
	ld.shared.u32 	%r2317, [%r28+16128];
	add.s32 	%r2318, %r2317, %r2316;
	min.s32 	%r2319, %r2315, %r2318;
	st.shared.u32 	[%r29+8192], %r2319;
	ld.shared.u32 	%r2320, [%r29+128];
	ld.shared.u32 	%r2321, [%r28+16256];
	add.s32 	%r2322, %r2321, %r2311;
	min.s32 	%r2323, %r2320, %r2322;
	st.shared.u32 	[%r29+128], %r2323;
	ld.shared.u32 	%r2324, [%r29+8320];
	ld.shared.u32 	%r2325, [%r28+16256];
	add.s32 	%r2326, %r2325, %r2316;
	min.s32 	%r2327, %r2324, %r2326;
	st.shared.u32 	[%r29+8320], %r2327;
	ld.shared.u32 	%r2328, [%r37];
	ld.shared.u32 	%r2329, [%r36+252];
	ld.shared.u32 	%r2330, [%r61+16128];
	add.s32 	%r2331, %r2330, %r2329;
	min.s32 	%r2332, %r2328, %r2331;
	st.shared.u32 	[%r37], %r2332;
	ld.shared.u32 	%r2333, [%r37+8192];
	ld.shared.u32 	%r2334, [%r36+8444];
	add.s32 	%r2335, %r2330, %r2334;
	min.s32 	%r2336, %r2333, %r2335;
	st.shared.u32 	[%r37+8192], %r2336;
	ld.shared.u32 	%r2337, [%r37+128];
	ld.shared.u32 	%r2338, [%r36+252];
	ld.shared.u32 	%r2339, [%r61+16256];
	add.s32 	%r2340, %r2339, %r2338;
	min.s32 	%r2341, %r2337, %r2340;
	st.shared.u32 	[%r37+128], %r2341;
	ld.shared.u32 	%r2342, [%r37+8320];
	ld.shared.u32 	%r2343, [%r36+8444];
	add.s32 	%r2344, %r2343, %r2339;
	min.s32 	%r2345, %r2342, %r2344;
	st.shared.u32 	[%r37+8320], %r2345;
	bar.sync 	0;
	ld.shared.u32 	%r2346, [%r29];
	st.global.u32 	[%rd8], %r2346;
	ld.shared.u32 	%r2347, [%r29+8192];
	st.global.u32 	[%rd9], %r2347;
	ld.shared.u32 	%r2348, [%r29+128];
	st.global.u32 	[%rd8+128], %r2348;
	ld.shared.u32 	%r2349, [%r29+8320];
	st.global.u32 	[%rd9+128], %r2349;
	ld.shared.u32 	%r2350, [%r37];
	st.global.u32 	[%rd11], %r2350;
	ld.shared.u32 	%r2351, [%r37+8192];
	st.global.u32 	[%rd12], %r2351;
	ld.shared.u32 	%r2352, [%r37+128];
	st.global.u32 	[%rd11+128], %r2352;
	ld.shared.u32 	%r2353, [%r37+8320];
	st.global.u32 	[%rd12+128], %r2353;
$L__BB4_2:
	ret;

}
	// .globl	_Z6Phase3Piii
.visible .entry _Z6Phase3Piii(
	.param .u64 .ptr .align 1 _Z6Phase3Piii_param_0,
	.param .u32 _Z6Phase3Piii_param_1,
	.param .u32 _Z6Phase3Piii_param_2
)
{
	.reg .pred 	%p<4>;
	.reg .b32 	%r<814>;
	.reg .b64 	%rd<14>;
	// demoted variable
	.shared .align 4 .b8 _ZZ6Phase3PiiiE5pivot[16384];
	// demoted variable
	.shared .align 4 .b8 _ZZ6Phase3PiiiE3row[16384];
	// demoted variable
	.shared .align 4 .b8 _ZZ6Phase3PiiiE3col[16384];
	ld.param.u32 	%r3, [_Z6Phase3Piii_param_1];
	ld.param.u32 	%r4, [_Z6Phase3Piii_param_2];
	mov.u32 	%r1, %ctaid.x;
	setp.eq.s32 	%p1, %r3, %r1;
	mov.u32 	%r2, %ctaid.y;
	setp.eq.s32 	%p2, %r3, %r2;
	or.pred  	%p3, %p1, %p2;
	@%p3 bra 	$L__BB5_2;
	ld.param.u64 	%rd13, [_Z6Phase3Piii_param_0];
	cvta.to.global.u64 	%rd2, %rd13;
	mov.u32 	%r5, %tid.x;
	mov.u32 	%r6, %tid.y;
	shl.b32 	%r7, %r3, 6;
	add.s32 	%r8, %r7, %r5;
	add.s32 	%r9, %r7, %r6;
	shl.b32 	%r10, %r1, 6;
	add.s32 	%r11, %r10, %r5;
	shl.b32 	%r12, %r2, 6;
	add.s32 	%r13, %r12, %r6;
	mul.lo.s32 	%r14, %r4, %r13;
	add.s32 	%r15, %r14, %r11;
	mul.wide.s32 	%rd3, %r15, 4;
	add.s64 	%rd4, %rd2, %rd3;
	ld.global.u32 	%r16, [%rd4];
	shl.b32 	%r17, %r6, 8;
	mov.u32 	%r18, _ZZ6Phase3PiiiE5pivot;
	add.s32 	%r19, %r18, %r17;
	shl.b32 	%r20, %r5, 2;
	add.s32 	%r21, %r19, %r20;
	st.shared.u32 	[%r21], %r16;
	shl.b32 	%r22, %r4, 5;
	mul.wide.s32 	%rd5, %r22, 4;
	add.s64 	%rd6, %rd4, %rd5;
	ld.global.u32 	%r23, [%rd6];
	st.shared.u32 	[%r21+8192], %r23;
	ld.global.u32 	%r24, [%rd4+128];
	st.shared.u32 	[%r21+128], %r24;
	ld.global.u32 	%r25, [%rd6+128];
	st.shared.u32 	[%r21+8320], %r25;
	add.s32 	%r26, %r8, %r14;
	mul.wide.s32 	%rd7, %r26, 4;
	add.s64 	%rd8, %rd2, %rd7;
	ld.global.u32 	%r27, [%rd8];
	mov.u32 	%r28, _ZZ6Phase3PiiiE3row;
	add.s32 	%r29, %r28, %r17;
	add.s32 	%r30, %r29, %r20;
	st.shared.u32 	[%r30], %r27;
	add.s64 	%rd9, %rd8, %rd5;
	ld.global.u32 	%r31, [%rd9];
	st.shared.u32 	[%r30+8192], %r31;
	ld.global.u32 	%r32, [%rd8+128];
	st.shared.u32 	[%r30+128], %r32;
	ld.global.u32 	%r33, [%rd9+128];
	st.shared.u32 	[%r30+8320], %r33;
	mad.lo.s32 	%r34, %r9, %r4, %r11;
	mul.wide.s32 	%rd10, %r34, 4;
	add.s64 	%rd11, %rd2, %rd10;
	ld.global.u32 	%r35, [%rd11];
	mov.u32 	%r36, _ZZ6Phase3PiiiE3col;
	add.s32 	%r37, %r36, %r20;
	add.s32 	%r38, %r37, %r17;
	st.shared.u32 	[%r38], %r35;
	add.s64 	%rd12, %rd11, %rd5;
	ld.global.u32 	%r39, [%rd12];
	st.shared.u32 	[%r38+8192], %r39;
	ld.global.u32 	%r40, [%rd11+128];
	st.shared.u32 	[%r38+128], %r40;
	ld.global.u32 	%r41, [%rd12+128];
	st.shared.u32 	[%r38+8320], %r41;
	bar.sync 	0;
	ld.shared.u32 	%r42, [%r21+8320];
	ld.shared.u32 	%r43, [%r21+128];
	ld.shared.u32 	%r44, [%r21+8192];
	ld.shared.u32 	%r45, [%r21];
	ld.shared.u32 	%r46, [%r29];
	ld.shared.u32 	%r47, [%r37];
	add.s32 	%r48, %r47, %r46;
	min.s32 	%r49, %r45, %r48;
	ld.shared.u32 	%r50, [%r29+8192];
	add.s32 	%r51, %r47, %r50;
	min.s32 	%r52, %r44, %r51;
	ld.shared.u32 	%r53, [%r37+128];
	add.s32 	%r54, %r53, %r46;
	min.s32 	%r55, %r43, %r54;
	add.s32 	%r56, %r50, %r53;
	min.s32 	%r57, %r42, %r56;
	ld.shared.u32 	%r58, [%r29+4];
	ld.shared.u32 	%r59, [%r37+256];
	add.s32 	%r60, %r59, %r58;
	min.s32 	%r61, %r49, %r60;
	ld.shared.u32 	%r62, [%r29+8196];
	add.s32 	%r63, %r59, %r62;
	min.s32 	%r64, %r52, %r63;
	ld.shared.u32 	%r65, [%r37+384];
	add.s32 	%r66, %r65, %r58;
	min.s32 	%r67, %r55, %r66;
	add.s32 	%r68, %r62, %r65;
	min.s32 	%r69, %r57, %r68;
	ld.shared.u32 	%r70, [%r29+8];
	ld.shared.u32 	%r71, [%r37+512];
	add.s32 	%r72, %r71, %r70;
	min.s32 	%r73, %r61, %r72;
	ld.shared.u32 	%r74, [%r29+8200];
	add.s32 	%r75, %r71, %r74;
	min.s32 	%r76, %r64, %r75;
	ld.shared.u32 	%r77, [%r37+640];
	add.s32 	%r78, %r77, %r70;
	min.s32 	%r79, %r67, %r78;
	add.s32 	%r80, %r74, %r77;
	min.s32 	%r81, %r69, %r80;
	ld.shared.u32 	%r82, [%r29+12];
	ld.shared.u32 	%r83, [%r37+768];
	add.s32 	%r84, %r83, %r82;
	min.s32 	%r85, %r73, %r84;
	ld.shared.u32 	%r86, [%r29+8204];
	add.s32 	%r87, %r83, %r86;
	min.s32 	%r88, %r76, %r87;
	ld.shared.u32 	%r89, [%r37+896];
	add.s32 	%r90, %r89, %r82;
	min.s32 	%r91, %r79, %r90;
	add.s32 	%r92, %r86, %r89;
	min.s32 	%r93, %r81, %r92;
	ld.shared.u32 	%r94, [%r29+16];
	ld.shared.u32 	%r95, [%r37+1024];
	add.s32 	%r96, %r95, %r94;
	min.s32 	%r97, %r85, %r96;
	ld.shared.u32 	%r98, [%r29+8208];
	add.s32 	%r99, %r95, %r98;
	min.s32 	%r100, %r88, %r99;
	ld.shared.u32 	%r101, [%r37+1152];
	add.s32 	%r102, %r101, %r94;
	min.s32 	%r103, %r91, %r102;
	add.s32 	%r104, %r98, %r101;
	min.s32 	%r105, %r93, %r104;
	ld.shared.u32 	%r106, [%r29+20];
	ld.shared.u32 	%r107, [%r37+1280];
	add.s32 	%r108, %r107, %r106;
	min.s32 	%r109, %r97, %r108;
	ld.shared.u32 	%r110, [%r29+8212];
	add.s32 	%r111, %r107, %r110;
	min.s32 	%r112, %r100, %r111;
	ld.shared.u32 	%r113, [%r37+1408];
	add.s32 	%r114, %r113, %r106;
	min.s32 	%r115, %r103, %r114;
	add.s32 	%r116, %r110, %r113;
	min.s32 	%r117, %r105, %r116;
	ld.shared.u32 	%r118, [%r29+24];
	ld.shared.u32 	%r119, [%r37+1536];
	add.s32 	%r120, %r119, %r118;
	min.s32 	%r121, %r109, %r120;
	ld.shared.u32 	%r122, [%r29+8216];
	add.s32 	%r123, %r119, %r122;
	min.s32 	%r124, %r112, %r123;
	ld.shared.u32 	%r125, [%r37+1664];
	add.s32 	%r126, %r125, %r118;
	min.s32 	%r127, %r115, %r126;
	add.s32 	%r128, %r122, %r125;
	min.s32 	%r129, %r117, %r128;
	ld.shared.u32 	%r130, [%r29+28];
	ld.shared.u32 	%r131, [%r37+1792];
	add.s32 	%r132, %r131, %r130;
	min.s32 	%r133, %r121, %r132;
	ld.shared.u32 	%r134, [%r29+8220];
	add.s32 	%r135, %r131, %r134;
	min.s32 	%r136, %r124, %r135;
	ld.shared.u32 	%r137, [%r37+1920];
	add.s32 	%r138, %r137, %r130;
	min.s32 	%r139, %r127, %r138;
	add.s32 	%r140, %r134, %r137;
	min.s32 	%r141, %r129, %r140;
	ld.shared.u32 	%r142, [%r29+32];
	ld.shared.u32 	%r143, [%r37+2048];
	add.s32 	%r144, %r143, %r142;
	min.s32 	%r145, %r133, %r144;
	ld.shared.u32 	%r146, [%r29+8224];
	add.s32 	%r147, %r143, %r146;
	min.s32 	%r148, %r136, %r147;
	ld.shared.u32 	%r149, [%r37+2176];
	add.s32 	%r150, %r149, %r142;
	min.s32 	%r151, %r139, %r150;
	add.s32 	%r152, %r146, %r149;
	min.s32 	%r153, %r141, %r152;
	ld.shared.u32 	%r154, [%r29+36];
	ld.shared.u32 	%r155, [%r37+2304];
	add.s32 	%r156, %r155, %r154;
	min.s32 	%r157, %r145, %r156;
	ld.shared.u32 	%r158, [%r29+8228];
	add.s32 	%r159, %r155, %r158;
	min.s32 	%r160, %r148, %r159;
	ld.shared.u32 	%r161, [%r37+2432];
	add.s32 	%r162, %r161, %r154;
	min.s32 	%r163, %r151, %r162;
	add.s32 	%r164, %r158, %r161;
	min.s32 	%r165, %r153, %r164;
	ld.shared.u32 	%r166, [%r29+40];
	ld.shared.u32 	%r167, [%r37+2560];
	add.s32 	%r168, %r167, %r166;
	min.s32 	%r169, %r157, %r168;
	ld.shared.u32 	%r170, [%r29+8232];
	add.s32 	%r171, %r167, %r170;
	min.s32 	%r172, %r160, %r171;
	ld.shared.u32 	%r173, [%r37+2688];
	add.s32 	%r174, %r173, %r166;
	min.s32 	%r175, %r163, %r174;
	add.s32 	%r176, %r170, %r173;
	min.s32 	%r177, %r165, %r176;
	ld.shared.u32 	%r178, [%r29+44];
	ld.shared.u32 	%r179, [%r37+2816];
	add.s32 	%r180, %r179, %r178;
	min.s32 	%r181, %r169, %r180;
	ld.shared.u32 	%r182, [%r29+8236];
	add.s32 	%r183, %r179, %r182;
	min.s32 	%r184, %r172, %r183;
	ld.shared.u32 	%r185, [%r37+2944];
	add.s32 	%r186, %r185, %r178;
	min.s32 	%r187, %r175, %r186;
	add.s32 	%r188, %r182, %r185;
	min.s32 	%r189, %r177, %r188;
	ld.shared.u32 	%r190, [%r29+48];
	ld.shared.u32 	%r191, [%r37+3072];
	add.s32 	%r192, %r191, %r190;
	min.s32 	%r193, %r181, %r192;
	ld.shared.u32 	%r194, [%r29+8240];
	add.s32 	%r195, %r191, %r194;
	min.s32 	%r196, %r184, %r195;
	ld.shared.u32 	%r197, [%r37+3200];
	add.s32 	%r198, %r197, %r190;
	min.s32 	%r199, %r187, %r198;
	add.s32 	%r200, %r194, %r197;
	min.s32 	%r201, %r189, %r200;
	ld.shared.u32 	%r202, [%r29+52];
	ld.shared.u32 	%r203, [%r37+3328];
	add.s32 	%r204, %r203, %r202;
	min.s32 	%r205, %r193, %r204;
	ld.shared.u32 	%r206, [%r29+8244];
	add.s32 	%r207, %r203, %r206;
	min.s32 	%r208, %r196, %r207;
	ld.shared.u32 	%r209, [%r37+3456];
	add.s32 	%r210, %r209, %r202;
	min.s32 	%r211, %r199, %r210;
	add.s32 	%r212, %r206, %r209;
	min.s32 	%r213, %r201, %r212;
	ld.shared.u32 	%r214, [%r29+56];
	ld.shared.u32 	%r215, [%r37+3584];
	add.s32 	%r216, %r215, %r214;
	min.s32 	%r217, %r205, %r216;
	ld.shared.u32 	%r218, [%r29+8248];
	add.s32 	%r219, %r215, %r218;
	min.s32 	%r220, %r208, %r219;
	ld.shared.u32 	%r221, [%r37+3712];
	add.s32 	%r222, %r221, %r214;
	min.s32 	%r223, %r211, %r222;
	add.s32 	%r224, %r218, %r221;
	min.s32 	%r225, %r213, %r224;
	ld.shared.u32 	%r226, [%r29+60];
	ld.shared.u32 	%r227, [%r37+3840];
	add.s32 	%r228, %r227, %r226;
	min.s32 	%r229, %r217, %r228;
	ld.shared.u32 	%r230, [%r29+8252];
	add.s32 	%r231, %r227, %r230;
	min.s32 	%r232, %r220, %r231;
	ld.shared.u32 	%r233, [%r37+3968];
	add.s32 	%r234, %r233, %r226;
	min.s32 	%r235, %r223, %r234;
	add.s32 	%r236, %r230, %r233;
	min.s32 	%r237, %r225, %r236;
	ld.shared.u32 	%r238, [%r29+64];
	ld.shared.u32 	%r239, [%r37+4096];
	add.s32 	%r240, %r239, %r238;
	min.s32 	%r241, %r229, %r240;
	ld.shared.u32 	%r242, [%r29+8256];
	add.s32 	%r243, %r239, %r242;
	min.s32 	%r244, %r232, %r243;
	ld.shared.u32 	%r245, [%r37+4224];
	add.s32 	%r246, %r245, %r238;
	min.s32 	%r247, %r235, %r246;
	add.s32 	%r248, %r242, %r245;
	min.s32 	%r249, %r237, %r248;
	ld.shared.u32 	%r250, [%r29+68];
	ld.shared.u32 	%r251, [%r37+4352];
	add.s32 	%r252, %r251, %r250;
	min.s32 	%r253, %r241, %r252;
	ld.shared.u32 	%r254, [%r29+8260];
	add.s32 	%r255, %r251, %r254;
	min.s32 	%r256, %r244, %r255;
	ld.shared.u32 	%r257, [%r37+4480];
	add.s32 	%r258, %r257, %r250;
	min.s32 	%r259, %r247, %r258;
	add.s32 	%r260, %r254, %r257;
	min.s32 	%r261, %r249, %r260;
	ld.shared.u32 	%r262, [%r29+72];
	ld.shared.u32 	%r263, [%r37+4608];
	add.s32 	%r264, %r263, %r262;
	min.s32 	%r265, %r253, %r264;
	ld.shared.u32 	%r266, [%r29+8264];
	add.s32 	%r267, %r263, %r266;
	min.s32 	%r268, %r256, %r267;
	ld.shared.u32 	%r269, [%r37+4736];
	add.s32 	%r270, %r269, %r262;
	min.s32 	%r271, %r259, %r270;
	add.s32 	%r272, %r266, %r269;
	min.s32 	%r273, %r261, %r272;
	ld.shared.u32 	%r274, [%r29+76];
	ld.shared.u32 	%r275, [%r37+4864];
	add.s32 	%r276, %r275, %r274;
	min.s32 	%r277, %r265, %r276;
	ld.shared.u32 	%r278, [%r29+8268];
	add.s32 	%r279, %r275, %r278;
	min.s32 	%r280, %r268, %r279;
	ld.shared.u32 	%r281, [%r37+4992];
	add.s32 	%r282, %r281, %r274;
	min.s32 	%r283, %r271, %r282;
	add.s32 	%r284, %r278, %r281;
	min.s32 	%r285, %r273, %r284;
	ld.shared.u32 	%r286, [%r29+80];
	ld.shared.u32 	%r287, [%r37+5120];
	add.s32 	%r288, %r287, %r286;
	min.s32 	%r289, %r277, %r288;
	ld.shared.u32 	%r290, [%r29+8272];
	add.s32 	%r291, %r287, %r290;
	min.s32 	%r292, %r280, %r291;
	ld.shared.u32 	%r293, [%r37+5248];
	add.s32 	%r294, %r293, %r286;
	min.s32 	%r295, %r283, %r294;
	add.s32 	%r296, %r290, %r293;
	min.s32 	%r297, %r285, %r296;
	ld.shared.u32 	%r298, [%r29+84];
	ld.shared.u32 	%r299, [%r37+5376];
	add.s32 	%r300, %r299, %r298;
	min.s32 	%r301, %r289, %r300;
	ld.shared.u32 	%r302, [%r29+8276];
	add.s32 	%r303, %r299, %r302;
	min.s32 	%r304, %r292, %r303;
	ld.shared.u32 	%r305, [%r37+5504];
	add.s32 	%r306, %r305, %r298;
	min.s32 	%r307, %r295, %r306;
	add.s32 	%r308, %r302, %r305;
	min.s32 	%r309, %r297, %r308;
	ld.shared.u32 	%r310, [%r29+88];
	ld.shared.u32 	%r311, [%r37+5632];
	add.s32 	%r312, %r311, %r310;
	min.s32 	%r313, %r301, %r312;
	ld.shared.u32 	%r314, [%r29+8280];
	add.s32 	%r315, %r311, %r314;
	min.s32 	%r316, %r304, %r315;
	ld.shared.u32 	%r317, [%r37+5760];
	add.s32 	%r318, %r317, %r310;
	min.s32 	%r319, %r307, %r318;
	add.s32 	%r320, %r314, %r317;
	min.s32 	%r321, %r309, %r320;
	ld.shared.u32 	%r322, [%r29+92];
	ld.shared.u32 	%r323, [%r37+5888];
	add.s32 	%r324, %r323, %r322;
	min.s32 	%r325, %r313, %r324;
	ld.shared.u32 	%r326, [%r29+8284];
	add.s32 	%r327, %r323, %r326;
	min.s32 	%r328, %r316, %r327;
	ld.shared.u32 	%r329, [%r37+6016];
	add.s32 	%r330, %r329, %r322;
	min.s32 	%r331, %r319, %r330;
	add.s32 	%r332, %r326, %r329;
	min.s32 	%r333, %r321, %r332;
	ld.shared.u32 	%r334, [%r29+96];
	ld.shared.u32 	%r335, [%r37+6144];
	add.s32 	%r336, %r335, %r334;
	min.s32 	%r337, %r325, %r336;
	ld.shared.u32 	%r338, [%r29+8288];
	add.s32 	%r339, %r335, %r338;
	min.s32 	%r340, %r328, %r339;
	ld.shared.u32 	%r341, [%r37+6272];
	add.s32 	%r342, %r341, %r334;
	min.s32 	%r343, %r331, %r342;
	add.s32 	%r344, %r338, %r341;
	min.s32 	%r345, %r333, %r344;
	ld.shared.u32 	%r346, [%r29+100];
	ld.shared.u32 	%r347, [%r37+6400];
	add.s32 	%r348, %r347, %r346;
	min.s32 	%r349, %r337, %r348;
	ld.shared.u32 	%r350, [%r29+8292];
	add.s32 	%r351, %r347, %r350;
	min.s32 	%r352, %r340, %r351;
	ld.shared.u32 	%r353, [%r37+6528];
	add.s32 	%r354, %r353, %r346;
	min.s32 	%r355, %r343, %r354;
	add.s32 	%r356, %r350, %r353;
	min.s32 	%r357, %r345, %r356;
	ld.shared.u32 	%r358, [%r29+104];
	ld.shared.u32 	%r359, [%r37+6656];
	add.s32 	%r360, %r359, %r358;
	min.s32 	%r361, %r349, %r360;
	ld.shared.u32 	%r362, [%r29+8296];
	add.s32 	%r363, %r359, %r362;
	min.s32 	%r364, %r352, %r363;
	ld.shared.u32 	%r365, [%r37+6784];
	add.s32 	%r366, %r365, %r358;
	min.s32 	%r367, %r355, %r366;
	add.s32 	%r368, %r362, %r365;
	min.s32 	%r369, %r357, %r368;
	ld.shared.u32 	%r370, [%r29+108];
	ld.shared.u32 	%r371, [%r37+6912];
	add.s32 	%r372, %r371, %r370;
	min.s32 	%r373, %r361, %r372;
	ld.shared.u32 	%r374, [%r29+8300];
	add.s32 	%r375, %r371, %r374;
	min.s32 	%r376, %r364, %r375;
	ld.shared.u32 	%r377, [%r37+7040];
	add.s32 	%r378, %r377, %r370;
	min.s32 	%r379, %r367, %r378;
	add.s32 	%r380, %r374, %r377;
	min.s32 	%r381, %r369, %r380;
	ld.shared.u32 	%r382, [%r29+112];
	ld.shared.u32 	%r383, [%r37+7168];
	add.s32 	%r384, %r383, %r382;
	min.s32 	%r385, %r373, %r384;
	ld.shared.u32 	%r386, [%r29+8304];
	add.s32 	%r387, %r383, %r386;
	min.s32 	%r388, %r376, %r387;
	ld.shared.u32 	%r389, [%r37+7296];
	add.s32 	%r390, %r389, %r382;
	min.s32 	%r391, %r379, %r390;
	add.s32 	%r392, %r386, %r389;
	min.s32 	%r393, %r381, %r392;
	ld.shared.u32 	%r394, [%r29+116];
	ld.shared.u32 	%r395, [%r37+7424];
	add.s32 	%r396, %r395, %r394;
	min.s32 	%r397, %r385, %r396;
	ld.shared.u32 	%r398, [%r29+8308];
	add.s32 	%r399, %r395, %r398;
	min.s32 	%r400, %r388, %r399;
	ld.shared.u32 	%r401, [%r37+7552];
	add.s32 	%r402, %r401, %r394;
	min.s32 	%r403, %r391, %r402;
	add.s32 	%r404, %r398, %r401;
	min.s32 	%r405, %r393, %r404;
	ld.shared.u32 	%r406, [%r29+120];
	ld.shared.u32 	%r407, [%r37+7680];
	add.s32 	%r408, %r407, %r406;
	min.s32 	%r409, %r397, %r408;
	ld.shared.u32 	%r410, [%r29+8312];
	add.s32 	%r411, %r407, %r410;
	min.s32 	%r412, %r400, %r411;
	ld.shared.u32 	%r413, [%r37+7808];
	add.s32 	%r414, %r413, %r406;
	min.s32 	%r415, %r403, %r414;
	add.s32 	%r416, %r410, %r413;
	min.s32 	%r417, %r405, %r416;
	ld.shared.u32 	%r418, [%r29+124];
	ld.shared.u32 	%r419, [%r37+7936];
	add.s32 	%r420, %r419, %r418;
	min.s32 	%r421, %r409, %r420;
	ld.shared.u32 	%r422, [%r29+8316];
	add.s32 	%r423, %r419, %r422;
	min.s32 	%r424, %r412, %r423;
	ld.shared.u32 	%r425, [%r37+8064];
	add.s32 	%r426, %r425, %r418;
	min.s32 	%r427, %r415, %r426;
	add.s32 	%r428, %r422, %r425;
	min.s32 	%r429, %r417, %r428;
	ld.shared.u32 	%r430, [%r29+128];
	ld.shared.u32 	%r431, [%r37+8192];
	add.s32 	%r432, %r431, %r430;
	min.s32 	%r433, %r421, %r432;
	ld.shared.u32 	%r434, [%r29+8320];
	add.s32 	%r435, %r431, %r434;
	min.s32 	%r436, %r424, %r435;
	ld.shared.u32 	%r437, [%r37+8320];
	add.s32 	%r438, %r437, %r430;
	min.s32 	%r439, %r427, %r438;
	add.s32 	%r440, %r434, %r437;
	min.s32 	%r441, %r429, %r440;
	ld.shared.u32 	%r442, [%r29+132];
	ld.shared.u32 	%r443, [%r37+8448];
	add.s32 	%r444, %r443, %r442;
	min.s32 	%r445, %r433, %r444;
	ld.shared.u32 	%r446, [%r29+8324];
	add.s32 	%r447, %r443, %r446;
	min.s32 	%r448, %r436, %r447;
	ld.shared.u32 	%r449, [%r37+8576];
	add.s32 	%r450, %r449, %r442;
	min.s32 	%r451, %r439, %r450;
	add.s32 	%r452, %r446, %r449;
	min.s32 	%r453, %r441, %r452;
	ld.shared.u32 	%r454, [%r29+136];
	ld.shared.u32 	%r455, [%r37+8704];
	add.s32 	%r456, %r455, %r454;
	min.s32 	%r457, %r445, %r456;
	ld.shared.u32 	%r458, [%r29+8328];
	add.s32 	%r459, %r455, %r458;
	min.s32 	%r460, %r448, %r459;
	ld.shared.u32 	%r461, [%r37+8832];
	add.s32 	%r462, %r461, %r454;
	min.s32 	%r463, %r451, %r462;
	add.s32 	%r464, %r458, %r461;
	min.s32 	%r465, %r453, %r464;
	ld.shared.u32 	%r466, [%r29+140];
	ld.shared.u32 	%r467, [%r37+8960];
	add.s32 	%r468, %r467, %r466;
	min.s32 	%r469, %r457, %r468;
	ld.shared.u32 	%r470, [%r29+8332];
	add.s32 	%r471, %r467, %r470;
	min.s32 	%r472, %r460, %r471;
	ld.shared.u32 	%r473, [%r37+9088];
	add.s32 	%r474, %r473, %r466;
	min.s32 	%r475, %r463, %r474;
	add.s32 	%r476, %r470, %r473;
	min.s32 	%r477, %r465, %r476;
	ld.shared.u32 	%r478, [%r29+144];
	ld.shared.u32 	%r479, [%r37+9216];
	add.s32 	%r480, %r479, %r478;
	min.s32 	%r481, %r469, %r480;
	ld.shared.u32 	%r482, [%r29+8336];
	add.s32 	%r483, %r479, %r482;
	min.s32 	%r484, %r472, %r483;
	ld.shared.u32 	%r485, [%r37+9344];
	add.s32 	%r486, %r485, %r478;
	min.s32 	%r487, %r475, %r486;
	add.s32 	%r488, %r482, %r485;
	min.s32 	%r489, %r477, %r488;
	ld.shared.u32 	%r490, [%r29+148];
	ld.shared.u32 	%r491, [%r37+9472];
	add.s32 	%r492, %r491, %r490;
	min.s32 	%r493, %r481, %r492;
	ld.shared.u32 	%r494, [%r29+8340];
	add.s32 	%r495, %r491, %r494;
	min.s32 	%r496, %r484, %r495;
	ld.shared.u32 	%r497, [%r37+9600];
	add.s32 	%r498, %r497, %r490;
	min.s32 	%r499, %r487, %r498;
	add.s32 	%r500, %r494, %r497;
	min.s32 	%r501, %r489, %r500;
	ld.shared.u32 	%r502, [%r29+152];
	ld.shared.u32 	%r503, [%r37+9728];
	add.s32 	%r504, %r503, %r502;
	min.s32 	%r505, %r493, %r504;
	ld.shared.u32 	%r506, [%r29+8344];
	add.s32 	%r507, %r503, %r506;
	min.s32 	%r508, %r496, %r507;
	ld.shared.u32 	%r509, [%r37+9856];
	add.s32 	%r510, %r509, %r502;
	min.s32 	%r511, %r499, %r510;
	add.s32 	%r512, %r506, %r509;
	min.s32 	%r513, %r501, %r512;
	ld.shared.u32 	%r514, [%r29+156];
	ld.shared.u32 	%r515, [%r37+9984];
	add.s32 	%r516, %r515, %r514;
	min.s32 	%r517, %r505, %r516;
	ld.shared.u32 	%r518, [%r29+8348];
	add.s32 	%r519, %r515, %r518;
	min.s32 	%r520, %r508, %r519;
	ld.shared.u32 	%r521, [%r37+10112];
	add.s32 	%r522, %r521, %r514;
	min.s32 	%r523, %r511, %r522;
	add.s32 	%r524, %r518, %r521;
	min.s32 	%r525, %r513, %r524;
	ld.shared.u32 	%r526, [%r29+160];
	ld.shared.u32 	%r527, [%r37+10240];
	add.s32 	%r528, %r527, %r526;
	min.s32 	%r529, %r517, %r528;
	ld.shared.u32 	%r530, [%r29+8352];
	add.s32 	%r531, %r527, %r530;
	min.s32 	%r532, %r520, %r531;
	ld.shared.u32 	%r533, [%r37+10368];
	add.s32 	%r534, %r533, %r526;
	min.s32 	%r535, %r523, %r534;
	add.s32 	%r536, %r530, %r533;
	min.s32 	%r537, %r525, %r536;
	ld.shared.u32 	%r538, [%r29+164];
	ld.shared.u32 	%r539, [%r37+10496];
	add.s32 	%r540, %r539, %r538;
	min.s32 	%r541, %r529, %r540;
	ld.shared.u32 	%r542, [%r29+8356];
	add.s32 	%r543, %r539, %r542;
	min.s32 	%r544, %r532, %r543;
	ld.shared.u32 	%r545, [%r37+10624];
	add.s32 	%r546, %r545, %r538;
	min.s32 	%r547, %r535, %r546;
	add.s32 	%r548, %r542, %r545;
	min.s32 	%r549, %r537, %r548;
	ld.shared.u32 	%r550, [%r29+168];
	ld.shared.u32 	%r551, [%r37+10752];
	add.s32 	%r552, %r551, %r550;
	min.s32 	%r553, %r541, %r552;
	ld.shared.u32 	%r554, [%r29+8360];
	add.s32 	%r555, %r551, %r554;
	min.s32 	%r556, %r544, %r555;
	ld.shared.u32 	%r557, [%r37+10880];
	add.s32 	%r558, %r557, %r550;
	min.s32 	%r559, %r547, %r558;
	add.s32 	%r560, %r554, %r557;
	min.s32 	%r561, %r549, %r560;
	ld.shared.u32 	%r562, [%r29+172];
	ld.shared.u32 	%r563, [%r37+11008];
	add.s32 	%r564, %r563, %r562;
	min.s32 	%r565, %r553, %r564;
	ld.shared.u32 	%r566, [%r29+8364];
	add.s32 	%r567, %r563, %r566;
	min.s32 	%r568, %r556, %r567;
	ld.shared.u32 	%r569, [%r37+11136];
	add.s32 	%r570, %r569, %r562;
	min.s32 	%r571, %r559, %r570;
	add.s32 	%r572, %r566, %r569;
	min.s32 	%r573, %r561, %r572;
	ld.shared.u32 	%r574, [%r29+176];
	ld.shared.u32 	%r575, [%r37+11264];
	add.s32 	%r576, %r575, %r574;
	min.s32 	%r577, %r565, %r576;
	ld.shared.u32 	%r578, [%r29+8368];
	add.s32 	%r579, %r575, %r578;
	min.s32 	%r580, %r568, %r579;
	ld.shared.u32 	%r581, [%r37+11392];
	add.s32 	%r582, %r581, %r574;
	min.s32 	%r583, %r571, %r582;
	add.s32 	%r584, %r578, %r581;
	min.s32 	%r585, %r573, %r584;
	ld.shared.u32 	%r586, [%r29+180];
	ld.shared.u32 	%r587, [%r37+11520];
	add.s32 	%r588, %r587, %r586;
	min.s32 	%r589, %r577, %r588;
	ld.shared.u32 	%r590, [%r29+8372];
	add.s32 	%r591, %r587, %r590;
	min.s32 	%r592, %r580, %r591;
	ld.shared.u32 	%r593, [%r37+11648];
	add.s32 	%r594, %r593, %r586;
	min.s32 	%r595, %r583, %r594;
	add.s32 	%r596, %r590, %r593;
	min.s32 	%r597, %r585, %r596;
	ld.shared.u32 	%r598, [%r29+184];
	ld.shared.u32 	%r599, [%r37+11776];
	add.s32 	%r600, %r599, %r598;
	min.s32 	%r601, %r589, %r600;
	ld.shared.u32 	%r602, [%r29+8376];
	add.s32 	%r603, %r599, %r602;
	min.s32 	%r604, %r592, %r603;
	ld.shared.u32 	%r605, [%r37+11904];
	add.s32 	%r606, %r605, %r598;
	min.s32 	%r607, %r595, %r606;
	add.s32 	%r608, %r602, %r605;
	min.s32 	%r609, %r597, %r608;
	ld.shared.u32 	%r610, [%r29+188];
	ld.shared.u32 	%r611, [%r37+12032];
	add.s32 	%r612, %r611, %r610;
	min.s32 	%r613, %r601, %r612;
	ld.shared.u32 	%r614, [%r29+8380];
	add.s32 	%r615, %r611, %r614;
	min.s32 	%r616, %r604, %r615;
	ld.shared.u32 	%r617, [%r37+12160];
	add.s32 	%r618, %r617, %r610;
	min.s32 	%r619, %r607, %r618;
	add.s32 	%r620, %r614, %r617;
	min.s32 	%r621, %r609, %r620;
	ld.shared.u32 	%r622, [%r29+192];
	ld.shared.u32 	%r623, [%r37+12288];
	add.s32 	%r624, %r623, %r622;
	min.s32 	%r625, %r613, %r624;
	ld.shared.u32 	%r626, [%r29+8384];
	add.s32 	%r627, %r623, %r626;
	min.s32 	%r628, %r616, %r627;
	ld.shared.u32 	%r629, [%r37+12416];
	add.s32 	%r630, %r629, %r622;
	min.s32 	%r631, %r619, %r630;
	add.s32 	%r632, %r626, %r629;
	min.s32 	%r633, %r621, %r632;
	ld.shared.u32 	%r634, [%r29+196];
	ld.shared.u32 	%r635, [%r37+12544];
	add.s32 	%r636, %r635, %r634;
	min.s32 	%r637, %r625, %r636;
	ld.shared.u32 	%r638, [%r29+8388];
	add.s32 	%r639, %r635, %r638;
	min.s32 	%r640, %r628, %r639;
	ld.shared.u32 	%r641, [%r37+12672];
	add.s32 	%r642, %r641, %r634;
	min.s32 	%r643, %r631, %r642;
	add.s32 	%r644, %r638, %r641;
	min.s32 	%r645, %r633, %r644;
	ld.shared.u32 	%r646, [%r29+200];
	ld.shared.u32 	%r647, [%r37+12800];
	add.s32 	%r648, %r647, %r646;
	min.s32 	%r649, %r637, %r648;
	ld.shared.u32 	%r650, [%r29+8392];
	add.s32 	%r651, %r647, %r650;
	min.s32 	%r652, %r640, %r651;
	ld.shared.u32 	%r653, [%r37+12928];
	add.s32 	%r654, %r653, %r646;
	min.s32 	%r655, %r643, %r654;
	add.s32 	%r656, %r650, %r653;
	min.s32 	%r657, %r645, %r656;
	ld.shared.u32 	%r658, [%r29+204];
	ld.shared.u32 	%r659, [%r37+13056];
	add.s32 	%r660, %r659, %r658;
	min.s32 	%r661, %r649, %r660;
	ld.shared.u32 	%r662, [%r29+8396];
	add.s32 	%r663, %r659, %r662;
	min.s32 	%r664, %r652, %r663;
	ld.shared.u32 	%r665, [%r37+13184];
	add.s32 	%r666, %r665, %r658;
	min.s32 	%r667, %r655, %r666;
	add.s32 	%r668, %r662, %r665;
	min.s32 	%r669, %r657, %r668;
	ld.shared.u32 	%r670, [%r29+208];
	ld.shared.u32 	%r671, [%r37+13312];
	add.s32 	%r672, %r671, %r670;
	min.s32 	%r673, %r661, %r672;
	ld.shared.u32 	%r674, [%r29+8400];
	add.s32 	%r675, %r671, %r674;
	min.s32 	%r676, %r664, %r675;
	ld.shared.u32 	%r677, [%r37+13440];
	add.s32 	%r678, %r677, %r670;
	min.s32 	%r679, %r667, %r678;
	add.s32 	%r680, %r674, %r677;
	min.s32 	%r681, %r669, %r680;
	ld.shared.u32 	%r682, [%r29+212];
	ld.shared.u32 	%r683, [%r37+13568];
	add.s32 	%r684, %r683, %r682;
	min.s32 	%r685, %r673, %r684;
	ld.shared.u32 	%r686, [%r29+8404];
	add.s32 	%r687, %r683, %r686;
	min.s32 	%r688, %r676, %r687;
	ld.shared.u32 	%r689, [%r37+13696];
	add.s32 	%r690, %r689, %r682;
	min.s32 	%r691, %r679, %r690;
	add.s32 	%r692, %r686, %r689;
	min.s32 	%r693, %r681, %r692;
	ld.shared.u32 	%r694, [%r29+216];
	ld.shared.u32 	%r695, [%r37+13824];
	add.s32 	%r696, %r695, %r694;
	min.s32 	%r697, %r685, %r696;
	ld.shared.u32 	%r698, [%r29+8408];
	add.s32 	%r699, %r695, %r698;
	min.s32 	%r700, %r688, %r699;
	ld.shared.u32 	%r701, [%r37+13952];
	add.s32 	%r702, %r701, %r694;
	min.s32 	%r703, %r691, %r702;
	add.s32 	%r704, %r698, %r701;
	min.s32 	%r705, %r693, %r704;
	ld.shared.u32 	%r706, [%r29+220];
	ld.shared.u32 	%r707, [%r37+14080];
	add.s32 	%r708, %r707, %r706;
	min.s32 	%r709, %r697, %r708;
	ld.shared.u32 	%r710, [%r29+8412];
	add.s32 	%r711, %r707, %r710;
	min.s32 	%r712, %r700, %r711;
	ld.shared.u32 	%r713, [%r37+14208];
	add.s32 	%r714, %r713, %r706;
	min.s32 	%r715, %r703, %r714;
	add.s32 	%r716, %r710, %r713;
	min.s32 	%r717, %r705, %r716;
	ld.shared.u32 	%r718, [%r29+224];
	ld.shared.u32 	%r719, [%r37+14336];
	add.s32 	%r720, %r719, %r718;
	min.s32 	%r721, %r709, %r720;
	ld.shared.u32 	%r722, [%r29+8416];
	add.s32 	%r723, %r719, %r722;
	min.s32 	%r724, %r712, %r723;
	ld.shared.u32 	%r725, [%r37+14464];
	add.s32 	%r726, %r725, %r718;
	min.s32 	%r727, %r715, %r726;
	add.s32 	%r728, %r722, %r725;
	min.s32 	%r729, %r717, %r728;
	ld.shared.u32 	%r730, [%r29+228];
	ld.shared.u32 	%r731, [%r37+14592];
	add.s32 	%r732, %r731, %r730;
	min.s32 	%r733, %r721, %r732;
	ld.shared.u32 	%r734, [%r29+8420];
	add.s32 	%r735, %r731, %r734;
	min.s32 	%r736, %r724, %r735;
	ld.shared.u32 	%r737, [%r37+14720];
	add.s32 	%r738, %r737, %r730;
	min.s32 	%r739, %r727, %r738;
	add.s32 	%r740, %r734, %r737;
	min.s32 	%r741, %r729, %r740;
	ld.shared.u32 	%r742, [%r29+232];
	ld.shared.u32 	%r743, [%r37+14848];
	add.s32 	%r744, %r743, %r742;
	min.s32 	%r745, %r733, %r744;
	ld.shared.u32 	%r746, [%r29+8424];
	add.s32 	%r747, %r743, %r746;
	min.s32 	%r748, %r736, %r747;
	ld.shared.u32 	%r749, [%r37+14976];
	add.s32 	%r750, %r749, %r742;
	min.s32 	%r751, %r739, %r750;
	add.s32 	%r752, %r746, %r749;
	min.s32 	%r753, %r741, %r752;
	ld.shared.u32 	%r754, [%r29+236];
	ld.shared.u32 	%r755, [%r37+15104];
	add.s32 	%r756, %r755, %r754;
	min.s32 	%r757, %r745, %r756;
	ld.shared.u32 	%r758, [%r29+8428];
	add.s32 	%r759, %r755, %r758;
	min.s32 	%r760, %r748, %r759;
	ld.shared.u32 	%r761, [%r37+15232];
	add.s32 	%r762, %r761, %r754;
	min.s32 	%r763, %r751, %r762;
	add.s32 	%r764, %r758, %r761;
	min.s32 	%r765, %r753, %r764;
	ld.shared.u32 	%r766, [%r29+240];
	ld.shared.u32 	%r767, [%r37+15360];
	add.s32 	%r768, %r767, %r766;
	min.s32 	%r769, %r757, %r768;
	ld.shared.u32 	%r770, [%r29+8432];
	add.s32 	%r771, %r767, %r770;
	min.s32 	%r772, %r760, %r771;
	ld.shared.u32 	%r773, [%r37+15488];
	add.s32 	%r774, %r773, %r766;
	min.s32 	%r775, %r763, %r774;
	add.s32 	%r776, %r770, %r773;
	min.s32 	%r777, %r765, %r776;
	ld.shared.u32 	%r778, [%r29+244];
	ld.shared.u32 	%r779, [%r37+15616];
	add.s32 	%r780, %r779, %r778;
	min.s32 	%r781, %r769, %r780;
	ld.shared.u32 	%r782, [%r29+8436];
	add.s32 	%r783, %r779, %r782;
	min.s32 	%r784, %r772, %r783;
	ld.shared.u32 	%r785, [%r37+15744];
	add.s32 	%r786, %r785, %r778;
	min.s32 	%r787, %r775, %r786;
	add.s32 	%r788, %r782, %r785;
	min.s32 	%r789, %r777, %r788;
	ld.shared.u32 	%r790, [%r29+248];
	ld.shared.u32 	%r791, [%r37+15872];
	add.s32 	%r792, %r791, %r790;
	min.s32 	%r793, %r781, %r792;
	ld.shared.u32 	%r794, [%r29+8440];
	add.s32 	%r795, %r791, %r794;
	min.s32 	%r796, %r784, %r795;
	ld.shared.u32 	%r797, [%r37+16000];
	add.s32 	%r798, %r797, %r790;
	min.s32 	%r799, %r787, %r798;
	add.s32 	%r800, %r794, %r797;
	min.s32 	%r801, %r789, %r800;
	ld.shared.u32 	%r802, [%r29+252];
	ld.shared.u32 	%r803, [%r37+16128];
	add.s32 	%r804, %r803, %r802;
	min.s32 	%r805, %r793, %r804;
	ld.shared.u32 	%r806, [%r29+8444];
	add.s32 	%r807, %r803, %r806;
	min.s32 	%r808, %r796, %r807;
	ld.shared.u32 	%r809, [%r37+16256];
	add.s32 	%r810, %r809, %r802;
	min.s32 	%r811, %r799, %r810;
	add.s32 	%r812, %r806, %r809;
	min.s32 	%r813, %r801, %r812;
	st.shared.u32 	[%r21], %r805;
	st.shared.u32 	[%r21+8192], %r808;
	st.shared.u32 	[%r21+128], %r811;
	st.shared.u32 	[%r21+8320], %r813;
	st.global.u32 	[%rd4], %r805;
	st.global.u32 	[%rd6], %r808;
	st.global.u32 	[%rd4+128], %r811;
	st.global.u32 	[%rd6+128], %r813;
$L__BB5_2:
	ret;

}


// ===== COMPILED SASS (sm_100) =====

	.target	sm_100

	.elftype	@"ET_EXEC"


//--------------------- .note.nv.tkinfo           --------------------------
	.section	.note.nv.tkinfo,"",@"SHT_NOTE"
	.sectionflags	@"SHF_NOTE_NV_TKINFO"
	.tkinfo
        /*0018*/ 	.word	0x00000002
        /*0030*/ 	.string	""
        /*0030*/ 	.string	"ptxas"
        /*0030*/ 	.string	"Cuda compilation tools, release 13.0, V13.0.88"
        /*0030*/ 	.string	"Build cuda_13.0.r13.0/compiler.36424714_0"
        /*0030*/ 	.string	"-arch sm_100 -m 64 "



//--------------------- .note.nv.cuinfo           --------------------------
	.section	.note.nv.cuinfo,"",@"SHT_NOTE"
	.sectionflags	@"SHF_NOTE_NV_CUINFO"
        /*0018*/ 	.short	0x0002
        /*001a*/ 	.short	0x0064
        /*001c*/ 	.short	0x0082
	.zero		2


//--------------------- .nv.info                  --------------------------
	.section	.nv.info,"",@"SHT_CUDA_INFO"
	.align	4


	//----- nvinfo : EIATTR_REGCOUNT
	.align		4
        /*0000*/ 	.byte	0x04, 0x2f
        /*0002*/ 	.short	(.L_1 - .L_0)
	.align		4
.L_0:
        /*0004*/ 	.word	index@(_Z10cal_phase1iPiii)
        /*0008*/ 	.word	0x00000020


	//----- nvinfo : EIATTR_FRAME_SIZE
	.align		4
.L_1:
        /*000c*/ 	.byte	0x04, 0x11
        /*000e*/ 	.short	(.L_3 - .L_2)
	.align		4
.L_2:
        /*0010*/ 	.word	index@(_Z10cal_phase1iPiii)
        /*0014*/ 	.word	0x00000000


	//----- nvinfo : EIATTR_REGCOUNT
	.align		4
.L_3:
        /*0018*/ 	.byte	0x04, 0x2f
        /*001a*/ 	.short	(.L_5 - .L_4)
	.align		4
.L_4:
        /*001c*/ 	.word	index@(_Z10cal_phase2iPiii)
        /*0020*/ 	.word	0x00000020


	//----- nvinfo : EIATTR_FRAME_SIZE
	.align		4
.L_5:
        /*0024*/ 	.byte	0x04, 0x11
        /*0026*/ 	.short	(.L_7 - .L_6)
	.align		4
.L_6:
        /*0028*/ 	.word	index@(_Z10cal_phase2iPiii)
        /*002c*/ 	.word	0x00000000


	//----- nvinfo : EIATTR_REGCOUNT
	.align		4
.L_7:
        /*0030*/ 	.byte	0x04, 0x2f
        /*0032*/ 	.short	(.L_9 - .L_8)
	.align		4
.L_8:
        /*0034*/ 	.word	index@(_Z10cal_phase3iPii)
        /*0038*/ 	.word	0x00000020


	//----- nvinfo : EIATTR_FRAME_SIZE
	.align		4
.L_9:
        /*003c*/ 	.byte	0x04, 0x11
        /*003e*/ 	.short	(.L_11 - .L_10)
	.align		4
.L_10:
        /*0040*/ 	.word	index@(_Z10cal_phase3iPii)
        /*0044*/ 	.word	0x00000000


	//----- nvinfo : EIATTR_REGCOUNT
	.align		4
.L_11:
        /*0048*/ 	.byte	0x04, 0x2f
        /*004a*/ 	.short	(.L_13 - .L_12)
	.align		4
.L_12:
        /*004c*/ 	.word	index@(_Z6Phase1Piii)
        /*0050*/ 	.word	0x00000016


	//----- nvinfo : EIATTR_FRAME_SIZE
	.align		4
.L_13:
        /*0054*/ 	.byte	0x04, 0x11
        /*0056*/ 	.short	(.L_15 - .L_14)
	.align		4
.L_14:
        /*0058*/ 	.word	index@(_Z6Phase1Piii)
        /*005c*/ 	.word	0x00000000


	//----- nvinfo : EIATTR_REGCOUNT
	.align		4
.L_15:
        /*0060*/ 	.byte	0x04, 0x2f
        /*0062*/ 	.short	(.L_17 - .L_16)
	.align		4
.L_16:
        /*0064*/ 	.word	index@(_Z6Phase2Piii)
        /*0068*/ 	.word	0x00000020


	//----- nvinfo : EIATTR_FRAME_SIZE
	.align		4
.L_17:
        /*006c*/ 	.byte	0x04, 0x11
        /*006e*/ 	.short	(.L_19 - .L_18)
	.align		4
.L_18:
        /*0070*/ 	.word	index@(_Z6Phase2Piii)
        /*0074*/ 	.word	0x00000000


	//----- nvinfo : EIATTR_REGCOUNT
	.align		4
.L_19:
        /*0078*/ 	.byte	0x04, 0x2f
        /*007a*/ 	.short	(.L_21 - .L_20)
	.align		4
.L_20:
        /*007c*/ 	.word	index@(_Z6Phase3Piii)
        /*0080*/ 	.word	0x00000020


	//----- nvinfo : EIATTR_FRAME_SIZE
	.align		4
.L_21:
        /*0084*/ 	.byte	0x04, 0x11
        /*0086*/ 	.short	(.L_23 - .L_22)
	.align		4
.L_22:
        /*0088*/ 	.word	index@(_Z6Phase3Piii)
        /*008c*/ 	.word	0x00000000


	//----- nvinfo : EIATTR_MIN_STACK_SIZE
	.align		4
.L_23:
        /*0090*/ 	.byte	0x04, 0x12
        /*0092*/ 	.short	(.L_25 - .L_24)
	.align		4
.L_24:
        /*0094*/ 	.word	index@(_Z6Phase3Piii)
        /*0098*/ 	.word	0x00000000


	//----- nvinfo : EIATTR_MIN_STACK_SIZE
	.align		4
.L_25:
        /*009c*/ 	.byte	0x04, 0x12
        /*009e*/ 	.short	(.L_27 - .L_26)
	.align		4
.L_26:
        /*00a0*/ 	.word	index@(_Z6Phase2Piii)
        /*00a4*/ 	.word	0x00000000


	//----- nvinfo : EIATTR_MIN_STACK_SIZE
	.align		4
.L_27:
        /*00a8*/ 	.byte	0x04, 0x12
        /*00aa*/ 	.short	(.L_29 - .L_28)
	.align		4
.L_28:
        /*00ac*/ 	.word	index@(_Z6Phase1Piii)
        /*00b0*/ 	.word	0x00000000


	//----- nvinfo : EIATTR_MIN_STACK_SIZE
	.align		4
.L_29:
        /*00b4*/ 	.byte	0x04, 0x12
        /*00b6*/ 	.short	(.L_31 - .L_30)
	.align		4
.L_30:
        /*00b8*/ 	.word	index@(_Z10cal_phase3iPii)
        /*00bc*/ 	.word	0x00000000


	//----- nvinfo : EIATTR_MIN_STACK_SIZE
	.align		4
.L_31:
        /*00c0*/ 	.byte	0x04, 0x12
        /*00c2*/ 	.short	(.L_33 - .L_32)
	.align		4
.L_32:
        /*00c4*/ 	.word	index@(_Z10cal_phase2iPiii)
        /*00c8*/ 	.word	0x00000000


	//----- nvinfo : EIATTR_MIN_STACK_SIZE
	.align		4
.L_33:
        /*00cc*/ 	.byte	0x04, 0x12
        /*00ce*/ 	.short	(.L_35 - .L_34)
	.align		4
.L_34:
        /*00d0*/ 	.word	index@(_Z10cal_phase1iPiii)
        /*00d4*/ 	.word	0x00000000
.L_35:


//--------------------- .nv.compat                --------------------------
	.section	.nv.compat,"",@"SHT_CUDA_COMPAT_INFO"
	.align	4
        /*0000*/ 	.byte	0x02, 0x09, 0x00, 0x00, 0x02, 0x02, 0x01, 0x00, 0x02, 0x05, 0x05, 0x00, 0x03, 0x07, 0x01, 0x01
        /*0010*/ 	.byte	0x02, 0x03, 0x00, 0x00, 0x02, 0x06, 0x01, 0x00, 0x04, 0x0b, 0x08, 0x00, 0x09, 0x00, 0x00, 0x00
        /*0020*/ 	.byte	0x00, 0x00, 0x00, 0x00


//--------------------- .nv.info._Z6Phase3Piii    --------------------------
	.section	.nv.info._Z6Phase3Piii,"",@"SHT_CUDA_INFO"
	.sectionflags	@""
	.align	4


	//----- nvinfo : EIATTR_CUDA_API_VERSION
	.align		4
        /*0000*/ 	.byte	0x04, 0x37
        /*0002*/ 	.short	(.L_37 - .L_36)
.L_36:
        /*0004*/ 	.word	0x00000082


	//----- nvinfo : EIATTR_KPARAM_INFO
	.align		4
.L_37:
        /*0008*/ 	.byte	0x04, 0x17
        /*000a*/ 	.short	(.L_39 - .L_38)
.L_38:
        /*000c*/ 	.word	0x00000000
        /*0010*/ 	.short	0x0002
        /*0012*/ 	.short	0x000c
        /*0014*/ 	.byte	0x00, 0xf0, 0x11, 0x00


	//----- nvinfo : EIATTR_KPARAM_INFO
	.align		4
.L_39:
        /*0018*/ 	.byte	0x04, 0x17
        /*001a*/ 	.short	(.L_41 - .L_40)
.L_40:
        /*001c*/ 	.word	0x00000000
        /*0020*/ 	.short	0x0001
        /*0022*/ 	.short	0x0008
        /*0024*/ 	.byte	0x00, 0xf0, 0x11, 0x00


	//----- nvinfo : EIATTR_KPARAM_INFO
	.align		4
.L_41:
        /*0028*/ 	.byte	0x04, 0x17
        /*002a*/ 	.short	(.L_43 - .L_42)
.L_42:
        /*002c*/ 	.word	0x00000000
        /*0030*/ 	.short	0x0000
        /*0032*/ 	.short	0x0000
        /*0034*/ 	.byte	0x00, 0xf5, 0x21, 0x00


	//----- nvinfo : EIATTR_SPARSE_MMA_MASK
	.align		4
.L_43:
        /*0038*/ 	.byte	0x03, 0x50
        /*003a*/ 	.short	0x0000


	//----- nvinfo : EIATTR_MAXREG_COUNT
	.align		4
        /*003c*/ 	.byte	0x03, 0x1b
        /*003e*/ 	.short	0x00ff


	//----- nvinfo : EIATTR_NUM_BARRIERS
	.align		4
        /*0040*/ 	.byte	0x02, 0x4c
        /*0042*/ 	.byte	0x01
	.zero		1


	//----- nvinfo : EIATTR_MERCURY_ISA_VERSION
	.align		4
        /*0044*/ 	.byte	0x03, 0x5f
        /*0046*/ 	.short	0x0101


	//----- nvinfo : EIATTR_VRC_CTA_INIT_COUNT
	.align		4
        /*0048*/ 	.byte	0x02, 0x4a
	.zero		1
	.zero		1


	//----- nvinfo : EIATTR_EXIT_INSTR_OFFSETS
	.align		4
        /*004c*/ 	.byte	0x04, 0x1c
        /*004e*/ 	.short	(.L_45 - .L_44)


	//   ....[0]....
.L_44:
        /*0050*/ 	.word	0x00000060


	//   ....[1]....
        /*0054*/ 	.word	0x00001ec0


	//----- nvinfo : EIATTR_CBANK_PARAM_SIZE
	.align		4
.L_45:
        /*0058*/ 	.byte	0x03, 0x19
        /*005a*/ 	.short	0x0010


	//----- nvinfo : EIATTR_PARAM_CBANK
	.align		4
        /*005c*/ 	.byte	0x04, 0x0a
        /*005e*/ 	.short	(.L_47 - .L_46)
	.align		4
.L_46:
        /*0060*/ 	.word	index@(.nv.constant0._Z6Phase3Piii)
        /*0064*/ 	.short	0x0380
        /*0066*/ 	.short	0x0010


	//----- nvinfo : EIATTR_SW_WAR
	.align		4
.L_47:
        /*0068*/ 	.byte	0x04, 0x36
        /*006a*/ 	.short	(.L_49 - .L_48)
.L_48:
        /*006c*/ 	.word	0x00000008
.L_49:


//--------------------- .nv.info._Z6Phase2Piii    --------------------------
	.section	.nv.info._Z6Phase2Piii,"",@"SHT_CUDA_INFO"
	.sectionflags	@""
	.align	4


	//----- nvinfo : EIATTR_CUDA_API_VERSION
	.align		4
        /*0000*/ 	.byte	0x04, 0x37
        /*0002*/ 	.short	(.L_51 - .L_50)
.L_50:
        /*0004*/ 	.word	0x00000082


	//----- nvinfo : EIATTR_KPARAM_INFO
	.align		4
.L_51:
        /*0008*/ 	.byte	0x04, 0x17
        /*000a*/ 	.short	(.L_53 - .L_52)
.L_52:
        /*000c*/ 	.word	0x00000000
        /*0010*/ 	.short	0x0002
        /*0012*/ 	.short	0x000c
        /*0014*/ 	.byte	0x00, 0xf0, 0x11, 0x00


	//----- nvinfo : EIATTR_KPARAM_INFO
	.align		4
.L_53:
        /*0018*/ 	.byte	0x04, 0x17
        /*001a*/ 	.short	(.L_55 - .L_54)
.L_54:
        /*001c*/ 	.word	0x00000000
        /*0020*/ 	.short	0x0001
        /*0022*/ 	.short	0x0008
        /*0024*/ 	.byte	0x00, 0xf0, 0x11, 0x00


	//----- nvinfo : EIATTR_KPARAM_INFO
	.align		4
.L_55:
        /*0028*/ 	.byte	0x04, 0x17
        /*002a*/ 	.short	(.L_57 - .L_56)
.L_56:
        /*002c*/ 	.word	0x00000000
        /*0030*/ 	.short	0x0000
        /*0032*/ 	.short	0x0000
        /*0034*/ 	.byte	0x00, 0xf5, 0x21, 0x00


	//----- nvinfo : EIATTR_SPARSE_MMA_MASK
	.align		4
.L_57:
        /*0038*/ 	.byte	0x03, 0x50
        /*003a*/ 	.short	0x0000


	//----- nvinfo : EIATTR_MAXREG_COUNT
	.align		4
        /*003c*/ 	.byte	0x03, 0x1b
        /*003e*/ 	.short	0x00ff


	//----- nvinfo : EIATTR_NUM_BARRIERS
	.align		4
        /*0040*/ 	.byte	0x02, 0x4c
        /*0042*/ 	.byte	0x01
	.zero		1


	//----- nvinfo : EIATTR_MERCURY_ISA_VERSION
	.align		4
        /*0044*/ 	.byte	0x03, 0x5f
        /*0046*/ 	.short	0x0101


	//----- nvinfo : EIATTR_VRC_CTA_INIT_COUNT
	.align		4
        /*0048*/ 	.byte	0x02, 0x4a
	.zero		1
	.zero		1


	//----- nvinfo : EIATTR_EXIT_INSTR_OFFSETS
	.align		4
        /*004c*/ 	.byte	0x04, 0x1c
        /*004e*/ 	.short	(.L_59 - .L_58)


	//   ....[0]....
.L_58:
        /*0050*/ 	.word	0x00000040


	//   ....[1]....
        /*0054*/ 	.word	0x000098f0


	//----- nvinfo : EIATTR_CBANK_PARAM_SIZE
	.align		4
.L_59:
        /*0058*/ 	.byte	0x03, 0x19
        /*005a*/ 	.short	0x0010


	//----- nvinfo : EIATTR_PARAM_CBANK
	.align		4
        /*005c*/ 	.byte	0x04, 0x0a
        /*005e*/ 	.short	(.L_61 - .L_60)
	.align		4
.L_60:
        /*0060*/ 	.word	index@(.nv.constant0._Z6Phase2Piii)
        /*0064*/ 	.short	0x0380
        /*0066*/ 	.short	0x0010


	//----- nvinfo : EIATTR_SW_WAR
	.align		4
.L_61:
        /*0068*/ 	.byte	0x04, 0x36
        /*006a*/ 	.short	(.L_63 - .L_62)
.L_62:
        /*006c*/ 	.word	0x00000008
.L_63:


//--------------------- .nv.info._Z6Phase1Piii    --------------------------
	.section	.nv.info._Z6Phase1Piii,"",@"SHT_CUDA_INFO"
	.sectionflags	@""
	.align	4


	//----- nvinfo : EIATTR_CUDA_API_VERSION
	.align		4
        /*0000*/ 	.byte	0x04, 0x37
        /*0002*/ 	.short	(.L_65 - .L_64)
.L_64:
        /*0004*/ 	.word	0x00000082


	//----- nvinfo : EIATTR_KPARAM_INFO
	.align		4
.L_65:
        /*0008*/ 	.byte	0x04, 0x17
        /*000a*/ 	.short	(.L_67 - .L_66)
.L_66:
        /*000c*/ 	.word	0x00000000
        /*0010*/ 	.short	0x0002
        /*0012*/ 	.short	0x000c
        /*0014*/ 	.byte	0x00, 0xf0, 0x11, 0x00


	//----- nvinfo : EIATTR_KPARAM_INFO
	.align		4
.L_67:
        /*0018*/ 	.byte	0x04, 0x17
        /*001a*/ 	.short	(.L_69 - .L_68)
.L_68:
        /*001c*/ 	.word	0x00000000
        /*0020*/ 	.short	0x0001
        /*0022*/ 	.short	0x0008
        /*0024*/ 	.byte	0x00, 0xf0, 0x11, 0x00


	//----- nvinfo : EIATTR_KPARAM_INFO
	.align		4
.L_69:
        /*0028*/ 	.byte	0x04, 0x17
        /*002a*/ 	.short	(.L_71 - .L_70)
.L_70:
        /*002c*/ 	.word	0x00000000
        /*0030*/ 	.short	0x0000
        /*0032*/ 	.short	0x0000
        /*0034*/ 	.byte	0x00, 0xf5, 0x21, 0x00


	//----- nvinfo : EIATTR_SPARSE_MMA_MASK
	.align		4
.L_71:
        /*0038*/ 	.byte	0x03, 0x50
        /*003a*/ 	.short	0x0000


	//----- nvinfo : EIATTR_MAXREG_COUNT
	.align		4
        /*003c*/ 	.byte	0x03, 0x1b
        /*003e*/ 	.short	0x00ff


	//----- nvinfo : EIATTR_NUM_BARRIERS
	.align		4
        /*0040*/ 	.byte	0x02, 0x4c
        /*0042*/ 	.byte	0x01
	.zero		1


	//----- nvinfo : EIATTR_MERCURY_ISA_VERSION
	.align		4
        /*0044*/ 	.byte	0x03, 0x5f
        /*0046*/ 	.short	0x0101


	//----- nvinfo : EIATTR_VRC_CTA_INIT_COUNT
	.align		4
        /*0048*/ 	.byte	0x02, 0x4a
	.zero		1
	.zero		1


	//----- nvinfo : EIATTR_EXIT_INSTR_OFFSETS
	.align		4
        /*004c*/ 	.byte	0x04, 0x1c
        /*004e*/ 	.short	(.L_73 - .L_72)


	//   ....[0]....
.L_72:
        /*0050*/ 	.word	0x00005630


	//----- nvinfo : EIATTR_CBANK_PARAM_SIZE
	.align		4
.L_73:
        /*0054*/ 	.byte	0x03, 0x19
        /*0056*/ 	.short	0x0010


	//----- nvinfo : EIATTR_PARAM_CBANK
	.align		4
        /*0058*/ 	.byte	0x04, 0x0a
        /*005a*/ 	.short	(.L_75 - .L_74)
	.align		4
.L_74:
        /*005c*/ 	.word	index@(.nv.constant0._Z6Phase1Piii)
        /*0060*/ 	.short	0x0380
        /*0062*/ 	.short	0x0010


	//----- nvinfo : EIATTR_SW_WAR
	.align		4
.L_75:
        /*0064*/ 	.byte	0x04, 0x36
        /*0066*/ 	.short	(.L_77 - .L_76)
.L_76:
        /*0068*/ 	.word	0x00000008
.L_77:


//--------------------- .nv.info._Z10cal_phase3iPii --------------------------
	.section	.nv.info._Z10cal_phase3iPii,"",@"SHT_CUDA_INFO"
	.sectionflags	@""
	.align	4


	//----- nvinfo : EIATTR_CUDA_API_VERSION
	.align		4
        /*0000*/ 	.byte	0x04, 0x37
        /*0002*/ 	.short	(.L_79 - .L_78)
.L_78:
        /*0004*/ 	.word	0x00000082


	//----- nvinfo : EIATTR_KPARAM_INFO
	.align		4
.L_79:
        /*0008*/ 	.byte	0x04, 0x17
        /*000a*/ 	.short	(.L_81 - .L_80)
.L_80:
        /*000c*/ 	.word	0x00000000
        /*0010*/ 	.short	0x0002
        /*0012*/ 	.short	0x0010
        /*0014*/ 	.byte	0x00, 0xf0, 0x11, 0x00


	//----- nvinfo : EIATTR_KPARAM_INFO
	.align		4
.L_81:
        /*0018*/ 	.byte	0x04, 0x17
        /*001a*/ 	.short	(.L_83 - .L_82)
.L_82:
        /*001c*/ 	.word	0x00000000
        /*0020*/ 	.short	0x0001
        /*0022*/ 	.short	0x0008
        /*0024*/ 	.byte	0x00, 0xf5, 0x21, 0x00


	//----- nvinfo : EIATTR_KPARAM_INFO
	.align		4
.L_83:
        /*0028*/ 	.byte	0x04, 0x17
        /*002a*/ 	.short	(.L_85 - .L_84)
.L_84:
        /*002c*/ 	.word	0x00000000
        /*0030*/ 	.short	0x0000
        /*0032*/ 	.short	0x0000
        /*0034*/ 	.byte	0x00, 0xf0, 0x11, 0x00


	//----- nvinfo : EIATTR_SPARSE_MMA_MASK
	.align		4
.L_85:
        /*0038*/ 	.byte	0x03, 0x50
        /*003a*/ 	.short	0x0000


	//----- nvinfo : EIATTR_MAXREG_COUNT
	.align		4
        /*003c*/ 	.byte	0x03, 0x1b
        /*003e*/ 	.short	0x00ff


	//----- nvinfo : EIATTR_NUM_BARRIERS
	.align		4
        /*0040*/ 	.byte	0x02, 0x4c
        /*0042*/ 	.byte	0x01
	.zero		1


	//----- nvinfo : EIATTR_MERCURY_ISA_VERSION
	.align		4
        /*0044*/ 	.byte	0x03, 0x5f
        /*0046*/ 	.short	0x0101


	//----- nvinfo : EIATTR_VRC_CTA_INIT_COUNT
	.align		4
        /*0048*/ 	.byte	0x02, 0x4a
	.zero		1
	.zero		1


	//----- nvinfo : EIATTR_EXIT_INSTR_OFFSETS
	.align		4
        /*004c*/ 	.byte	0x04, 0x1c
        /*004e*/ 	.short	(.L_87 - .L_86)


	//   ....[0]....
.L_86:
        /*0050*/ 	.word	0x00000060


	//   ....[1]....
        /*0054*/ 	.word	0x00001ec0


	//----- nvinfo : EIATTR_CBANK_PARAM_SIZE
	.align		4
.L_87:
        /*0058*/ 	.byte	0x03, 0x19
        /*005a*/ 	.short	0x0014


	//----- nvinfo : EIATTR_PARAM_CBANK
	.align		4
        /*005c*/ 	.byte	0x04, 0x0a
        /*005e*/ 	.short	(.L_89 - .L_88)
	.align		4
.L_88:
        /*0060*/ 	.word	index@(.nv.constant0._Z10cal_phase3iPii)
        /*0064*/ 	.short	0x0380
        /*0066*/ 	.short	0x0014


	//----- nvinfo : EIATTR_SW_WAR
	.align		4
.L_89:
        /*0068*/ 	.byte	0x04, 0x36
        /*006a*/ 	.short	(.L_91 - .L_90)
.L_90:
        /*006c*/ 	.word	0x00000008
.L_91:


//--------------------- .nv.info._Z10cal_phase2iPiii --------------------------
	.section	.nv.info._Z10cal_phase2iPiii,"",@"SHT_CUDA_INFO"
	.sectionflags	@""
	.align	4


	//----- nvinfo : EIATTR_CUDA_API_VERSION
	.align		4
        /*0000*/ 	.byte	0x04, 0x37
        /*0002*/ 	.short	(.L_93 - .L_92)
.L_92:
        /*0004*/ 	.word	0x00000082


	//----- nvinfo : EIATTR_KPARAM_INFO
	.align		4
.L_93:
        /*0008*/ 	.byte	0x04, 0x17
        /*000a*/ 	.short	(.L_95 - .L_94)
.L_94:
        /*000c*/ 	.word	0x00000000
        /*0010*/ 	.short	0x0003
        /*0012*/ 	.short	0x0014
        /*0014*/ 	.byte	0x00, 0xf0, 0x11, 0x00


	//----- nvinfo : EIATTR_KPARAM_INFO
	.align		4
.L_95:
        /*0018*/ 	.byte	0x04, 0x17
        /*001a*/ 	.short	(.L_97 - .L_96)
.L_96:
        /*001c*/ 	.word	0x00000000
        /*0020*/ 	.short	0x0002
        /*0022*/ 	.short	0x0010
        /*0024*/ 	.byte	0x00, 0xf0, 0x11, 0x00


	//----- nvinfo : EIATTR_KPARAM_INFO
	.align		4
.L_97:
        /*0028*/ 	.byte	0x04, 0x17
        /*002a*/ 	.short	(.L_99 - .L_98)
.L_98:
        /*002c*/ 	.word	0x00000000
        /*0030*/ 	.short	0x0001
        /*0032*/ 	.short	0x0008
        /*0034*/ 	.byte	0x00, 0xf5, 0x21, 0x00


	//----- nvinfo : EIATTR_KPARAM_INFO
	.align		4
.L_99:
        /*0038*/ 	.byte	0x04, 0x17
        /*003a*/ 	.short	(.L_101 - .L_100)
.L_100:
        /*003c*/ 	.word	0x00000000
        /*0040*/ 	.short	0x0000
        /*0042*/ 	.short	0x0000
        /*0044*/ 	.byte	0x00, 0xf0, 0x11, 0x00


	//----- nvinfo : EIATTR_SPARSE_MMA_MASK
	.align		4
.L_101:
        /*0048*/ 	.byte	0x03, 0x50
        /*004a*/ 	.short	0x0000


	//----- nvinfo : EIATTR_MAXREG_COUNT
	.align		4
        /*004c*/ 	.byte	0x03, 0x1b
        /*004e*/ 	.short	0x00ff


	//----- nvinfo : EIATTR_NUM_BARRIERS
	.align		4
        /*0050*/ 	.byte	0x02, 0x4c
        /*0052*/ 	.byte	0x01
	.zero		1


	//----- nvinfo : EIATTR_MERCURY_ISA_VERSION
	.align		4
        /*0054*/ 	.byte	0x03, 0x5f
        /*0056*/ 	.short	0x0101


	//----- nvinfo : EIATTR_VRC_CTA_INIT_COUNT
	.align		4
        /*0058*/ 	.byte	0x02, 0x4a
	.zero		1
	.zero		1


	//----- nvinfo : EIATTR_EXIT_INSTR_OFFSETS
	.align		4
        /*005c*/ 	.byte	0x04, 0x1c
        /*005e*/ 	.short	(.L_103 - .L_102)


	//   ....[0]....
.L_102:
        /*0060*/ 	.word	0x00000040


	//   ....[1]....
        /*0064*/ 	.word	0x00006d30


	//----- nvinfo : EIATTR_CBANK_PARAM_SIZE
	.align		4
.L_103:
        /*0068*/ 	.byte	0x03, 0x19
        /*006a*/ 	.short	0x0018


	//----- nvinfo : EIATTR_PARAM_CBANK
	.align		4
        /*006c*/ 	.byte	0x04, 0x0a
        /*006e*/ 	.short	(.L_105 - .L_104)
	.align		4
.L_104:
        /*0070*/ 	.word	index@(.nv.constant0._Z10cal_phase2iPiii)
        /*0074*/ 	.short	0x0380
        /*0076*/ 	.short	0x0018


	//----- nvinfo : EIATTR_SW_WAR
	.align		4
.L_105:
        /*0078*/ 	.byte	0x04, 0x36
        /*007a*/ 	.short	(.L_107 - .L_106)
.L_106:
        /*007c*/ 	.word	0x00000008
.L_107:


//--------------------- .nv.info._Z10cal_phase1iPiii --------------------------
	.section	.nv.info._Z10cal_phase1iPiii,"",@"SHT_CUDA_INFO"
	.sectionflags	@""
	.align	4


	//----- nvinfo : EIATTR_CUDA_API_VERSION
	.align		4
        /*0000*/ 	.byte	0x04, 0x37
        /*0002*/ 	.short	(.L_109 - .L_108)
.L_108:
        /*0004*/ 	.word	0x00000082


	//----- nvinfo : EIATTR_KPARAM_INFO
	.align		4
.L_109:
        /*0008*/ 	.byte	0x04, 0x17
        /*000a*/ 	.short	(.L_111 - .L_110)
.L_110:
        /*000c*/ 	.word	0x00000000
        /*0010*/ 	.short	0x0003
        /*0012*/ 	.short	0x0014
        /*0014*/ 	.byte	0x00, 0xf0, 0x11, 0x00


	//----- nvinfo : EIATTR_KPARAM_INFO
	.align		4
.L_111:
        /*0018*/ 	.byte	0x04, 0x17
        /*001a*/ 	.short	(.L_113 - .L_112)
.L_112:
        /*001c*/ 	.word	0x00000000
        /*0020*/ 	.short	0x0002
        /*0022*/ 	.short	0x0010
        /*0024*/ 	.byte	0x00, 0xf0, 0x11, 0x00


	//----- nvinfo : EIATTR_KPARAM_INFO
	.align		4
.L_113:
        /*0028*/ 	.byte	0x04, 0x17
        /*002a*/ 	.short	(.L_115 - .L_114)
.L_114:
        /*002c*/ 	.word	0x00000000
        /*0030*/ 	.short	0x0001
        /*0032*/ 	.short	0x0008
        /*0034*/ 	.byte	0x00, 0xf5, 0x21, 0x00


	//----- nvinfo : EIATTR_KPARAM_INFO
	.align		4
.L_115:
        /*0038*/ 	.byte	0x04, 0x17
        /*003a*/ 	.short	(.L_117 - .L_116)
.L_116:
        /*003c*/ 	.word	0x00000000
        /*0040*/ 	.short	0x0000
        /*0042*/ 	.short	0x0000
        /*0044*/ 	.byte	0x00, 0xf0, 0x11, 0x00


	//----- nvinfo : EIATTR_SPARSE_MMA_MASK
	.align		4
.L_117:
        /*0048*/ 	.byte	0x03, 0x50
        /*004a*/ 	.short	0x0000


	//----- nvinfo : EIATTR_MAXREG_COUNT
	.align		4
        /*004c*/ 	.byte	0x03, 0x1b
        /*004e*/ 	.short	0x00ff


	//----- nvinfo : EIATTR_NUM_BARRIERS
	.align		4
        /*0050*/ 	.byte	0x02, 0x4c
        /*0052*/ 	.byte	0x01
	.zero		1


	//----- nvinfo : EIATTR_MERCURY_ISA_VERSION
	.align		4
        /*0054*/ 	.byte	0x03, 0x5f
        /*0056*/ 	.short	0x0101


	//----- nvinfo : EIATTR_VRC_CTA_INIT_COUNT
	.align		4
        /*0058*/ 	.byte	0x02, 0x4a
	.zero		1
	.zero		1


	//----- nvinfo : EIATTR_EXIT_INSTR_OFFSETS
	.align		4
        /*005c*/ 	.byte	0x04, 0x1c
        /*005e*/ 	.short	(.L_119 - .L_118)


	//   ....[0]....
.L_118:
        /*0060*/ 	.word	0x00004050


	//----- nvinfo : EIATTR_CBANK_PARAM_SIZE
	.align		4
.L_119:
        /*0064*/ 	.byte	0x03, 0x19
        /*0066*/ 	.short	0x0018


	//----- nvinfo : EIATTR_PARAM_CBANK
	.align		4
        /*0068*/ 	.byte	0x04, 0x0a
        /*006a*/ 	.short	(.L_121 - .L_120)
	.align		4
.L_120:
        /*006c*/ 	.word	index@(.nv.constant0._Z10cal_phase1iPiii)
        /*0070*/ 	.short	0x0380
        /*0072*/ 	.short	0x0018


	//----- nvinfo : EIATTR_SW_WAR
	.align		4
.L_121:
        /*0074*/ 	.byte	0x04, 0x36
        /*0076*/ 	.short	(.L_123 - .L_122)
.L_122:
        /*0078*/ 	.word	0x00000008
.L_123:


//--------------------- .nv.callgraph             --------------------------
	.section	.nv.callgraph,"",@"SHT_CUDA_CALLGRAPH"
	.align	4
	.sectionentsize	8
	.align		4
        /*0000*/ 	.word	0x00000000
	.align		4
        /*0004*/ 	.word	0xffffffff
	.align		4
        /*0008*/ 	.word	0x00000000
	.align		4
        /*000c*/ 	.word	0xfffffffe
	.align		4
        /*0010*/ 	.word	0x00000000
	.align		4
        /*0014*/ 	.word	0xfffffffd
	.align		4
        /*0018*/ 	.word	0x00000000
	.align		4
        /*001c*/ 	.word	0xfffffffc


//--------------------- .text._Z6Phase3Piii       --------------------------
	.section	.text._Z6Phase3Piii,"ax",@progbits
	.align	128
        .global         _Z6Phase3Piii
        .type           _Z6Phase3Piii,@function
        .size           _Z6Phase3Piii,(.L_x_6 - _Z6Phase3Piii)
        .other          _Z6Phase3Piii,@"STO_CUDA_ENTRY STV_DEFAULT"
_Z6Phase3Piii:
.text._Z6Phase3Piii:
[----:B------:R-:W-:Y:S01]  /*0000*/  LDC R1, c[0x0][0x37c] ;  /* 0x0000df00ff017b82 */ /* 0x000fe20000000800 */
[----:B------:R-:W0:Y:S07]  /*0010*/  S2R R4, SR_CTAID.Y ;  /* 0x0000000000047919 */ /* 0x000e2e0000002600 */
[----:B------:R-:W0:Y:S01]  /*0020*/  LDC R6, c[0x0][0x388] ;  /* 0x0000e200ff067b82 */ /* 0x000e220000000800 */
[----:B------:R-:W1:Y:S01]  /*0030*/  S2R R0, SR_CTAID.X ;  /* 0x0000000000007919 */ /* 0x000e620000002500 */
[----:B0-----:R-:W-:-:S04]  /*0040*/  ISETP.NE.AND P0, PT, R4, R6, PT ;  /* 0x000000060400720c */ /* 0x001fc80003f05270 */
[----:B-1----:R-:W-:-:S13]  /*0050*/  ISETP.EQ.OR P0, PT, R0, R6, !P0 ;  /* 0x000000060000720c */ /* 0x002fda0004702670 */
[----:B------:R-:W-:Y:S05]  /*0060*/  @P0 EXIT ;  /* 0x000000000000094d */ /* 0x000fea0003800000 */
[----:B------:R-:W0:Y:S01]  /*0070*/  S2R R9, SR_TID.X ;  /* 0x0000000000097919 */ /* 0x000e220000002100 */
[----:B------:R-:W1:Y:S01]  /*0080*/  LDC R15, c[0x0][0x38c] ;  /* 0x0000e300ff0f7b82 */ /* 0x000e620000000800 */
[----:B------:R-:W2:Y:S01]  /*0090*/  LDCU.64 UR8, c[0x0][0x358] ;  /* 0x00006b00ff0877ac */ /* 0x000ea20008000a00 */
[----:B------:R-:W3:Y:S06]  /*00a0*/  S2R R7, SR_TID.Y ;  /* 0x0000000000077919 */ /* 0x000eec0000002200 */
[----:B------:R-:W4:Y:S01]  /*00b0*/  LDC.64 R2, c[0x0][0x380] ;  /* 0x0000e000ff027b82 */ /* 0x000f220000000a00 */
[----:B-1----:R-:W-:-:S02]  /*00c0*/  IMAD.SHL.U32 R11, R15, 0x20, RZ ;  /* 0x000000200f0b7824 */ /* 0x002fc400078e00ff */
[--C-:B0-----:R-:W-:Y:S02]  /*00d0*/  IMAD R5, R0, 0x40, R9.reuse ;  /* 0x0000004000057824 */ /* 0x101fe400078e0209 */
[----:B------:R-:W-:Y:S02]  /*00e0*/  IMAD R0, R6, 0x40, R9 ;  /* 0x0000004006007824 */ /* 0x000fe400078e0209 */
[----:B---3--:R-:W-:-:S04]  /*00f0*/  IMAD R4, R4, 0x40, R7 ;  /* 0x0000004004047824 */ /* 0x008fc800078e0207 */
[-C--:B------:R-:W-:Y:S02]  /*0100*/  IMAD R13, R4, R15.reuse, R0 ;  /* 0x0000000f040d7224 */ /* 0x080fe400078e0200 */
[----:B------:R-:W-:Y:S02]  /*0110*/  IMAD R0, R6, 0x40, R7 ;  /* 0x0000004006007824 */ /* 0x000fe400078e0207 */
[-CC-:B------:R-:W-:Y:S02]  /*0120*/  IMAD R23, R4, R15.reuse, R5.reuse ;  /* 0x0000000f04177224 */ /* 0x180fe400078e0205 */
[----:B------:R-:W-:Y:S02]  /*0130*/  IMAD R5, R0, R15, R5 ;  /* 0x0000000f00057224 */ /* 0x000fe400078e0205 */
[----:B----4-:R-:W-:-:S04]  /*0140*/  IMAD.WIDE R22, R23, 0x4, R2 ;  /* 0x0000000417167825 */ /* 0x010fc800078e0202 */
[--C-:B------:R-:W-:Y:S01]  /*0150*/  IMAD.WIDE R12, R13, 0x4, R2.reuse ;  /* 0x000000040d0c7825 */ /* 0x100fe200078e0202 */
[----:B--2---:R-:W2:Y:S03]  /*0160*/  LDG.E R6, desc[UR8][R22.64] ;  /* 0x0000000816067981 */ /* 0x004ea6000c1e1900 */
[----:B------:R-:W-:Y:S01]  /*0170*/  IMAD.WIDE R2, R5, 0x4, R2 ;  /* 0x0000000405027825 */ /* 0x000fe200078e0202 */
[----:B------:R-:W3:Y:S03]  /*0180*/  LDG.E R14, desc[UR8][R22.64+0x80] ;  /* 0x00008008160e7981 */ /* 0x000ee6000c1e1900 */
[C---:B------:R-:W-:Y:S01]  /*0190*/  IMAD.WIDE R20, R11.reuse, 0x4, R22 ;  /* 0x000000040b147825 */ /* 0x040fe200078e0216 */
[----:B------:R-:W4:Y:S03]  /*01a0*/  LDG.E R8, desc[UR8][R12.64] ;  /* 0x000000080c087981 */ /* 0x000f26000c1e1900 */
[C---:B------:R-:W-:Y:S01]  /*01b0*/  IMAD.WIDE R4, R11.reuse, 0x4, R12 ;  /* 0x000000040b047825 */ /* 0x040fe200078e020c */
[----:B------:R-:W5:Y:S03]  /*01c0*/  LDG.E R18, desc[UR8][R20.64] ;  /* 0x0000000814127981 */ /* 0x000f66000c1e1900 */
[----:B------:R-:W-:Y:S01]  /*01d0*/  IMAD.WIDE R10, R11, 0x4, R2 ;  /* 0x000000040b0a7825 */ /* 0x000fe200078e0202 */
[----:B------:R-:W4:Y:S04]  /*01e0*/  LDG.E R16, desc[UR8][R20.64+0x80] ;  /* 0x0000800814107981 */ /* 0x000f28000c1e1900 */
[----:B------:R-:W4:Y:S04]  /*01f0*/  LDG.E R15, desc[UR8][R12.64+0x80] ;  /* 0x000080080c0f7981 */ /* 0x000f28000c1e1900 */
[----:B------:R-:W4:Y:S04]  /*0200*/  LDG.E R17, desc[UR8][R4.64] ;  /* 0x0000000804117981 */ /* 0x000f28000c1e1900 */
[----:B------:R-:W4:Y:S04]  /*0210*/  LDG.E R25, desc[UR8][R4.64+0x80] ;  /* 0x0000800804197981 */ /* 0x000f28000c1e1900 */
[----:B------:R-:W4:Y:S04]  /*0220*/  LDG.E R24, desc[UR8][R2.64] ;  /* 0x0000000802187981 */ /* 0x000f28000c1e1900 */
[----:B------:R0:W4:Y:S04]  /*0230*/  LDG.E R28, desc[UR8][R2.64+0x80] ;  /* 0x00008008021c7981 */ /* 0x000128000c1e1900 */
[----:B------:R-:W4:Y:S04]  /*0240*/  LDG.E R26, desc[UR8][R10.64] ;  /* 0x000000080a1a7981 */ /* 0x000f28000c1e1900 */
[----:B------:R-:W4:Y:S01]  /*0250*/  LDG.E R27, desc[UR8][R10.64+0x80] ;  /* 0x000080080a1b7981 */ /* 0x000f22000c1e1900 */
[----:B------:R-:W1:Y:S01]  /*0260*/  S2UR UR6, SR_CgaCtaId ;  /* 0x00000000000679c3 */ /* 0x000e620000008800 */
[----:B------:R-:W-:-:S02]  /*0270*/  UMOV UR4, 0x400 ;  /* 0x0000040000047882 */ /* 0x000fc40000000000 */
[----:B------:R-:W-:Y:S02]  /*0280*/  UIADD3 UR5, UPT, UPT, UR4, 0x4000, URZ ;  /* 0x0000400004057890 */ /* 0x000fe4000fffe0ff */
[----:B-1----:R-:W-:Y:S02]  /*0290*/  ULEA UR7, UR6, UR4, 0x18 ;  /* 0x0000000406077291 */ /* 0x002fe4000f8ec0ff */
[----:B------:R-:W-:Y:S02]  /*02a0*/  UIADD3 UR4, UPT, UPT, UR4, 0x8000, URZ ;  /* 0x0000800004047890 */ /* 0x000fe4000fffe0ff */
[----:B------:R-:W-:Y:S02]  /*02b0*/  ULEA UR5, UR6, UR5, 0x18 ;  /* 0x0000000506057291 */ /* 0x000fe4000f8ec0ff */
[----:B------:R-:W-:Y:S01]  /*02c0*/  LEA R0, R7, UR7, 0x8 ;  /* 0x0000000707007c11 */ /* 0x000fe2000f8e40ff */
[----:B------:R-:W-:-:S03]  /*02d0*/  ULEA UR4, UR6, UR4, 0x18 ;  /* 0x0000000406047291 */ /* 0x000fc6000f8ec0ff */
[----:B0-----:R-:W-:Y:S01]  /*02e0*/  LEA R2, R7, UR5, 0x8 ;  /* 0x0000000507027c11 */ /* 0x001fe2000f8e40ff */
[C---:B------:R-:W-:Y:S02]  /*02f0*/  IMAD R3, R9.reuse, 0x4, R0 ;  /* 0x0000000409037824 */ /* 0x040fe400078e0200 */
[C---:B------:R-:W-:Y:S02]  /*0300*/  LEA R0, R9.reuse, UR4, 0x2 ;  /* 0x0000000409007c11 */ /* 0x040fe4000f8e10ff */
[----:B------:R-:W-:-:S03]  /*0310*/  IMAD R4, R9, 0x4, R2 ;  /* 0x0000000409047824 */ /* 0x000fc600078e0202 */
[----:B------:R-:W-:Y:S01]  /*0320*/  IMAD R5, R7, 0x100, R0 ;  /* 0x0000010007057824 */ /* 0x000fe200078e0200 */
[----:B--2---:R-:W-:Y:S04]  /*0330*/  STS [R3], R6 ;  /* 0x0000000603007388 */ /* 0x004fe80000000800 */
[----:B---3--:R-:W-:Y:S04]  /*0340*/  STS [R3+0x80], R14 ;  /* 0x0000800e03007388 */ /* 0x008fe80000000800 */
[----:B-----5:R-:W-:Y:S04]  /*0350*/  STS [R3+0x2000], R18 ;  /* 0x0020001203007388 */ /* 0x020fe80000000800 */
[----:B----4-:R-:W-:Y:S04]  /*0360*/  STS [R3+0x2080], R16 ;  /* 0x0020801003007388 */ /* 0x010fe80000000800 */
[----:B------:R-:W-:Y:S04]  /*0370*/  STS [R4], R8 ;  /* 0x0000000804007388 */ /* 0x000fe80000000800 */
[----:B------:R-:W-:Y:S04]  /*0380*/  STS [R4+0x80], R15 ;  /* 0x0000800f04007388 */ /* 0x000fe80000000800 */
[----:B------:R-:W-:Y:S04]  /*0390*/  STS [R4+0x2000], R17 ;  /* 0x0020001104007388 */ /* 0x000fe80000000800 */
[----:B------:R-:W-:Y:S04]  /*03a0*/  STS [R4+0x2080], R25 ;  /* 0x0020801904007388 */ /* 0x000fe80000000800 */
[----:B------:R-:W-:Y:S04]  /*03b0*/  STS [R5], R24 ;  /* 0x0000001805007388 */ /* 0x000fe80000000800 */
[----:B------:R-:W-:Y:S04]  /*03c0*/  STS [R5+0x80], R28 ;  /* 0x0000801c05007388 */ /* 0x000fe80000000800 */
[----:B------:R-:W-:Y:S04]  /*03d0*/  STS [R5+0x2000], R26 ;  /* 0x0020001a05007388 */ /* 0x000fe80000000800 */
[----:B------:R-:W-:Y:S01]  /*03e0*/  STS [R5+0x2080], R27 ;  /* 0x0020801b05007388 */ /* 0x000fe20000000800 */
[----:B------:R-:W-:Y:S06]  /*03f0*/  BAR.SYNC.DEFER_BLOCKING 0x0 ;  /* 0x0000000000007b1d */ /* 0x000fec0000010000 */
[----:B------:R-:W-:Y:S04]  /*0400*/  LDS R9, [R3] ;  /* 0x0000000003097984 */ /* 0x000fe80000000800 */
[----:B------:R-:W-:Y:S04]  /*0410*/  LDS R29, [R0] ;  /* 0x00000000001d7984 */ /* 0x000fe80000000800 */
[----:B------:R-:W-:Y:S04]  /*0420*/  LDS R11, [R3+0x2000] ;  /* 0x00200000030b7984 */ /* 0x000fe80000000800 */
[----:B------:R-:W0:Y:S04]  /*0430*/  LDS.128 R12, [R2] ;  /* 0x00000000020c7984 */ /* 0x000e280000000c00 */
[----:B------:R-:W1:Y:S04]  /*0440*/  LDS.128 R16, [R2+0x2000] ;  /* 0x0020000002107984 */ /* 0x000e680000000c00 */
[----:B------:R-:W-:Y:S04]  /*0450*/  LDS R10, [R3+0x80] ;  /* 0x00008000030a7984 */ /* 0x000fe80000000800 */
[----:B------:R-:W2:Y:S04]  /*0460*/  LDS R7, [R0+0x80] ;  /* 0x0000800000077984 */ /* 0x000ea80000000800 */
[----:B------:R-:W3:Y:S04]  /*0470*/  LDS R8, [R3+0x2080] ;  /* 0x0020800003087984 */ /* 0x000ee80000000800 */
[----:B------:R-:W4:Y:S04]  /*0480*/  LDS R6, [R0+0x100] ;  /* 0x0001000000067984 */ /* 0x000f280000000800 */
[----:B------:R-:W5:Y:S04]  /*0490*/  LDS R4, [R0+0x180] ;  /* 0x0001800000047984 */ /* 0x000f680000000800 */
[----:B------:R-:W5:Y:S04]  /*04a0*/  LDS R5, [R0+0x200] ;  /* 0x0002000000057984 */ /* 0x000f680000000800 */
[----:B------:R-:W5:Y:S04]  /*04b0*/  LDS R25, [R0+0x280] ;  /* 0x0002800000197984 */ /* 0x000f680000000800 */
[----:B------:R-:W5:Y:S01]  /*04c0*/  LDS R26, [R0+0x300] ;  /* 0x00030000001a7984 */ /* 0x000f620000000800 */
[----:B0-----:R-:W-:-:S03]  /*04d0*/  VIADDMNMX R9, R29, R12, R9, PT ;  /* 0x0000000c1d097246 */ /* 0x001fc60003800109 */
[----:B------:R-:W0:Y:S01]  /*04e0*/  LDS R24, [R0+0x380] ;  /* 0x0003800000187984 */ /* 0x000e220000000800 */
[----:B-1----:R-:W-:-:S03]  /*04f0*/  VIADDMNMX R11, R29, R16, R11, PT ;  /* 0x000000101d0b7246 */ /* 0x002fc6000380010b */
[----:B------:R-:W-:Y:S01]  /*0500*/  LDS R28, [R0+0x3180] ;  /* 0x00318000001c7984 */ /* 0x000fe20000000800 */
[----:B--2---:R-:W-:Y:S02]  /*0510*/  VIADDMNMX R10, R7, R12, R10, PT ;  /* 0x0000000c070a7246 */ /* 0x004fe4000380010a */
[----:B---3--:R-:W-:Y:S02]  /*0520*/  VIADDMNMX R8, R16, R7, R8, PT ;  /* 0x0000000710087246 */ /* 0x008fe40003800108 */
[C---:B----4-:R-:W-:Y:S02]  /*0530*/  VIADDMNMX R9, R6.reuse, R13, R9, PT ;  /* 0x0000000d06097246 */ /* 0x050fe40003800109 */
[----:B------:R-:W-:Y:S02]  /*0540*/  VIADDMNMX R11, R6, R17, R11, PT ;  /* 0x00000011060b7246 */ /* 0x000fe4000380010b */
[----:B-----5:R-:W-:Y:S02]  /*0550*/  VIADDMNMX R10, R4, R13, R10, PT ;  /* 0x0000000d040a7246 */ /* 0x020fe4000380010a */
[----:B------:R-:W-:Y:S01]  /*0560*/  VIADDMNMX R17, R17, R4, R8, PT ;  /* 0x0000000411117246 */ /* 0x000fe20003800108 */
[----:B------:R-:W-:Y:S01]  /*0570*/  LDS R13, [R0+0x400] ;  /* 0x00040000000d7984 */ /* 0x000fe20000000800 */
[----:B------:R-:W-:-:S02]  /*0580*/  VIADDMNMX R12, R5, R14, R9, PT ;  /* 0x0000000e050c7246 */ /* 0x000fc40003800109 */
[----:B------:R-:W-:Y:S02]  /*0590*/  VIADDMNMX R16, R5, R18, R11, PT ;  /* 0x0000001205107246 */ /* 0x000fe4000380010b */
[----:B------:R-:W-:Y:S01]  /*05a0*/  VIADDMNMX R14, R25, R14, R10, PT ;  /* 0x0000000e190e7246 */ /* 0x000fe2000380010a */
[----:B------:R-:W1:Y:S04]  /*05b0*/  LDS.128 R4, [R2+0x10] ;  /* 0x0000100002047984 */ /* 0x000e680000000c00 */
[----:B------:R-:W2:Y:S01]  /*05c0*/  LDS.128 R8, [R2+0x2010] ;  /* 0x0020100002087984 */ /* 0x000ea20000000c00 */
[----:B------:R-:W-:-:S03]  /*05d0*/  VIADDMNMX R18, R18, R25, R17, PT ;  /* 0x0000001912127246 */ /* 0x000fc60003800111 */
[----:B------:R-:W3:Y:S01]  /*05e0*/  LDS R17, [R0+0x480] ;  /* 0x0004800000117984 */ /* 0x000ee20000000800 */
[C---:B------:R-:W-:Y:S02]  /*05f0*/  VIADDMNMX R12, R26.reuse, R15, R12, PT ;  /* 0x0000000f1a0c7246 */ /* 0x040fe4000380010c */
[----:B------:R-:W-:Y:S01]  /*0600*/  VIADDMNMX R26, R26, R19, R16, PT ;  /* 0x000000131a1a7246 */ /* 0x000fe20003800110 */
[----:B------:R-:W-:Y:S01]  /*0610*/  LDS R25, [R0+0x680] ;  /* 0x0006800000197984 */ /* 0x000fe20000000800 */
[----:B0-----:R-:W-:-:S03]  /*0620*/  VIADDMNMX R15, R24, R15, R14, PT ;  /* 0x0000000f180f7246 */ /* 0x001fc6000380010e */
[----:B------:R-:W0:Y:S01]  /*0630*/  LDS R14, [R0+0x500] ;  /* 0x00050000000e7984 */ /* 0x000e220000000800 */
[----:B------:R-:W-:-:S03]  /*0640*/  VIADDMNMX R18, R19, R24, R18, PT ;  /* 0x0000001813127246 */ /* 0x000fc60003800112 */
[----:B------:R-:W4:Y:S04]  /*0650*/  LDS R16, [R0+0x580] ;  /* 0x0005800000107984 */ /* 0x000f280000000800 */
[----:B------:R-:W5:Y:S04]  /*0660*/  LDS R19, [R0+0x600] ;  /* 0x0006000000137984 */ /* 0x000f680000000800 */
[----:B------:R-:W5:Y:S01]  /*0670*/  LDS R24, [R0+0x780] ;  /* 0x0007800000187984 */ /* 0x000f620000000800 */
[C---:B-1----:R-:W-:Y:S02]  /*0680*/  VIADDMNMX R12, R13.reuse, R4, R12, PT ;  /* 0x000000040d0c7246 */ /* 0x042fe4000380010c */
[----:B--2---:R-:W-:-:S02]  /*0690*/  VIADDMNMX R13, R13, R8, R26, PT ;  /* 0x000000080d0d7246 */ /* 0x004fc4000380011a */
[----:B------:R-:W1:Y:S01]  /*06a0*/  LDS R26, [R0+0x700] ;  /* 0x00070000001a7984 */ /* 0x000e620000000800 */
[----:B---3--:R-:W-:Y:S02]  /*06b0*/  VIADDMNMX R15, R17, R4, R15, PT ;  /* 0x00000004110f7246 */ /* 0x008fe4000380010f */
[----:B------:R-:W-:Y:S02]  /*06c0*/  VIADDMNMX R18, R8, R17, R18, PT ;  /* 0x0000001108127246 */ /* 0x000fe40003800112 */
[C---:B0-----:R-:W-:Y:S02]  /*06d0*/  VIADDMNMX R4, R14.reuse, R5, R12, PT ;  /* 0x000000050e047246 */ /* 0x041fe4000380010c */
[----:B------:R-:W-:Y:S02]  /*06e0*/  VIADDMNMX R8, R14, R9, R13, PT ;  /* 0x000000090e087246 */ /* 0x000fe4000380010d */
[----:B----4-:R-:W-:Y:S02]  /*06f0*/  VIADDMNMX R15, R16, R5, R15, PT ;  /* 0x00000005100f7246 */ /* 0x010fe4000380010f */
[----:B------:R-:W-:Y:S01]  /*0700*/  VIADDMNMX R9, R9, R16, R18, PT ;  /* 0x0000001009097246 */ /* 0x000fe20003800112 */
[----:B------:R-:W-:Y:S01]  /*0710*/  LDS R5, [R0+0x800] ;  /* 0x0008000000057984 */ /* 0x000fe20000000800 */
[----:B-----5:R-:W-:-:S02]  /*0720*/  VIADDMNMX R4, R19, R6, R4, PT ;  /* 0x0000000613047246 */ /* 0x020fc40003800104 */
[----:B------:R-:W-:Y:S02]  /*0730*/  VIADDMNMX R8, R19, R10, R8, PT ;  /* 0x0000000a13087246 */ /* 0x000fe40003800108 */
[----:B------:R-:W-:Y:S01]  /*0740*/  VIADDMNMX R6, R25, R6, R15, PT ;  /* 0x0000000619067246 */ /* 0x000fe2000380010f */
[----:B------:R-:W-:Y:S01]  /*0750*/  LDS.128 R16, [R2+0x2020] ;  /* 0x0020200002107984 */ /* 0x000fe20000000c00 */
[----:B------:R-:W-:-:S03]  /*0760*/  VIADDMNMX R10, R10, R25, R9, PT ;  /* 0x000000190a0a7246 */ /* 0x000fc60003800109 */
[----:B------:R-:W0:Y:S04]  /*0770*/  LDS.128 R12, [R2+0x20] ;  /* 0x00002000020c7984 */ /* 0x000e280000000c00 */
[----:B------:R-:W2:Y:S01]  /*0780*/  LDS R9, [R0+0x880] ;  /* 0x0008800000097984 */ /* 0x000ea20000000800 */
[----:B------:R-:W-:-:S03]  /*0790*/  VIADDMNMX R10, R11, R24, R10, PT ;  /* 0x000000180b0a7246 */ /* 0x000fc6000380010a */
[----:B------:R-:W-:Y:S01]  /*07a0*/  LDS R25, [R0+0xa80] ;  /* 0x000a800000197984 */ /* 0x000fe20000000800 */
[C---:B-1----:R-:W-:Y:S02]  /*07b0*/  VIADDMNMX R4, R26.reuse, R7, R4, PT ;  /* 0x000000071a047246 */ /* 0x042fe40003800104 */
[----:B------:R-:W-:Y:S02]  /*07c0*/  VIADDMNMX R26, R26, R11, R8, PT ;  /* 0x0000000b1a1a7246 */ /* 0x000fe40003800108 */
[----:B------:R-:W-:Y:S01]  /*07d0*/  VIADDMNMX R7, R24, R7, R6, PT ;  /* 0x0000000718077246 */ /* 0x000fe20003800106 */
[----:B------:R-:W1:Y:S04]  /*07e0*/  LDS R8, [R0+0x980] ;  /* 0x0009800000087984 */ /* 0x000e680000000800 */
[----:B------:R-:W3:Y:S04]  /*07f0*/  LDS R6, [R0+0x900] ;  /* 0x0009000000067984 */ /* 0x000ee80000000800 */
[----:B------:R-:W4:Y:S04]  /*0800*/  LDS R11, [R0+0xa00] ;  /* 0x000a0000000b7984 */ /* 0x000f280000000800 */
[----:B------:R-:W5:Y:S01]  /*0810*/  LDS R24, [R0+0xb00] ;  /* 0x000b000000187984 */ /* 0x000f620000000800 */
[----:B0-----:R-:W-:-:S02]  /*0820*/  VIADDMNMX R4, R5, R12, R4, PT ;  /* 0x0000000c05047246 */ /* 0x001fc40003800104 */
[----:B------:R-:W-:Y:S02]  /*0830*/  VIADDMNMX R5, R5, R16, R26, PT ;  /* 0x0000001005057246 */ /* 0x000fe4000380011a */
[----:B--2---:R-:W-:Y:S01]  /*0840*/  VIADDMNMX R7, R9, R12, R7, PT ;  /* 0x0000000c09077246 */ /* 0x004fe20003800107 */
[----:B------:R-:W0:Y:S01]  /*0850*/  LDS R26, [R0+0xb80] ;  /* 0x000b8000001a7984 */ /* 0x000e220000000800 */
[----:B------:R-:W-:Y:S02]  /*0860*/  VIADDMNMX R10, R16, R9, R10, PT ;  /* 0x00000009100a7246 */ /* 0x000fe4000380010a */
[-C--:B-1----:R-:W-:Y:S02]  /*0870*/  VIADDMNMX R7, R8, R13.reuse, R7, PT ;  /* 0x0000000d08077246 */ /* 0x082fe40003800107 */
[C---:B---3--:R-:W-:Y:S02]  /*0880*/  VIADDMNMX R4, R6.reuse, R13, R4, PT ;  /* 0x0000000d06047246 */ /* 0x048fe40003800104 */
[----:B------:R-:W-:Y:S01]  /*0890*/  VIADDMNMX R5, R6, R17, R5, PT ;  /* 0x0000001106057246 */ /* 0x000fe20003800105 */
[----:B------:R-:W-:Y:S01]  /*08a0*/  LDS R13, [R0+0xc00] ;  /* 0x000c0000000d7984 */ /* 0x000fe20000000800 */
[----:B----4-:R-:W-:-:S02]  /*08b0*/  VIADDMNMX R12, R11, R14, R4, PT ;  /* 0x0000000e0b0c7246 */ /* 0x010fc40003800104 */
[----:B------:R-:W-:Y:S02]  /*08c0*/  VIADDMNMX R16, R11, R18, R5, PT ;  /* 0x000000120b107246 */ /* 0x000fe40003800105 */
[----:B------:R-:W-:Y:S02]  /*08d0*/  VIADDMNMX R14, R25, R14, R7, PT ;  /* 0x0000000e190e7246 */ /* 0x000fe40003800107 */
[----:B------:R-:W-:Y:S01]  /*08e0*/  VIADDMNMX R17, R17, R8, R10, PT ;  /* 0x0000000811117246 */ /* 0x000fe2000380010a */
[----:B------:R-:W1:Y:S04]  /*08f0*/  LDS.128 R4, [R2+0x30] ;  /* 0x0000300002047984 */ /* 0x000e680000000c00 */
[----:B------:R-:W2:Y:S01]  /*0900*/  LDS.128 R8, [R2+0x2030] ;  /* 0x0020300002087984 */ /* 0x000ea20000000c00 */
[----:B------:R-:W-:-:S03]  /*0910*/  VIADDMNMX R18, R18, R25, R17, PT ;  /* 0x0000001912127246 */ /* 0x000fc60003800111 */
[----:B------:R-:W3:Y:S01]  /*0920*/  LDS R17, [R0+0xc80] ;  /* 0x000c800000117984 */ /* 0x000ee20000000800 */
[C---:B-----5:R-:W-:Y:S02]  /*0930*/  VIADDMNMX R12, R24.reuse, R15, R12, PT ;  /* 0x0000000f180c7246 */ /* 0x060fe4000380010c */
        /* <DEDUP_REMOVED lines=23> */
[----:B------:R-:W0:Y:S01]  /*0ab0*/  LDS.128 R12, [R2+0x40] ;  /* 0x00004000020c7984 */ /* 0x000e220000000c00 */
[----:B------:R-:W-:-:S03]  /*0ac0*/  VIADDMNMX R4, R26, R7, R4, PT ;  /* 0x000000071a047246 */ /* 0x000fc60003800104 */
[----:B------:R-:W2:Y:S01]  /*0ad0*/  LDS R9, [R0+0x1080] ;  /* 0x0010800000097984 */ /* 0x000ea20000000800 */
[----:B------:R-:W-:-:S03]  /*0ae0*/  VIADDMNMX R26, R26, R11, R8, PT ;  /* 0x0000000b1a1a7246 */ /* 0x000fc60003800108 */
[----:B------:R-:W3:Y:S04]  /*0af0*/  LDS R8, [R0+0x1180] ;  /* 0x0011800000087984 */ /* 0x000ee80000000800 */
[----:B------:R-:W-:Y:S01]  /*0b00*/  LDS R25, [R0+0x1280] ;  /* 0x0012800000197984 */ /* 0x000fe20000000800 */
[----:B-1----:R-:W-:-:S03]  /*0b10*/  VIADDMNMX R7, R24, R7, R6, PT ;  /* 0x0000000718077246 */ /* 0x002fc60003800106 */
[----:B------:R-:W1:Y:S01]  /*0b20*/  LDS R6, [R0+0x1100] ;  /* 0x0011000000067984 */ /* 0x000e620000000800 */
[----:B------:R-:W-:-:S03]  /*0b30*/  VIADDMNMX R10, R11, R24, R10, PT ;  /* 0x000000180b0a7246 */ /* 0x000fc6000380010a */
[----:B------:R-:W4:Y:S04]  /*0b40*/  LDS R11, [R0+0x1200] ;  /* 0x00120000000b7984 */ /* 0x000f280000000800 */
[----:B------:R-:W5:Y:S01]  /*0b50*/  LDS R24, [R0+0x1300] ;  /* 0x0013000000187984 */ /* 0x000f620000000800 */
[C---:B0-----:R-:W-:Y:S02]  /*0b60*/  VIADDMNMX R4, R5.reuse, R12, R4, PT ;  /* 0x0000000c05047246 */ /* 0x041fe40003800104 */
[----:B------:R-:W-:Y:S02]  /*0b70*/  VIADDMNMX R5, R5, R16, R26, PT ;  /* 0x0000001005057246 */ /* 0x000fe4000380011a */
[----:B--2---:R-:W-:Y:S01]  /*0b80*/  VIADDMNMX R7, R9, R12, R7, PT ;  /* 0x0000000c09077246 */ /* 0x004fe20003800107 */
[----:B------:R-:W0:Y:S01]  /*0b90*/  LDS R26, [R0+0x1380] ;  /* 0x00138000001a7984 */ /* 0x000e220000000800 */
[----:B------:R-:W-:-:S02]  /*0ba0*/  VIADDMNMX R10, R16, R9, R10, PT ;  /* 0x00000009100a7246 */ /* 0x000fc4000380010a */
[-C--:B---3--:R-:W-:Y:S02]  /*0bb0*/  VIADDMNMX R7, R8, R13.reuse, R7, PT ;  /* 0x0000000d08077246 */ /* 0x088fe40003800107 */
[C---:B-1----:R-:W-:Y:S02]  /*0bc0*/  VIADDMNMX R4, R6.reuse, R13, R4, PT ;  /* 0x0000000d06047246 */ /* 0x042fe40003800104 */
[----:B------:R-:W-:Y:S01]  /*0bd0*/  VIADDMNMX R5, R6, R17, R5, PT ;  /* 0x0000001106057246 */ /* 0x000fe20003800105 */
[----:B------:R-:W-:Y:S01]  /*0be0*/  LDS R13, [R0+0x1400] ;  /* 0x00140000000d7984 */ /* 0x000fe20000000800 */
[C---:B----4-:R-:W-:Y:S02]  /*0bf0*/  VIADDMNMX R12, R11.reuse, R14, R4, PT ;  /* 0x0000000e0b0c7246 */ /* 0x050fe40003800104 */
[----:B------:R-:W-:Y:S02]  /*0c00*/  VIADDMNMX R16, R11, R18, R5, PT ;  /* 0x000000120b107246 */ /* 0x000fe40003800105 */
[----:B------:R-:W-:-:S02]  /*0c10*/  VIADDMNMX R14, R25, R14, R7, PT ;  /* 0x0000000e190e7246 */ /* 0x000fc40003800107 */
[----:B------:R-:W-:Y:S01]  /*0c20*/  VIADDMNMX R17, R17, R8, R10, PT ;  /* 0x0000000811117246 */ /* 0x000fe2000380010a */
[----:B------:R-:W1:Y:S04]  /*0c30*/  LDS.128 R4, [R2+0x50] ;  /* 0x0000500002047984 */ /* 0x000e680000000c00 */
[----:B------:R-:W2:Y:S01]  /*0c40*/  LDS.128 R8, [R2+0x2050] ;  /* 0x0020500002087984 */ /* 0x000ea20000000c00 */
[----:B------:R-:W-:-:S03]  /*0c50*/  VIADDMNMX R18, R18, R25, R17, PT ;  /* 0x0000001912127246 */ /* 0x000fc60003800111 */
[----:B------:R-:W3:Y:S01]  /*0c60*/  LDS R17, [R0+0x1480] ;  /* 0x0014800000117984 */ /* 0x000ee20000000800 */
[C---:B-----5:R-:W-:Y:S02]  /*0c70*/  VIADDMNMX R12, R24.reuse, R15, R12, PT ;  /* 0x0000000f180c7246 */ /* 0x060fe4000380010c */
[----:B------:R-:W-:Y:S01]  /*0c80*/  VIADDMNMX R24, R24, R19, R16, PT ;  /* 0x0000001318187246 */ /* 0x000fe20003800110 */
[----:B------:R-:W-:Y:S04]  /*0c90*/  LDS R25, [R0+0x1680] ;  /* 0x0016800000197984 */ /* 0x000fe80000000800 */
[----:B------:R-:W4:Y:S01]  /*0ca0*/  LDS R16, [R0+0x1580] ;  /* 0x0015800000107984 */ /* 0x000f220000000800 */
[----:B0-----:R-:W-:-:S03]  /*0cb0*/  VIADDMNMX R15, R26, R15, R14, PT ;  /* 0x0000000f1a0f7246 */ /* 0x001fc6000380010e */
[----:B------:R-:W0:Y:S01]  /*0cc0*/  LDS R14, [R0+0x1500] ;  /* 0x00150000000e7984 */ /* 0x000e220000000800 */
[----:B------:R-:W-:-:S03]  /*0cd0*/  VIADDMNMX R18, R19, R26, R18, PT ;  /* 0x0000001a13127246 */ /* 0x000fc60003800112 */
[----:B------:R-:W5:Y:S04]  /*0ce0*/  LDS R19, [R0+0x1600] ;  /* 0x0016000000137984 */ /* 0x000f680000000800 */
[----:B------:R-:W5:Y:S01]  /*0cf0*/  LDS R26, [R0+0x1700] ;  /* 0x00170000001a7984 */ /* 0x000f620000000800 */
[C---:B-1----:R-:W-:Y:S02]  /*0d00*/  VIADDMNMX R12, R13.reuse, R4, R12, PT ;  /* 0x000000040d0c7246 */ /* 0x042fe4000380010c */
[----:B--2---:R-:W-:Y:S02]  /*0d10*/  VIADDMNMX R13, R13, R8, R24, PT ;  /* 0x000000080d0d7246 */ /* 0x004fe40003800118 */
[----:B------:R-:W1:Y:S01]  /*0d20*/  LDS R24, [R0+0x1780] ;  /* 0x0017800000187984 */ /* 0x000e620000000800 */
[----:B---3--:R-:W-:-:S02]  /*0d30*/  VIADDMNMX R15, R17, R4, R15, PT ;  /* 0x00000004110f7246 */ /* 0x008fc4000380010f */
[----:B------:R-:W-:Y:S02]  /*0d40*/  VIADDMNMX R18, R8, R17, R18, PT ;  /* 0x0000001108127246 */ /* 0x000fe40003800112 */
[-C--:B----4-:R-:W-:Y:S02]  /*0d50*/  VIADDMNMX R15, R16, R5.reuse, R15, PT ;  /* 0x00000005100f7246 */ /* 0x090fe4000380010f */
[C---:B0-----:R-:W-:Y:S02]  /*0d60*/  VIADDMNMX R4, R14.reuse, R5, R12, PT ;  /* 0x000000050e047246 */ /* 0x041fe4000380010c */
[----:B------:R-:W-:Y:S01]  /*0d70*/  VIADDMNMX R8, R14, R9, R13, PT ;  /* 0x000000090e087246 */ /* 0x000fe2000380010d */
[----:B------:R-:W-:Y:S01]  /*0d80*/  LDS R5, [R0+0x1800] ;  /* 0x0018000000057984 */ /* 0x000fe20000000800 */
[----:B------:R-:W-:Y:S02]  /*0d90*/  VIADDMNMX R9, R9, R16, R18, PT ;  /* 0x0000001009097246 */ /* 0x000fe40003800112 */
        /* <DEDUP_REMOVED lines=9> */
[----:B------:R-:W3:Y:S01]  /*0e30*/  LDS R8, [R0+0x1980] ;  /* 0x0019800000087984 */ /* 0x000ee20000000800 */
[----:B-1----:R-:W-:-:S03]  /*0e40*/  VIADDMNMX R7, R24, R7, R6, PT ;  /* 0x0000000718077246 */ /* 0x002fc60003800106 */
[----:B------:R-:W-:Y:S01]  /*0e50*/  LDS R25, [R0+0x1a80] ;  /* 0x001a800000197984 */ /* 0x000fe20000000800 */
[----:B------:R-:W-:-:S03]  /*0e60*/  VIADDMNMX R10, R11, R24, R10, PT ;  /* 0x000000180b0a7246 */ /* 0x000fc6000380010a */
[----:B------:R-:W1:Y:S04]  /*0e70*/  LDS R6, [R0+0x1900] ;  /* 0x0019000000067984 */ /* 0x000e680000000800 */
[----:B------:R-:W4:Y:S04]  /*0e80*/  LDS R11, [R0+0x1a00] ;  /* 0x001a0000000b7984 */ /* 0x000f280000000800 */
[----:B------:R-:W5:Y:S01]  /*0e90*/  LDS R24, [R0+0x1b00] ;  /* 0x001b000000187984 */ /* 0x000f620000000800 */
[C---:B0-----:R-:W-:Y:S02]  /*0ea0*/  VIADDMNMX R4, R5.reuse, R12, R4, PT ;  /* 0x0000000c05047246 */ /* 0x041fe40003800104 */
[----:B------:R-:W-:-:S02]  /*0eb0*/  VIADDMNMX R5, R5, R16, R26, PT ;  /* 0x0000001005057246 */ /* 0x000fc4000380011a */
[----:B--2---:R-:W-:Y:S01]  /*0ec0*/  VIADDMNMX R7, R9, R12, R7, PT ;  /* 0x0000000c09077246 */ /* 0x004fe20003800107 */
[----:B------:R-:W0:Y:S01]  /*0ed0*/  LDS R26, [R0+0x1b80] ;  /* 0x001b8000001a7984 */ /* 0x000e220000000800 */
[----:B------:R-:W-:Y:S02]  /*0ee0*/  VIADDMNMX R10, R16, R9, R10, PT ;  /* 0x00000009100a7246 */ /* 0x000fe4000380010a */
[-C--:B---3--:R-:W-:Y:S02]  /*0ef0*/  VIADDMNMX R7, R8, R13.reuse, R7, PT ;  /* 0x0000000d08077246 */ /* 0x088fe40003800107 */
[C---:B-1----:R-:W-:Y:S02]  /*0f00*/  VIADDMNMX R4, R6.reuse, R13, R4, PT ;  /* 0x0000000d06047246 */ /* 0x042fe40003800104 */
        /* <DEDUP_REMOVED lines=60> */
[----:B------:R-:W-:-:S02]  /*12d0*/  VIADDMNMX R18, R18, R25, R17, PT ;  /* 0x0000001912127246 */ /* 0x000fc40003800111 */
[C---:B-----5:R-:W-:Y:S01]  /*12e0*/  VIADDMNMX R12, R24.reuse, R15, R12, PT ;  /* 0x0000000f180c7246 */ /* 0x060fe2000380010c */
[----:B------:R-:W3:Y:S01]  /*12f0*/  LDS R17, [R0+0x2480] ;  /* 0x0024800000117984 */ /* 0x000ee20000000800 */
[----:B------:R-:W-:-:S03]  /*1300*/  VIADDMNMX R24, R24, R19, R16, PT ;  /* 0x0000001318187246 */ /* 0x000fc60003800110 */
[----:B------:R-:W4:Y:S04]  /*1310*/  LDS R16, [R0+0x2580] ;  /* 0x0025800000107984 */ /* 0x000f280000000800 */
[----:B------:R-:W-:Y:S01]  /*1320*/  LDS R25, [R0+0x2680] ;  /* 0x0026800000197984 */ /* 0x000fe20000000800 */
        /* <DEDUP_REMOVED lines=18> */
[----:B------:R-:W0:Y:S01]  /*1450*/  LDS.128 R12, [R2+0xa0] ;  /* 0x0000a000020c7984 */ /* 0x000e220000000c00 */
[----:B------:R-:W-:-:S03]  /*1460*/  VIADDMNMX R4, R26, R7, R4, PT ;  /* 0x000000071a047246 */ /* 0x000fc60003800104 */
[----:B------:R-:W2:Y:S01]  /*1470*/  LDS R25, [R0+0x2880] ;  /* 0x0028800000197984 */ /* 0x000ea20000000800 */
[----:B------:R-:W-:-:S03]  /*1480*/  VIADDMNMX R8, R19, R10, R8, PT ;  /* 0x0000000a13087246 */ /* 0x000fc60003800108 */
[----:B------:R-:W3:Y:S01]  /*1490*/  LDS R10, [R0+0x2980] ;  /* 0x00298000000a7984 */ /* 0x000ee20000000800 */
[----:B------:R-:W-:-:S03]  /*14a0*/  VIADDMNMX R26, R26, R11, R8, PT ;  /* 0x0000000b1a1a7246 */ /* 0x000fc60003800108 */
[----:B------:R-:W4:Y:S01]  /*14b0*/  LDS.128 R16, [R2+0x20a0] ;  /* 0x0020a00002107984 */ /* 0x000f220000000c00 */
[----:B-1----:R-:W-:-:S03]  /*14c0*/  VIADDMNMX R7, R24, R7, R6, PT ;  /* 0x0000000718077246 */ /* 0x002fc60003800106 */
[----:B------:R-:W-:Y:S01]  /*14d0*/  LDS R8, [R0+0x2b00] ;  /* 0x002b000000087984 */ /* 0x000fe20000000800 */
[----:B------:R-:W-:-:S03]  /*14e0*/  VIADDMNMX R27, R11, R24, R9, PT ;  /* 0x000000180b1b7246 */ /* 0x000fc60003800109 */
[----:B------:R-:W1:Y:S04]  /*14f0*/  LDS R6, [R0+0x2900] ;  /* 0x0029000000067984 */ /* 0x000e680000000800 */
[----:B------:R-:W5:Y:S04]  /*1500*/  LDS R11, [R0+0x2a00] ;  /* 0x002a0000000b7984 */ /* 0x000f680000000800 */
[----:B------:R-:W5:Y:S04]  /*1510*/  LDS R9, [R0+0x2a80] ;  /* 0x002a800000097984 */ /* 0x000f680000000800 */
[----:B------:R-:W5:Y:S01]  /*1520*/  LDS R24, [R0+0x2b80] ;  /* 0x002b800000187984 */ /* 0x000f620000000800 */
[----:B0-----:R-:W-:-:S02]  /*1530*/  VIADDMNMX R4, R5, R12, R4, PT ;  /* 0x0000000c05047246 */ /* 0x001fc40003800104 */
[----:B--2---:R-:W-:-:S04]  /*1540*/  VIADDMNMX R7, R25, R12, R7, PT ;  /* 0x0000000c19077246 */ /* 0x004fc80003800107 */
[----:B---3--:R-:W-:Y:S02]  /*1550*/  VIADDMNMX R7, R10, R13, R7, PT ;  /* 0x0000000d0a077246 */ /* 0x008fe40003800107 */
[----:B----4-:R-:W-:Y:S02]  /*1560*/  VIADDMNMX R26, R5, R16, R26, PT ;  /* 0x00000010051a7246 */ /* 0x010fe4000380011a */
[----:B------:R-:W-:Y:S02]  /*1570*/  VIADDMNMX R27, R16, R25, R27, PT ;  /* 0x00000019101b7246 */ /* 0x000fe4000380011b */
[----:B------:R-:W-:Y:S01]  /*1580*/  LDS R25, [R0+0x2e80] ;  /* 0x002e800000197984 */ /* 0x000fe20000000800 */
[C---:B-1----:R-:W-:Y:S02]  /*1590*/  VIADDMNMX R4, R6.reuse, R13, R4, PT ;  /* 0x0000000d06047246 */ /* 0x042fe40003800104 */
[----:B------:R-:W-:Y:S01]  /*15a0*/  VIADDMNMX R26, R6, R17, R26, PT ;  /* 0x00000011061a7246 */ /* 0x000fe2000380011a */
[----:B------:R-:W-:Y:S01]  /*15b0*/  LDS R13, [R0+0x2c00] ;  /* 0x002c0000000d7984 */ /* 0x000fe20000000800 */
[----:B-----5:R-:W-:-:S02]  /*15c0*/  VIADDMNMX R16, R11, R14, R4, PT ;  /* 0x0000000e0b107246 */ /* 0x020fc40003800104 */
[----:B------:R-:W-:Y:S02]  /*15d0*/  VIADDMNMX R27, R17, R10, R27, PT ;  /* 0x0000000a111b7246 */ /* 0x000fe4000380011b */
[----:B------:R-:W-:Y:S01]  /*15e0*/  VIADDMNMX R14, R9, R14, R7, PT ;  /* 0x0000000e090e7246 */ /* 0x000fe20003800107 */
[----:B------:R-:W-:Y:S04]  /*15f0*/  LDS R17, [R0+0x2c80] ;  /* 0x002c800000117984 */ /* 0x000fe80000000800 */
[----:B------:R-:W0:Y:S01]  /*1600*/  LDS.128 R4, [R2+0xb0] ;  /* 0x0000b00002047984 */ /* 0x000e220000000c00 */
[----:B------:R-:W-:Y:S02]  /*1610*/  VIADDMNMX R12, R11, R18, R26, PT ;  /* 0x000000120b0c7246 */ /* 0x000fe4000380011a */
[----:B------:R-:W-:-:S02]  /*1620*/  VIADDMNMX R27, R18, R9, R27, PT ;  /* 0x00000009121b7246 */ /* 0x000fc4000380011b */
[C---:B------:R-:W-:Y:S01]  /*1630*/  VIADDMNMX R16, R8.reuse, R15, R16, PT ;  /* 0x0000000f08107246 */ /* 0x040fe20003800110 */
[----:B------:R-:W-:Y:S01]  /*1640*/  LDS R18, [R0+0x2d80] ;  /* 0x002d800000127984 */ /* 0x000fe20000000800 */
[----:B------:R-:W-:-:S03]  /*1650*/  VIADDMNMX R12, R8, R19, R12, PT ;  /* 0x00000013080c7246 */ /* 0x000fc6000380010c */
[----:B------:R-:W1:Y:S01]  /*1660*/  LDS.128 R8, [R2+0x20b0] ;  /* 0x0020b00002087984 */ /* 0x000e620000000c00 */
[----:B------:R-:W-:-:S03]  /*1670*/  VIADDMNMX R26, R24, R15, R14, PT ;  /* 0x0000000f181a7246 */ /* 0x000fc6000380010e */
[----:B------:R-:W2:Y:S01]  /*1680*/  LDS R14, [R0+0x2d00] ;  /* 0x002d0000000e7984 */ /* 0x000ea20000000800 */
[----:B------:R-:W-:-:S03]  /*1690*/  VIADDMNMX R27, R19, R24, R27, PT ;  /* 0x00000018131b7246 */ /* 0x000fc6000380011b */
[----:B------:R-:W3:Y:S01]  /*16a0*/  LDS R15, [R0+0x2e00] ;  /* 0x002e0000000f7984 */ /* 0x000ee20000000800 */
[-C--:B0-----:R-:W-:Y:S02]  /*16b0*/  VIADDMNMX R16, R13, R4.reuse, R16, PT ;  /* 0x000000040d107246 */ /* 0x081fe40003800110 */
[----:B------:R-:W-:Y:S02]  /*16c0*/  VIADDMNMX R19, R17, R4, R26, PT ;  /* 0x0000000411137246 */ /* 0x000fe4000380011a */
[----:B------:R-:W0:Y:S01]  /*16d0*/  LDS R4, [R0+0x2f00] ;  /* 0x002f000000047984 */ /* 0x000e220000000800 */
[----:B-1----:R-:W-:Y:S02]  /*16e0*/  VIADDMNMX R12, R13, R8, R12, PT ;  /* 0x000000080d0c7246 */ /* 0x002fe4000380010c */
[----:B------:R-:W-:Y:S02]  /*16f0*/  VIADDMNMX R24, R8, R17, R27, PT ;  /* 0x0000001108187246 */ /* 0x000fe4000380011b */
[C---:B--2---:R-:W-:Y:S01]  /*1700*/  VIADDMNMX R12, R14.reuse, R9, R12, PT ;  /* 0x000000090e0c7246 */ /* 0x044fe2000380010c */
[----:B------:R-:W1:Y:S01]  /*1710*/  LDS R8, [R0+0x2f80] ;  /* 0x002f800000087984 */ /* 0x000e620000000800 */
[----:B------:R-:W-:-:S02]  /*1720*/  VIADDMNMX R16, R14, R5, R16, PT ;  /* 0x000000050e107246 */ /* 0x000fc40003800110 */
[----:B------:R-:W-:Y:S02]  /*1730*/  VIADDMNMX R19, R18, R5, R19, PT ;  /* 0x0000000512137246 */ /* 0x000fe40003800113 */
[----:B------:R-:W-:Y:S01]  /*1740*/  VIADDMNMX R24, R9, R18, R24, PT ;  /* 0x0000001209187246 */ /* 0x000fe20003800118 */
[----:B------:R-:W-:Y:S01]  /*1750*/  LDS R5, [R0+0x3000] ;  /* 0x0030000000057984 */ /* 0x000fe20000000800 */
[C---:B---3--:R-:W-:Y:S02]  /*1760*/  VIADDMNMX R26, R15.reuse, R6, R16, PT ;  /* 0x000000060f1a7246 */ /* 0x048fe40003800110 */
[----:B------:R-:W-:Y:S02]  /*1770*/  VIADDMNMX R27, R15, R10, R12, PT ;  /* 0x0000000a0f1b7246 */ /* 0x000fe4000380010c */
[----:B------:R-:W-:Y:S01]  /*1780*/  VIADDMNMX R9, R25, R6, R19, PT ;  /* 0x0000000619097246 */ /* 0x000fe20003800113 */
[----:B------:R-:W2:Y:S01]  /*1790*/  LDS.128 R12, [R2+0xc0] ;  /* 0x0000c000020c7984 */ /* 0x000ea20000000c00 */
[----:B------:R-:W-:-:S03]  /*17a0*/  VIADDMNMX R10, R10, R25, R24, PT ;  /* 0x000000190a0a7246 */ /* 0x000fc60003800118 */
[----:B------:R-:W3:Y:S04]  /*17b0*/  LDS.128 R16, [R2+0x20c0] ;  /* 0x0020c00002107984 */ /* 0x000ee80000000c00 */
[----:B------:R-:W4:Y:S01]  /*17c0*/  LDS R25, [R0+0x3080] ;  /* 0x0030800000197984 */ /* 0x000f220000000800 */
[C---:B0-----:R-:W-:Y:S02]  /*17d0*/  VIADDMNMX R6, R4.reuse, R7, R26, PT ;  /* 0x0000000704067246 */ /* 0x041fe4000380011a */
[----:B------:R-:W-:Y:S01]  /*17e0*/  VIADDMNMX R24, R4, R11, R27, PT ;  /* 0x0000000b04187246 */ /* 0x000fe2000380011b */
[----:B------:R-:W-:Y:S04]  /*17f0*/  LDS R26, [R0+0x3300] ;  /* 0x00330000001a7984 */ /* 0x000fe80000000800 */
[----:B------:R-:W0:Y:S04]  /*1800*/  LDS R4, [R0+0x3100] ;  /* 0x0031000000047984 */ /* 0x000e280000000800 */
[----:B------:R-:W5:Y:S01]  /*1810*/  LDS R27, [R0+0x3200] ;  /* 0x00320000001b7984 */ /* 0x000f620000000800 */
[----:B-1----:R-:W-:-:S03]  /*1820*/  VIADDMNMX R7, R8, R7, R9, PT ;  /* 0x0000000708077246 */ /* 0x002fc60003800109 */
[----:B------:R-:W1:Y:S01]  /*1830*/  LDS R9, [R0+0x3280] ;  /* 0x0032800000097984 */ /* 0x000e620000000800 */
[----:B------:R-:W-:Y:S02]  /*1840*/  VIADDMNMX R10, R11, R8, R10, PT ;  /* 0x000000080b0a7246 */ /* 0x000fe4000380010a */
[C---:B--2---:R-:W-:Y:S02]  /*1850*/  VIADDMNMX R6, R5.reuse, R12, R6, PT ;  /* 0x0000000c05067246 */ /* 0x044fe40003800106 */
[----:B---3--:R-:W-:Y:S02]  /*1860*/  VIADDMNMX R5, R5, R16, R24, PT ;  /* 0x0000001005057246 */ /* 0x008fe40003800118 */
[----:B------:R-:W2:Y:S01]  /*1870*/  LDS R24, [R0+0x3380] ;  /* 0x0033800000187984 */ /* 0x000ea20000000800 */
[----:B----4-:R-:W-:Y:S02]  /*1880*/  VIADDMNMX R7, R25, R12, R7, PT ;  /* 0x0000000c19077246 */ /* 0x010fe40003800107 */
[----:B------:R-:W-:-:S02]  /*1890*/  VIADDMNMX R10, R16, R25, R10, PT ;  /* 0x00000019100a7246 */ /* 0x000fc4000380010a */
[----:B------:R-:W-:Y:S01]  /*18a0*/  VIADDMNMX R8, R28, R13, R7, PT ;  /* 0x0000000d1c087246 */ /* 0x000fe20003800107 */
[----:B------:R-:W-:Y:S01]  /*18b0*/  LDS R16, [R0+0x3580] ;  /* 0x0035800000107984 */ /* 0x000fe20000000800 */
[----:B------:R-:W-:-:S03]  /*18c0*/  VIADDMNMX R10, R17, R28, R10, PT ;  /* 0x0000001c110a7246 */ /* 0x000fc6000380010a */
[----:B------:R-:W-:Y:S04]  /*18d0*/  LDS R25, [R0+0x3680] ;  /* 0x0036800000197984 */ /* 0x000fe80000000800 */
[----:B------:R-:W-:Y:S01]  /*18e0*/  LDS R28, [R0+0x3d80] ;  /* 0x003d8000001c7984 */ /* 0x000fe20000000800 */
[C---:B0-----:R-:W-:Y:S02]  /*18f0*/  VIADDMNMX R6, R4.reuse, R13, R6, PT ;  /* 0x0000000d04067246 */ /* 0x041fe40003800106 */
[----:B------:R-:W-:Y:S01]  /*1900*/  VIADDMNMX R5, R4, R17, R5, PT ;  /* 0x0000001104057246 */ /* 0x000fe20003800105 */
[----:B------:R-:W-:Y:S01]  /*1910*/  LDS R13, [R0+0x3480] ;  /* 0x00348000000d7984 */ /* 0x000fe20000000800 */
[C---:B-----5:R-:W-:Y:S02]  /*1920*/  VIADDMNMX R12, R27.reuse, R14, R6, PT ;  /* 0x0000000e1b0c7246 */ /* 0x060fe40003800106 */
[----:B------:R-:W-:Y:S01]  /*1930*/  VIADDMNMX R27, R27, R18, R5, PT ;  /* 0x000000121b1b7246 */ /* 0x000fe20003800105 */
[----:B------:R-:W-:Y:S04]  /*1940*/  LDS R17, [R0+0x3400] ;  /* 0x0034000000117984 */ /* 0x000fe80000000800 */
[----:B------:R-:W0:Y:S01]  /*1950*/  LDS.128 R4, [R2+0xd0] ;  /* 0x0000d00002047984 */ /* 0x000e220000000c00 */
[----:B-1----:R-:W-:-:S02]  /*1960*/  VIADDMNMX R14, R9, R14, R8, PT ;  /* 0x0000000e090e7246 */ /* 0x002fc40003800108 */
[----:B------:R-:W-:Y:S02]  /*1970*/  VIADDMNMX R18, R18, R9, R10, PT ;  /* 0x0000000912127246 */ /* 0x000fe4000380010a */
[----:B------:R-:W1:Y:S01]  /*1980*/  LDS.128 R8, [R2+0x20d0] ;  /* 0x0020d00002087984 */ /* 0x000e620000000c00 */
[C---:B------:R-:W-:Y:S02]  /*1990*/  VIADDMNMX R12, R26.reuse, R15, R12, PT ;  /* 0x0000000f1a0c7246 */ /* 0x040fe4000380010c */
[----:B------:R-:W-:Y:S02]  /*19a0*/  VIADDMNMX R26, R26, R19, R27, PT ;  /* 0x000000131a1a7246 */ /* 0x000fe4000380011b */
[----:B--2---:R-:W-:Y:S02]  /*19b0*/  VIADDMNMX R27, R24, R15, R14, PT ;  /* 0x0000000f181b7246 */ /* 0x004fe4000380010e */
[----:B------:R-:W2:Y:S01]  /*19c0*/  LDS R14, [R0+0x3500] ;  /* 0x00350000000e7984 */ /* 0x000ea20000000800 */
[----:B------:R-:W-:-:S03]  /*19d0*/  VIADDMNMX R19, R19, R24, R18, PT ;  /* 0x0000001813137246 */ /* 0x000fc60003800112 */
[----:B------:R-:W3:Y:S04]  /*19e0*/  LDS R15, [R0+0x3600] ;  /* 0x00360000000f7984 */ /* 0x000ee80000000800 */
[----:B------:R-:W-:Y:S01]  /*19f0*/  LDS R24, [R0+0x3780] ;  /* 0x0037800000187984 */ /* 0x000fe20000000800 */
[-C--:B0-----:R-:W-:Y:S02]  /*1a00*/  VIADDMNMX R12, R17, R4.reuse, R12, PT ;  /* 0x00000004110c7246 */ /* 0x081fe4000380010c */
[----:B------:R-:W-:Y:S02]  /*1a10*/  VIADDMNMX R18, R13, R4, R27, PT ;  /* 0x000000040d127246 */ /* 0x000fe4000380011b */
[----:B------:R-:W0:Y:S01]  /*1a20*/  LDS R4, [R0+0x3700] ;  /* 0x0037000000047984 */ /* 0x000e220000000800 */
[----:B-1----:R-:W-:-:S02]  /*1a30*/  VIADDMNMX R26, R17, R8, R26, PT ;  /* 0x00000008111a7246 */ /* 0x002fc4000380011a */
[----:B------:R-:W-:Y:S02]  /*1a40*/  VIADDMNMX R19, R8, R13, R19, PT ;  /* 0x0000000d08137246 */ /* 0x000fe40003800113 */
[-C--:B------:R-:W-:Y:S02]  /*1a50*/  VIADDMNMX R18, R16, R5.reuse, R18, PT ;  /* 0x0000000510127246 */ /* 0x080fe40003800112 */
[C---:B--2---:R-:W-:Y:S02]  /*1a60*/  VIADDMNMX R8, R14.reuse, R5, R12, PT ;  /* 0x000000050e087246 */ /* 0x044fe4000380010c */
[----:B------:R-:W-:Y:S01]  /*1a70*/  VIADDMNMX R26, R14, R9, R26, PT ;  /* 0x000000090e1a7246 */ /* 0x000fe2000380011a */
[----:B------:R-:W-:Y:S01]  /*1a80*/  LDS R5, [R0+0x3800] ;  /* 0x0038000000057984 */ /* 0x000fe20000000800 */
[----:B------:R-:W-:Y:S02]  /*1a90*/  VIADDMNMX R9, R9, R16, R19, PT ;  /* 0x0000001009097246 */ /* 0x000fe40003800113 */
[----:B---3--:R-:W-:-:S02]  /*1aa0*/  VIADDMNMX R8, R15, R6, R8, PT ;  /* 0x000000060f087246 */ /* 0x008fc40003800108 */
[----:B------:R-:W-:Y:S02]  /*1ab0*/  VIADDMNMX R27, R15, R10, R26, PT ;  /* 0x0000000a0f1b7246 */ /* 0x000fe4000380011a */
[----:B------:R-:W-:Y:S01]  /*1ac0*/  VIADDMNMX R10, R10, R25, R9, PT ;  /* 0x000000190a0a7246 */ /* 0x000fe20003800109 */
[----:B------:R-:W1:Y:S01]  /*1ad0*/  LDS.128 R12, [R2+0xe0] ;  /* 0x0000e000020c7984 */ /* 0x000e620000000c00 */
[----:B------:R-:W-:-:S03]  /*1ae0*/  VIADDMNMX R26, R25, R6, R18, PT ;  /* 0x00000006191a7246 */ /* 0x000fc60003800112 */
[----:B------:R-:W2:Y:S04]  /*1af0*/  LDS R9, [R0+0x3880] ;  /* 0x0038800000097984 */ /* 0x000ea80000000800 */
[----:B------:R-:W3:Y:S04]  /*1b00*/  LDS.128 R16, [R2+0x20e0] ;  /* 0x0020e00002107984 */ /* 0x000ee80000000c00 */
[----:B------:R-:W-:Y:S01]  /*1b10*/  LDS R25, [R0+0x3a00] ;  /* 0x003a000000197984 */ /* 0x000fe20000000800 */
[C---:B0-----:R-:W-:Y:S02]  /*1b20*/  VIADDMNMX R6, R4.reuse, R7, R8, PT ;  /* 0x0000000704067246 */ /* 0x041fe40003800108 */
[----:B------:R-:W-:-:S02]  /*1b30*/  VIADDMNMX R8, R4, R11, R27, PT ;  /* 0x0000000b04087246 */ /* 0x000fc4000380011b */
[----:B------:R-:W-:Y:S01]  /*1b40*/  VIADDMNMX R27, R11, R24, R10, PT ;  /* 0x000000180b1b7246 */ /* 0x000fe2000380010a */
[----:B------:R-:W0:Y:S04]  /*1b50*/  LDS R4, [R0+0x3900] ;  /* 0x0039000000047984 */ /* 0x000e280000000800 */
[----:B------:R-:W4:Y:S04]  /*1b60*/  LDS R10, [R0+0x3980] ;  /* 0x00398000000a7984 */ /* 0x000f280000000800 */
[----:B------:R-:W5:Y:S01]  /*1b70*/  LDS R11, [R0+0x3a80] ;  /* 0x003a8000000b7984 */ /* 0x000f620000000800 */
[----:B------:R-:W-:-:S03]  /*1b80*/  VIADDMNMX R7, R24, R7, R26, PT ;  /* 0x0000000718077246 */ /* 0x000fc6000380011a */
[----:B------:R-:W5:Y:S04]  /*1b90*/  LDS R24, [R0+0x3b00] ;  /* 0x003b000000187984 */ /* 0x000f680000000800 */
[----:B------:R-:W5:Y:S01]  /*1ba0*/  LDS R26, [R0+0x3b80] ;  /* 0x003b8000001a7984 */ /* 0x000f620000000800 */
[-C--:B-1----:R-:W-:Y:S02]  /*1bb0*/  VIADDMNMX R6, R5, R12.reuse, R6, PT ;  /* 0x0000000c05067246 */ /* 0x082fe40003800106 */
[----:B--2---:R-:W-:Y:S02]  /*1bc0*/  VIADDMNMX R7, R9, R12, R7, PT ;  /* 0x0000000c09077246 */ /* 0x004fe40003800107 */
[----:B---3--:R-:W-:Y:S02]  /*1bd0*/  VIADDMNMX R8, R5, R16, R8, PT ;  /* 0x0000001005087246 */ /* 0x008fe40003800108 */
[----:B------:R-:W-:-:S02]  /*1be0*/  VIADDMNMX R27, R16, R9, R27, PT ;  /* 0x00000009101b7246 */ /* 0x000fc4000380011b */
[----:B------:R-:W-:Y:S01]  /*1bf0*/  LDS R16, [R0+0x3d00] ;  /* 0x003d000000107984 */ /* 0x000fe20000000800 */
[C---:B0-----:R-:W-:Y:S02]  /*1c00*/  VIADDMNMX R6, R4.reuse, R13, R6, PT ;  /* 0x0000000d04067246 */ /* 0x041fe40003800106 */
[----:B------:R-:W-:Y:S02]  /*1c10*/  VIADDMNMX R8, R4, R17, R8, PT ;  /* 0x0000001104087246 */ /* 0x000fe40003800108 */
[----:B----4-:R-:W-:Y:S02]  /*1c20*/  VIADDMNMX R7, R10, R13, R7, PT ;  /* 0x0000000d0a077246 */ /* 0x010fe40003800107 */
[----:B------:R-:W-:Y:S01]  /*1c30*/  VIADDMNMX R27, R17, R10, R27, PT ;  /* 0x0000000a111b7246 */ /* 0x000fe2000380011b */
[----:B------:R-:W-:Y:S01]  /*1c40*/  LDS R13, [R0+0x3c80] ;  /* 0x003c8000000d7984 */ /* 0x000fe20000000800 */
[C---:B------:R-:W-:Y:S02]  /*1c50*/  VIADDMNMX R12, R25.reuse, R14, R6, PT ;  /* 0x0000000e190c7246 */ /* 0x040fe40003800106 */
[----:B------:R-:W-:Y:S01]  /*1c60*/  VIADDMNMX R25, R25, R18, R8, PT ;  /* 0x0000001219197246 */ /* 0x000fe20003800108 */
[----:B------:R-:W-:Y:S01]  /*1c70*/  LDS R17, [R0+0x3c00] ;  /* 0x003c000000117984 */ /* 0x000fe20000000800 */
[----:B-----5:R-:W-:-:S02]  /*1c80*/  VIADDMNMX R14, R11, R14, R7, PT ;  /* 0x0000000e0b0e7246 */ /* 0x020fc40003800107 */
[----:B------:R-:W-:Y:S01]  /*1c90*/  VIADDMNMX R18, R18, R11, R27, PT ;  /* 0x0000000b12127246 */ /* 0x000fe2000380011b */
[----:B------:R-:W0:Y:S04]  /*1ca0*/  LDS.128 R4, [R2+0xf0] ;  /* 0x0000f00002047984 */ /* 0x000e280000000c00 */
[----:B------:R-:W1:Y:S01]  /*1cb0*/  LDS.128 R8, [R2+0x20f0] ;  /* 0x0020f00002087984 */ /* 0x000e620000000c00 */
[C---:B------:R-:W-:Y:S02]  /*1cc0*/  VIADDMNMX R12, R24.reuse, R15, R12, PT ;  /* 0x0000000f180c7246 */ /* 0x040fe4000380010c */
[----:B------:R-:W-:Y:S02]  /*1cd0*/  VIADDMNMX R24, R24, R19, R25, PT ;  /* 0x0000001318187246 */ /* 0x000fe40003800119 */
[----:B------:R-:W-:-:S02]  /*1ce0*/  VIADDMNMX R25, R19, R26, R18, PT ;  /* 0x0000001a13197246 */ /* 0x000fc40003800112 */
[----:B------:R-:W2:Y:S01]  /*1cf0*/  LDS R19, [R0+0x3e00] ;  /* 0x003e000000137984 */ /* 0x000ea20000000800 */
[----:B------:R-:W-:-:S03]  /*1d00*/  VIADDMNMX R14, R26, R15, R14, PT ;  /* 0x0000000f1a0e7246 */ /* 0x000fc6000380010e */
[----:B------:R-:W3:Y:S04]  /*1d10*/  LDS R15, [R0+0x3e80] ;  /* 0x003e8000000f7984 */ /* 0x000ee80000000800 */
[----:B------:R-:W4:Y:S04]  /*1d20*/  LDS R18, [R0+0x3f00] ;  /* 0x003f000000127984 */ /* 0x000f280000000800 */
[----:B------:R-:W5:Y:S01]  /*1d30*/  LDS R26, [R0+0x3f80] ;  /* 0x003f8000001a7984 */ /* 0x000f620000000800 */
[-C--:B0-----:R-:W-:Y:S02]  /*1d40*/  VIADDMNMX R12, R17, R4.reuse, R12, PT ;  /* 0x00000004110c7246 */ /* 0x081fe4000380010c */
[----:B------:R-:W-:-:S02]  /*1d50*/  VIADDMNMX R14, R13, R4, R14, PT ;  /* 0x000000040d0e7246 */ /* 0x000fc4000380010e */
[----:B-1----:R-:W-:Y:S02]  /*1d60*/  VIADDMNMX R24, R17, R8, R24, PT ;  /* 0x0000000811187246 */ /* 0x002fe40003800118 */
[----:B------:R-:W-:Y:S02]  /*1d70*/  VIADDMNMX R25, R8, R13, R25, PT ;  /* 0x0000000d08197246 */ /* 0x000fe40003800119 */
[C---:B------:R-:W-:Y:S02]  /*1d80*/  VIADDMNMX R12, R16.reuse, R5, R12, PT ;  /* 0x00000005100c7246 */ /* 0x040fe4000380010c */
[----:B------:R-:W-:Y:S02]  /*1d90*/  VIADDMNMX R24, R16, R9, R24, PT ;  /* 0x0000000910187246 */ /* 0x000fe40003800118 */
[----:B------:R-:W-:Y:S02]  /*1da0*/  VIADDMNMX R14, R28, R5, R14, PT ;  /* 0x000000051c0e7246 */ /* 0x000fe4000380010e */
[----:B------:R-:W-:-:S02]  /*1db0*/  VIADDMNMX R25, R9, R28, R25, PT ;  /* 0x0000001c09197246 */ /* 0x000fc40003800119 */
[C---:B--2---:R-:W-:Y:S02]  /*1dc0*/  VIADDMNMX R12, R19.reuse, R6, R12, PT ;  /* 0x00000006130c7246 */ /* 0x044fe4000380010c */
[----:B------:R-:W-:Y:S02]  /*1dd0*/  VIADDMNMX R24, R19, R10, R24, PT ;  /* 0x0000000a13187246 */ /* 0x000fe40003800118 */
[----:B---3--:R-:W-:Y:S02]  /*1de0*/  VIADDMNMX R14, R15, R6, R14, PT ;  /* 0x000000060f0e7246 */ /* 0x008fe4000380010e */
[----:B------:R-:W-:Y:S02]  /*1df0*/  VIADDMNMX R25, R10, R15, R25, PT ;  /* 0x0000000f0a197246 */ /* 0x000fe40003800119 */
[C---:B----4-:R-:W-:Y:S02]  /*1e00*/  VIADDMNMX R12, R18.reuse, R7, R12, PT ;  /* 0x00000007120c7246 */ /* 0x050fe4000380010c */
[----:B------:R-:W-:-:S02]  /*1e10*/  VIADDMNMX R24, R18, R11, R24, PT ;  /* 0x0000000b12187246 */ /* 0x000fc40003800118 */
[----:B-----5:R-:W-:Y:S02]  /*1e20*/  VIADDMNMX R14, R26, R7, R14, PT ;  /* 0x000000071a0e7246 */ /* 0x020fe4000380010e */
[----:B------:R-:W-:Y:S01]  /*1e30*/  VIADDMNMX R25, R11, R26, R25, PT ;  /* 0x0000001a0b197246 */ /* 0x000fe20003800119 */
[----:B------:R-:W-:Y:S04]  /*1e40*/  STG.E desc[UR8][R22.64], R12 ;  /* 0x0000000c16007986 */ /* 0x000fe8000c101908 */
[----:B------:R-:W-:Y:S04]  /*1e50*/  STG.E desc[UR8][R20.64], R24 ;  /* 0x0000001814007986 */ /* 0x000fe8000c101908 */
[----:B------:R-:W-:Y:S04]  /*1e60*/  STG.E desc[UR8][R22.64+0x80], R14 ;  /* 0x0000800e16007986 */ /* 0x000fe8000c101908 */
[----:B------:R-:W-:Y:S04]  /*1e70*/  STS [R3], R12 ;  /* 0x0000000c03007388 */ /* 0x000fe80000000800 */
[----:B------:R-:W-:Y:S04]  /*1e80*/  STS [R3+0x2000], R24 ;  /* 0x0020001803007388 */ /* 0x000fe80000000800 */
[----:B------:R-:W-:Y:S04]  /*1e90*/  STS [R3+0x80], R14 ;  /* 0x0000800e03007388 */ /* 0x000fe80000000800 */
[----:B------:R-:W-:Y:S04]  /*1ea0*/  STS [R3+0x2080], R25 ;  /* 0x0020801903007388 */ /* 0x000fe80000000800 */
[----:B------:R-:W-:Y:S01]  /*1eb0*/  STG.E desc[UR8][R20.64+0x80], R25 ;  /* 0x0000801914007986 */ /* 0x000fe2000c101908 */
[----:B------:R-:W-:Y:S05]  /*1ec0*/  EXIT ;  /* 0x000000000000794d */ /* 0x000fea0003800000 */
.L_x_0:
[----:B------:R-:W-:-:S00]  /*1ed0*/  BRA `(.L_x_0) ;  /* 0xfffffffc00fc7947 */ /* 0x000fc0000383ffff */
[----:B------:R-:W-:-:S00]  /*1ee0*/  NOP ;  /* 0x0000000000007918 */ /* 0x000fc00000000000 */
        /* <DEDUP_REMOVED lines=9> */
.L_x_6:


//--------------------- .text._Z6Phase2Piii       --------------------------
	.section	.text._Z6Phase2Piii,"ax",@progbits
	.align	128
        .global         _Z6Phase2Piii
        .type           _Z6Phase2Piii,@function
        .size           _Z6Phase2Piii,(.L_x_7 - _Z6Phase2Piii)
        .other          _Z6Phase2Piii,@"STO_CUDA_ENTRY STV_DEFAULT"
_Z6Phase2Piii:
.text._Z6Phase2Piii:
[----:B------:R-:W-:Y:S01]  /*0000*/  LDC R1, c[0x0][0x37c] ;  /* 0x0000df00ff017b82 */ /* 0x000fe20000000800 */
[----:B------:R-:W0:Y:S07]  /*0010*/  S2R R5, SR_CTAID.Y ;  /* 0x0000000000057919 */ /* 0x000e2e0000002600 */
[----:B------:R-:W0:Y:S02]  /*0020*/  LDC R3, c[0x0][0x388] ;  /* 0x0000e200ff037b82 */ /* 0x000e240000000800 */
[----:B0-----:R-:W-:-:S13]  /*0030*/  ISETP.NE.AND P0, PT, R5, R3, PT ;  /* 0x000000030500720c */ /* 0x001fda0003f05270 */
[----:B------:R-:W-:Y:S05]  /*0040*/  @!P0 EXIT ;  /* 0x000000000000894d */ /* 0x000fea0003800000 */
        /* <DEDUP_REMOVED lines=8> */
[--C-:B---3--:R-:W-:Y:S02]  /*00d0*/  IMAD R3, R3, 0x40, R10.reuse ;  /* 0x0000004003037824 */ /* 0x108fe400078e020a */
[----:B------:R-:W-:Y:S02]  /*00e0*/  IMAD R5, R5, 0x40, R10 ;  /* 0x0000004005057824 */ /* 0x000fe400078e020a */
[CC--:B------:R-:W-:Y:S02]  /*00f0*/  IMAD R15, R3.reuse, R8.reuse, R2 ;  /* 0x00000008030f7224 */ /* 0x0c0fe400078e0202 */
[----:B------:R-:W-:-:S02]  /*0100*/  IMAD R3, R3, R8, R4 ;  /* 0x0000000803037224 */ /* 0x000fc400078e0204 */
        /* <DEDUP_REMOVED lines=11> */
[----:B------:R0:W4:Y:S04]  /*01c0*/  LDG.E R21, desc[UR8][R16.64+0x80] ;  /* 0x0000800810157981 */ /* 0x000128000c1e1900 */
[----:B------:R-:W4:Y:S04]  /*01d0*/  LDG.E R25, desc[UR8][R8.64] ;  /* 0x0000000808197981 */ /* 0x000f28000c1e1900 */
[----:B------:R-:W4:Y:S04]  /*01e0*/  LDG.E R27, desc[UR8][R2.64+0x80] ;  /* 0x00008008021b7981 */ /* 0x000f28000c1e1900 */
[----:B------:R-:W4:Y:S04]  /*01f0*/  LDG.E R29, desc[UR8][R8.64+0x80] ;  /* 0x00008008081d7981 */ /* 0x000f28000c1e1900 */
[----:B------:R-:W4:Y:S04]  /*0200*/  LDG.E R18, desc[UR8][R6.64] ;  /* 0x0000000806127981 */ /* 0x000f28000c1e1900 */
[----:B------:R-:W4:Y:S04]  /*0210*/  LDG.E R20, desc[UR8][R4.64] ;  /* 0x0000000804147981 */ /* 0x000f28000c1e1900 */
        /* <DEDUP_REMOVED lines=8> */
[----:B------:R-:W-:Y:S01]  /*02a0*/  ULEA UR4, UR6, UR4, 0x18 ;  /* 0x0000000406047291 */ /* 0x000fe2000f8ec0ff */
[----:B0-----:R-:W-:-:S03]  /*02b0*/  LEA R17, R10, UR7, 0x8 ;  /* 0x000000070a117c11 */ /* 0x001fc6000f8e40ff */
[----:B------:R-:W-:Y:S02]  /*02c0*/  LEA R15, R0, UR5, 0x2 ;  /* 0x00000005000f7c11 */ /* 0x000fe4000f8e10ff */
[----:B------:R-:W-:Y:S01]  /*02d0*/  LEA R19, R10, UR4, 0x8 ;  /* 0x000000040a137c11 */ /* 0x000fe2000f8e40ff */
[----:B------:R-:W-:Y:S02]  /*02e0*/  IMAD R16, R0, 0x4, R17 ;  /* 0x0000000400107824 */ /* 0x000fe400078e0211 */
[----:B------:R-:W-:Y:S02]  /*02f0*/  IMAD R10, R10, 0x100, R15 ;  /* 0x000001000a0a7824 */ /* 0x000fe400078e020f */
[C---:B------:R-:W-:Y:S01]  /*0300*/  IMAD R14, R0.reuse, 0x4, R19 ;  /* 0x00000004000e7824 */ /* 0x040fe200078e0213 */
[----:B------:R-:W-:Y:S01]  /*0310*/  LEA R0, R0, UR7, 0x2 ;  /* 0x0000000700007c11 */ /* 0x000fe2000f8e10ff */
        /* <DEDUP_REMOVED lines=15> */
[----:B------:R-:W0:Y:S04]  /*0410*/  LDS R13, [R15] ;  /* 0x000000000f0d7984 */ /* 0x000e280000000800 */
[----:B------:R-:W-:Y:S04]  /*0420*/  LDS R21, [R10+0x80] ;  /* 0x000080000a157984 */ /* 0x000fe80000000800 */
[----:B------:R-:W-:Y:S01]  /*0430*/  LDS R23, [R10+0x2080] ;  /* 0x002080000a177984 */ /* 0x000fe20000000800 */
[----:B0-----:R-:W-:-:S03]  /*0440*/  VIADDMNMX R11, R13, R12, R11, PT ;  /* 0x0000000c0d0b7246 */ /* 0x001fc6000380010b */
[----:B------:R-:W-:Y:S04]  /*0450*/  LDS R13, [R10+0x2000] ;  /* 0x002000000a0d7984 */ /* 0x000fe80000000800 */
[----:B------:R-:W-:Y:S04]  /*0460*/  STS [R10], R11 ;  /* 0x0000000b0a007388 */ /* 0x000fe80000000800 */
[----:B------:R-:W-:Y:S04]  /*0470*/  LDS R16, [R17+0x2000] ;  /* 0x0020000011107984 */ /* 0x000fe80000000800 */
[----:B------:R-:W0:Y:S02]  /*0480*/  LDS R18, [R15] ;  /* 0x000000000f127984 */ /* 0x000e240000000800 */
[----:B0-----:R-:W-:-:S05]  /*0490*/  VIADDMNMX R13, R18, R16, R13, PT ;  /* 0x00000010120d7246 */ /* 0x001fca000380010d */
[----:B------:R-:W-:Y:S04]  /*04a0*/  STS [R10+0x2000], R13 ;  /* 0x0020000d0a007388 */ /* 0x000fe80000000800 */
[----:B------:R-:W0:Y:S02]  /*04b0*/  LDS R18, [R15+0x80] ;  /* 0x000080000f127984 */ /* 0x000e240000000800 */
[----:B0-----:R-:W-:-:S05]  /*04c0*/  VIADDMNMX R21, R18, R12, R21, PT ;  /* 0x0000000c12157246 */ /* 0x001fca0003800115 */
[----:B------:R-:W-:Y:S04]  /*04d0*/  STS [R10+0x80], R21 ;  /* 0x000080150a007388 */ /* 0x000fe80000000800 */
[----:B------:R-:W0:Y:S02]  /*04e0*/  LDS R12, [R15+0x80] ;  /* 0x000080000f0c7984 */ /* 0x000e240000000800 */
[----:B0-----:R-:W-:-:S05]  /*04f0*/  VIADDMNMX R23, R12, R16, R23, PT ;  /* 0x000000100c177246 */ /* 0x001fca0003800117 */
[----:B------:R-:W-:Y:S04]  /*0500*/  STS [R10+0x2080], R23 ;  /* 0x002080170a007388 */ /* 0x000fe80000000800 */
[----:B------:R-:W-:Y:S04]  /*0510*/  LDS R11, [R14] ;  /* 0x000000000e0b7984 */ /* 0x000fe80000000800 */
[----:B------:R-:W-:Y:S04]  /*0520*/  LDS R12, [R19] ;  /* 0x00000000130c7984 */ /* 0x000fe80000000800 */
[----:B------:R-:W0:Y:S04]  /*0530*/  LDS R13, [R0] ;  /* 0x00000000000d7984 */ /* 0x000e280000000800 */
[----:B------:R-:W-:Y:S01]  /*0540*/  LDS R23, [R14+0x2080] ;  /* 0x002080000e177984 */ /* 0x000fe20000000800 */
[----:B0-----:R-:W-:-:S03]  /*0550*/  VIADDMNMX R11, R13, R12, R11, PT ;  /* 0x0000000c0d0b7246 */ /* 0x001fc6000380010b */
[----:B------:R-:W-:Y:S04]  /*0560*/  LDS R12, [R14+0x2000] ;  /* 0x002000000e0c7984 */ /* 0x000fe80000000800 */
[----:B------:R-:W-:Y:S04]  /*0570*/  STS [R14], R11 ;  /* 0x0000000b0e007388 */ /* 0x000fe80000000800 */
[----:B------:R-:W0:Y:S02]  /*0580*/  LDS R16, [R19+0x2000] ;  /* 0x0020000013107984 */ /* 0x000e240000000800 */
[----:B0-----:R-:W-:-:S02]  /*0590*/  VIADDMNMX R13, R13, R16, R12, PT ;  /* 0x000000100d0d7246 */ /* 0x001fc4000380010c */
[----:B------:R-:W-:Y:S04]  /*05a0*/  LDS R12, [R14+0x80] ;  /* 0x000080000e0c7984 */ /* 0x000fe80000000800 */
[----:B------:R-:W-:Y:S04]  /*05b0*/  STS [R14+0x2000], R13 ;  /* 0x0020000d0e007388 */ /* 0x000fe80000000800 */
[----:B------:R-:W-:Y:S04]  /*05c0*/  LDS R21, [R19] ;  /* 0x0000000013157984 */ /* 0x000fe80000000800 */
[----:B------:R-:W0:Y:S02]  /*05d0*/  LDS R16, [R0+0x80] ;  /* 0x0000800000107984 */ /* 0x000e240000000800 */
[----:B0-----:R-:W-:-:S05]  /*05e0*/  VIADDMNMX R21, R16, R21, R12, PT ;  /* 0x0000001510157246 */ /* 0x001fca000380010c */
[----:B------:R-:W-:Y:S04]  /*05f0*/  STS [R14+0x80], R21 ;  /* 0x000080150e007388 */ /* 0x000fe80000000800 */
[----:B------:R-:W0:Y:S02]  /*0600*/  LDS R12, [R19+0x2000] ;  /* 0x00200000130c7984 */ /* 0x000e240000000800 */
[----:B0-----:R-:W-:-:S05]  /*0610*/  VIADDMNMX R23, R12, R16, R23, PT ;  /* 0x000000100c177246 */ /* 0x001fca0003800117 */
[----:B------:R-:W-:Y:S01]  /*0620*/  STS [R14+0x2080], R23 ;  /* 0x002080170e007388 */ /* 0x000fe20000000800 */
[----:B------:R-:W-:Y:S06]  /*0630*/  BAR.SYNC.DEFER_BLOCKING 0x0 ;  /* 0x0000000000007b1d */ /* 0x000fec0000010000 */
[----:B------:R-:W-:Y:S04]  /*0640*/  LDS R11, [R10] ;  /* 0x000000000a0b7984 */ /* 0x000fe80000000800 */
[----:B------:R-:W-:Y:S04]  /*0650*/  LDS R12, [R17+0x4] ;  /* 0x00000400110c7984 */ /* 0x000fe80000000800 */
[----:B------:R-:W0:Y:S04]  /*0660*/  LDS R13, [R15+0x100] ;  /* 0x000100000f0d7984 */ /* 0x000e280000000800 */
[----:B------:R-:W-:Y:S04]  /*0670*/  LDS R21, [R10+0x80] ;  /* 0x000080000a157984 */ /* 0x000fe80000000800 */
[----:B------:R-:W-:Y:S01]  /*0680*/  LDS R23, [R10+0x2080] ;  /* 0x002080000a177984 */ /* 0x000fe20000000800 */
[----:B0-----:R-:W-:-:S03]  /*0690*/  VIADDMNMX R11, R13, R12, R11, PT ;  /* 0x0000000c0d0b7246 */ /* 0x001fc6000380010b */
[----:B------:R-:W-:Y:S04]  /*06a0*/  LDS R13, [R10+0x2000] ;  /* 0x002000000a0d7984 */ /* 0x000fe80000000800 */
[----:B------:R-:W-:Y:S04]  /*06b0*/  STS [R10], R11 ;  /* 0x0000000b0a007388 */ /* 0x000fe80000000800 */
[----:B------:R-:W-:Y:S04]  /*06c0*/  LDS R16, [R17+0x2004] ;  /* 0x0020040011107984 */ /* 0x000fe80000000800 */
[----:B------:R-:W0:Y:S02]  /*06d0*/  LDS R18, [R15+0x100] ;  /* 0x000100000f127984 */ /* 0x000e240000000800 */
        /* <DEDUP_REMOVED lines=9> */
[----:B------:R-:W-:Y:S04]  /*0770*/  LDS R12, [R19+0x4] ;  /* 0x00000400130c7984 */ /* 0x000fe80000000800 */
[----:B------:R-:W0:Y:S04]  /*0780*/  LDS R16, [R0+0x100] ;  /* 0x0001000000107984 */ /* 0x000e280000000800 */
[----:B------:R-:W-:Y:S04]  /*0790*/  LDS R13, [R14+0x2000] ;  /* 0x002000000e0d7984 */ /* 0x000fe80000000800 */
[----:B------:R-:W-:Y:S01]  /*07a0*/  LDS R23, [R14+0x2080] ;  /* 0x002080000e177984 */ /* 0x000fe20000000800 */
[----:B0-----:R-:W-:-:S05]  /*07b0*/  VIADDMNMX R11, R16, R12, R11, PT ;  /* 0x0000000c100b7246 */ /* 0x001fca000380010b */
[----:B------:R-:W-:Y:S04]  /*07c0*/  STS [R14], R11 ;  /* 0x0000000b0e007388 */ /* 0x000fe80000000800 */
[----:B------:R-:W0:Y:S02]  /*07d0*/  LDS R12, [R19+0x2004] ;  /* 0x00200400130c7984 */ /* 0x000e240000000800 */
[----:B0-----:R-:W-:Y:S02]  /*07e0*/  VIADDMNMX R13, R16, R12, R13, PT ;  /* 0x0000000c100d7246 */ /* 0x001fe4000380010d */
[----:B------:R-:W-:Y:S04]  /*07f0*/  LDS R12, [R14+0x80] ;  /* 0x000080000e0c7984 */ /* 0x000fe80000000800 */
[----:B------:R-:W-:Y:S04]  /*0800*/  STS [R14+0x2000], R13 ;  /* 0x0020000d0e007388 */ /* 0x000fe80000000800 */
[----:B------:R-:W-:Y:S04]  /*0810*/  LDS R21, [R19+0x4] ;  /* 0x0000040013157984 */ /* 0x000fe80000000800 */
        /* <DEDUP_REMOVED lines=2301> */
[----:B------:R-:W0:Y:S04]  /*97f0*/  LDS R11, [R10] ;  /* 0x000000000a0b7984 */ /* 0x000e280000000800 */
[----:B------:R-:W1:Y:S04]  /*9800*/  LDS R13, [R10+0x2000] ;  /* 0x002000000a0d7984 */ /* 0x000e680000000800 */
[----:B------:R-:W2:Y:S04]  /*9810*/  LDS R21, [R10+0x80] ;  /* 0x000080000a157984 */ /* 0x000ea80000000800 */
[----:B------:R-:W3:Y:S04]  /*9820*/  LDS R23, [R10+0x2080] ;  /* 0x002080000a177984 */ /* 0x000ee80000000800 */
[----:B------:R-:W4:Y:S04]  /*9830*/  LDS R25, [R14] ;  /* 0x000000000e197984 */ /* 0x000f280000000800 */
[----:B------:R-:W5:Y:S04]  /*9840*/  LDS R27, [R14+0x2000] ;  /* 0x002000000e1b7984 */ /* 0x000f680000000800 */
[----:B------:R-:W5:Y:S04]  /*9850*/  LDS R15, [R14+0x80] ;  /* 0x000080000e0f7984 */ /* 0x000f680000000800 */
[----:B------:R-:W5:Y:S04]  /*9860*/  LDS R19, [R14+0x2080] ;  /* 0x002080000e137984 */ /* 0x000f680000000800 */
[----:B0-----:R-:W-:Y:S04]  /*9870*/  STG.E desc[UR8][R2.64], R11 ;  /* 0x0000000b02007986 */ /* 0x001fe8000c101908 */
[----:B-1----:R-:W-:Y:S04]  /*9880*/  STG.E desc[UR8][R8.64], R13 ;  /* 0x0000000d08007986 */ /* 0x002fe8000c101908 */
[----:B--2---:R-:W-:Y:S04]  /*9890*/  STG.E desc[UR8][R2.64+0x80], R21 ;  /* 0x0000801502007986 */ /* 0x004fe8000c101908 */
[----:B---3--:R-:W-:Y:S04]  /*98a0*/  STG.E desc[UR8][R8.64+0x80], R23 ;  /* 0x0000801708007986 */ /* 0x008fe8000c101908 */
[----:B----4-:R-:W-:Y:S04]  /*98b0*/  STG.E desc[UR8][R6.64], R25 ;  /* 0x0000001906007986 */ /* 0x010fe8000c101908 */
[----:B-----5:R-:W-:Y:S04]  /*98c0*/  STG.E desc[UR8][R4.64], R27 ;  /* 0x0000001b04007986 */ /* 0x020fe8000c101908 */
[----:B------:R-:W-:Y:S04]  /*98d0*/  STG.E desc[UR8][R6.64+0x80], R15 ;  /* 0x0000800f06007986 */ /* 0x000fe8000c101908 */
[----:B------:R-:W-:Y:S01]  /*98e0*/  STG.E desc[UR8][R4.64+0x80], R19 ;  /* 0x0000801304007986 */ /* 0x000fe2000c101908 */
[----:B------:R-:W-:Y:S05]  /*98f0*/  EXIT ;  /* 0x000000000000794d */ /* 0x000fea0003800000 */
.L_x_1:
        /* <DEDUP_REMOVED lines=16> */
.L_x_7:


//--------------------- .text._Z6Phase1Piii       --------------------------
	.section	.text._Z6Phase1Piii,"ax",@progbits
	.align	128
        .global         _Z6Phase1Piii
        .type           _Z6Phase1Piii,@function
        .size           _Z6Phase1Piii,(.L_x_8 - _Z6Phase1Piii)
        .other          _Z6Phase1Piii,@"STO_CUDA_ENTRY STV_DEFAULT"
_Z6Phase1Piii:
.text._Z6Phase1Piii:
[----:B------:R-:W-:Y:S01]  /*0000*/  LDC R1, c[0x0][0x37c] ;  /* 0x0000df00ff017b82 */ /* 0x000fe20000000800 */
[----:B------:R-:W0:Y:S07]  /*0010*/  S2R R7, SR_TID.X ;  /* 0x0000000000077919 */ /* 0x000e2e0000002100 */
[----:B------:R-:W0:Y:S01]  /*0020*/  LDC.64 R8, c[0x0][0x388] ;  /* 0x0000e200ff087b82 */ /* 0x000e220000000a00 */
[----:B------:R-:W1:Y:S01]  /*0030*/  LDCU.64 UR6, c[0x0][0x358] ;  /* 0x00006b00ff0677ac */ /* 0x000e620008000a00 */
[----:B------:R-:W2:Y:S06]  /*0040*/  S2R R17, SR_TID.Y ;  /* 0x0000000000117919 */ /* 0x000eac0000002200 */
[----:B------:R-:W3:Y:S01]  /*0050*/  LDC.64 R2, c[0x0][0x380] ;  /* 0x0000e000ff027b82 */ /* 0x000ee20000000a00 */
[----:B0-----:R-:W-:-:S02]  /*0060*/  IMAD R0, R8, 0x40, R7 ;  /* 0x0000004008007824 */ /* 0x001fc400078e0207 */
[----:B--2---:R-:W-:-:S04]  /*0070*/  IMAD R4, R8, 0x40, R17 ;  /* 0x0000004008047824 */ /* 0x004fc800078e0211 */
[----:B------:R-:W-:-:S04]  /*0080*/  IMAD R5, R4, R9, R0 ;  /* 0x0000000904057224 */ /* 0x000fc800078e0200 */
[----:B---3--:R-:W-:-:S04]  /*0090*/  IMAD.WIDE R2, R5, 0x4, R2 ;  /* 0x0000000405027825 */ /* 0x008fc800078e0202 */
[----:B------:R-:W-:Y:S01]  /*00a0*/  IMAD.SHL.U32 R5, R9, 0x20, RZ ;  /* 0x0000002009057824 */ /* 0x000fe200078e00ff */
[----:B-1----:R-:W2:Y:S03]  /*00b0*/  LDG.E R13, desc[UR6][R2.64+0x80] ;  /* 0x00008006020d7981 */ /* 0x002ea6000c1e1900 */
[----:B------:R-:W-:Y:S01]  /*00c0*/  IMAD.WIDE R4, R5, 0x4, R2 ;  /* 0x0000000405047825 */ /* 0x000fe200078e0202 */
[----:B------:R-:W3:Y:S04]  /*00d0*/  LDG.E R9, desc[UR6][R2.64] ;  /* 0x0000000602097981 */ /* 0x000ee8000c1e1900 */
[----:B------:R-:W4:Y:S04]  /*00e0*/  LDG.E R11, desc[UR6][R4.64] ;  /* 0x00000006040b7981 */ /* 0x000f28000c1e1900 */
[----:B------:R-:W5:Y:S01]  /*00f0*/  LDG.E R15, desc[UR6][R4.64+0x80] ;  /* 0x00008006040f7981 */ /* 0x000f62000c1e1900 */
[----:B------:R-:W0:Y:S01]  /*0100*/  S2UR UR5, SR_CgaCtaId ;  /* 0x00000000000579c3 */ /* 0x000e220000008800 */
[----:B------:R-:W-:-:S02]  /*0110*/  UMOV UR4, 0x400 ;  /* 0x0000040000047882 */ /* 0x000fc40000000000 */
[----:B0-----:R-:W-:-:S06]  /*0120*/  ULEA UR4, UR5, UR4, 0x18 ;  /* 0x0000000405047291 */ /* 0x001fcc000f8ec0ff */
[----:B------:R-:W-:-:S05]  /*0130*/  LEA R6, R17, UR4, 0x8 ;  /* 0x0000000411067c11 */ /* 0x000fca000f8e40ff */
[C---:B------:R-:W-:Y:S01]  /*0140*/  IMAD R0, R7.reuse, 0x4, R6 ;  /* 0x0000000407007824 */ /* 0x040fe200078e0206 */
[----:B------:R-:W-:-:S04]  /*0150*/  LEA R7, R7, UR4, 0x2 ;  /* 0x0000000407077c11 */ /* 0x000fc8000f8e10ff */
[----:B--2---:R-:W-:Y:S04]  /*0160*/  STS [R0+0x80], R13 ;  /* 0x0000800d00007388 */ /* 0x004fe80000000800 */
[----:B---3--:R-:W-:Y:S04]  /*0170*/  STS [R0], R9 ;  /* 0x0000000900007388 */ /* 0x008fe80000000800 */
[----:B----4-:R-:W-:Y:S04]  /*0180*/  STS [R0+0x2000], R11 ;  /* 0x0020000b00007388 */ /* 0x010fe80000000800 */
[----:B-----5:R-:W-:Y:S01]  /*0190*/  STS [R0+0x2080], R15 ;  /* 0x0020800f00007388 */ /* 0x020fe20000000800 */
[----:B------:R-:W-:Y:S06]  /*01a0*/  BAR.SYNC.DEFER_BLOCKING 0x0 ;  /* 0x0000000000007b1d */ /* 0x000fec0000010000 */
[----:B------:R-:W-:Y:S04]  /*01b0*/  LDS R8, [R0] ;  /* 0x0000000000087984 */ /* 0x000fe80000000800 */
[----:B------:R-:W-:Y:S04]  /*01c0*/  LDS R17, [R6] ;  /* 0x0000000006117984 */ /* 0x000fe80000000800 */
[----:B------:R-:W0:Y:S02]  /*01d0*/  LDS R10, [R7] ;  /* 0x00000000070a7984 */ /* 0x000e240000000800 */
[----:B0-----:R-:W-:-:S02]  /*01e0*/  VIADDMNMX R17, R10, R17, R8, PT ;  /* 0x000000110a117246 */ /* 0x001fc40003800108 */
[----:B------:R-:W-:Y:S04]  /*01f0*/  LDS R8, [R0+0x2000] ;  /* 0x0020000000087984 */ /* 0x000fe80000000800 */
[----:B------:R-:W-:Y:S04]  /*0200*/  STS [R0], R17 ;  /* 0x0000001100007388 */ /* 0x000fe80000000800 */
[----:B------:R-:W-:Y:S04]  /*0210*/  LDS R9, [R6+0x2000] ;  /* 0x0020000006097984 */ /* 0x000fe80000000800 */
[----:B------:R-:W0:Y:S02]  /*0220*/  LDS R10, [R7] ;  /* 0x00000000070a7984 */ /* 0x000e240000000800 */
[----:B0-----:R-:W-:-:S02]  /*0230*/  VIADDMNMX R9, R10, R9, R8, PT ;  /* 0x000000090a097246 */ /* 0x001fc40003800108 */
[----:B------:R-:W-:Y:S04]  /*0240*/  LDS R8, [R0+0x80] ;  /* 0x0000800000087984 */ /* 0x000fe80000000800 */
[----:B------:R-:W-:Y:S04]  /*0250*/  STS [R0+0x2000], R9 ;  /* 0x0020000900007388 */ /* 0x000fe80000000800 */
[----:B------:R-:W-:Y:S04]  /*0260*/  LDS R11, [R6] ;  /* 0x00000000060b7984 */ /* 0x000fe80000000800 */
[----:B------:R-:W0:Y:S02]  /*0270*/  LDS R10, [R7+0x80] ;  /* 0x00008000070a7984 */ /* 0x000e240000000800 */
[----:B0-----:R-:W-:-:S02]  /*0280*/  VIADDMNMX R11, R10, R11, R8, PT ;  /* 0x0000000b0a0b7246 */ /* 0x001fc40003800108 */
[----:B------:R-:W-:Y:S04]  /*0290*/  LDS R8, [R0+0x2080] ;  /* 0x0020800000087984 */ /* 0x000fe80000000800 */
[----:B------:R-:W-:Y:S04]  /*02a0*/  STS [R0+0x80], R11 ;  /* 0x0000800b00007388 */ /* 0x000fe80000000800 */
[----:B------:R-:W-:Y:S04]  /*02b0*/  LDS R13, [R6+0x2000] ;  /* 0x00200000060d7984 */ /* 0x000fe80000000800 */
[----:B------:R-:W0:Y:S02]  /*02c0*/  LDS R10, [R7+0x80] ;  /* 0x00008000070a7984 */ /* 0x000e240000000800 */
[----:B0-----:R-:W-:-:S05]  /*02d0*/  VIADDMNMX R13, R10, R13, R8, PT ;  /* 0x0000000d0a0d7246 */ /* 0x001fca0003800108 */
[----:B------:R-:W-:Y:S01]  /*02e0*/  STS [R0+0x2080], R13 ;  /* 0x0020800d00007388 */ /* 0x000fe20000000800 */
[----:B------:R-:W-:Y:S06]  /*02f0*/  BAR.SYNC.DEFER_BLOCKING 0x0 ;  /* 0x0000000000007b1d */ /* 0x000fec0000010000 */
[----:B------:R-:W-:Y:S04]  /*0300*/  LDS R8, [R0] ;  /* 0x0000000000087984 */ /* 0x000fe80000000800 */
[----:B------:R-:W-:Y:S04]  /*0310*/  LDS R9, [R6+0x4] ;  /* 0x0000040006097984 */ /* 0x000fe80000000800 */
[----:B------:R-:W0:Y:S02]  /*0320*/  LDS R10, [R7+0x100] ;  /* 0x00010000070a7984 */ /* 0x000e240000000800 */
[----:B0-----:R-:W-:-:S02]  /*0330*/  VIADDMNMX R9, R10, R9, R8, PT ;  /* 0x000000090a097246 */ /* 0x001fc40003800108 */
[----:B------:R-:W-:Y:S04]  /*0340*/  LDS R8, [R0+0x2000] ;  /* 0x0020000000087984 */ /* 0x000fe80000000800 */
[----:B------:R-:W-:Y:S04]  /*0350*/  STS [R0], R9 ;  /* 0x0000000900007388 */ /* 0x000fe80000000800 */
[----:B------:R-:W-:Y:S04]  /*0360*/  LDS R11, [R6+0x2004] ;  /* 0x00200400060b7984 */ /* 0x000fe80000000800 */
[----:B------:R-:W0:Y:S02]  /*0370*/  LDS R10, [R7+0x100] ;  /* 0x00010000070a7984 */ /* 0x000e240000000800 */
[----:B0-----:R-:W-:-:S02]  /*0380*/  VIADDMNMX R11, R10, R11, R8, PT ;  /* 0x0000000b0a0b7246 */ /* 0x001fc40003800108 */
[----:B------:R-:W-:Y:S04]  /*0390*/  LDS R8, [R0+0x80] ;  /* 0x0000800000087984 */ /* 0x000fe80000000800 */
[----:B------:R-:W-:Y:S04]  /*03a0*/  STS [R0+0x2000], R11 ;  /* 0x0020000b00007388 */ /* 0x000fe80000000800 */
[----:B------:R-:W-:Y:S04]  /*03b0*/  LDS R13, [R6+0x4] ;  /* 0x00000400060d7984 */ /* 0x000fe80000000800 */
        /* <DEDUP_REMOVED lines=1315> */
[----:B0-----:R-:W-:Y:S04]  /*55f0*/  STG.E desc[UR6][R2.64], R9 ;  /* 0x0000000902007986 */ /* 0x001fe8000c101906 */
[----:B-1----:R-:W-:Y:S04]  /*5600*/  STG.E desc[UR6][R4.64], R15 ;  /* 0x0000000f04007986 */ /* 0x002fe8000c101906 */
[----:B--2---:R-:W-:Y:S04]  /*5610*/  STG.E desc[UR6][R2.64+0x80], R17 ;  /* 0x0000801102007986 */ /* 0x004fe8000c101906 */
[----:B---3--:R-:W-:Y:S01]  /*5620*/  STG.E desc[UR6][R4.64+0x80], R19 ;  /* 0x0000801304007986 */ /* 0x008fe2000c101906 */
[----:B------:R-:W-:Y:S05]  /*5630*/  EXIT ;  /* 0x000000000000794d */ /* 0x000fea0003800000 */
.L_x_2:
        /* <DEDUP_REMOVED lines=12> */
.L_x_8:


//--------------------- .text._Z10cal_phase3iPii  --------------------------
	.section	.text._Z10cal_phase3iPii,"ax",@progbits
	.align	128
        .global         _Z10cal_phase3iPii
        .type           _Z10cal_phase3iPii,@function
        .size           _Z10cal_phase3iPii,(.L_x_9 - _Z10cal_phase3iPii)
        .other          _Z10cal_phase3iPii,@"STO_CUDA_ENTRY STV_DEFAULT"
_Z10cal_phase3iPii:
.text._Z10cal_phase3iPii:
[----:B------:R-:W-:Y:S01]  /*0000*/  LDC R1, c[0x0][0x37c] ;  /* 0x0000df00ff017b82 */ /* 0x000fe20000000800 */
[----:B------:R-:W0:Y:S07]  /*0010*/  S2R R0, SR_CTAID.Y ;  /* 0x0000000000007919 */ /* 0x000e2e0000002600 */
[----:B------:R-:W0:Y:S01]  /*0020*/  LDC R11, c[0x0][0x390] ;  /* 0x0000e400ff0b7b82 */ /* 0x000e220000000800 */
[----:B------:R-:W1:Y:S01]  /*0030*/  S2R R4, SR_CTAID.X ;  /* 0x0000000000047919 */ /* 0x000e620000002500 */
[----:B0-----:R-:W-:-:S04]  /*0040*/  ISETP.NE.AND P0, PT, R0, R11, PT ;  /* 0x0000000b0000720c */ /* 0x001fc80003f05270 */
[----:B-1----:R-:W-:-:S13]  /*0050*/  ISETP.EQ.OR P0, PT, R4, R11, !P0 ;  /* 0x0000000b0400720c */ /* 0x002fda0004702670 */
[----:B------:R-:W-:Y:S05]  /*0060*/  @P0 EXIT ;  /* 0x000000000000094d */ /* 0x000fea0003800000 */
[----:B------:R-:W0:Y:S01]  /*0070*/  S2R R7, SR_TID.Y ;  /* 0x0000000000077919 */ /* 0x000e220000002200 */
[----:B------:R-:W1:Y:S01]  /*0080*/  LDC R6, c[0x0][0x380] ;  /* 0x0000e000ff067b82 */ /* 0x000e620000000800 */
[----:B------:R-:W2:Y:S01]  /*0090*/  LDCU.64 UR8, c[0x0][0x358] ;  /* 0x00006b00ff0877ac */ /* 0x000ea20008000a00 */
[----:B------:R-:W3:Y:S06]  /*00a0*/  S2R R9, SR_TID.X ;  /* 0x0000000000097919 */ /* 0x000eec0000002100 */
[----:B------:R-:W4:Y:S01]  /*00b0*/  LDC.64 R2, c[0x0][0x388] ;  /* 0x0000e200ff027b82 */ /* 0x000f220000000a00 */
[----:B0-----:R-:W-:-:S02]  /*00c0*/  IMAD R0, R0, 0x40, R7 ;  /* 0x0000004000007824 */ /* 0x001fc400078e0207 */
[--C-:B---3--:R-:W-:Y:S02]  /*00d0*/  IMAD R5, R4, 0x40, R9.reuse ;  /* 0x0000004004057824 */ /* 0x108fe400078e0209 */
[CC--:B-1----:R-:W-:Y:S02]  /*00e0*/  IMAD R4, R0.reuse, R6.reuse, R9 ;  /* 0x0000000600047224 */ /* 0x0c2fe400078e0209 */
[-C--:B------:R-:W-:Y:S02]  /*00f0*/  IMAD R23, R0, R6.reuse, R5 ;  /* 0x0000000600177224 */ /* 0x080fe400078e0205 */
[C---:B------:R-:W-:Y:S02]  /*0100*/  IMAD R0, R11.reuse, 0x40, R7 ;  /* 0x000000400b007824 */ /* 0x040fe400078e0207 */
[----:B------:R-:W-:Y:S02]  /*0110*/  IMAD R13, R11, 0x40, R4 ;  /* 0x000000400b0d7824 */ /* 0x000fe400078e0204 */
[----:B------:R-:W-:-:S02]  /*0120*/  IMAD R5, R0, R6, R5 ;  /* 0x0000000600057224 */ /* 0x000fc400078e0205 */
[----:B----4-:R-:W-:-:S04]  /*0130*/  IMAD.WIDE R22, R23, 0x4, R2 ;  /* 0x0000000417167825 */ /* 0x010fc800078e0202 */
[--C-:B------:R-:W-:Y:S01]  /*0140*/  IMAD.WIDE R12, R13, 0x4, R2.reuse ;  /* 0x000000040d0c7825 */ /* 0x100fe200078e0202 */
[----:B--2---:R-:W2:Y:S03]  /*0150*/  LDG.E R14, desc[UR8][R22.64+0x80] ;  /* 0x00008008160e7981 */ /* 0x004ea6000c1e1900 */
[----:B------:R-:W-:Y:S01]  /*0160*/  IMAD.SHL.U32 R11, R6, 0x20, RZ ;  /* 0x00000020060b7824 */ /* 0x000fe200078e00ff */
[----:B------:R-:W3:Y:S01]  /*0170*/  LDG.E R8, desc[UR8][R12.64] ;  /* 0x000000080c087981 */ /* 0x000ee2000c1e1900 */
[----:B------:R-:W-:-:S03]  /*0180*/  IMAD.WIDE R2, R5, 0x4, R2 ;  /* 0x0000000405027825 */ /* 0x000fc600078e0202 */
[----:B------:R-:W4:Y:S01]  /*0190*/  LDG.E R6, desc[UR8][R22.64] ;  /* 0x0000000816067981 */ /* 0x000f22000c1e1900 */
[----:B------:R-:W-:-:S03]  /*01a0*/  IMAD.WIDE R20, R11, 0x4, R22 ;  /* 0x000000040b147825 */ /* 0x000fc600078e0216 */
[----:B------:R-:W5:Y:S01]  /*01b0*/  LDG.E R15, desc[UR8][R12.64+0x80] ;  /* 0x000080080c0f7981 */ /* 0x000f62000c1e1900 */
[----:B------:R-:W-:-:S03]  /*01c0*/  IMAD.WIDE R4, R11, 0x4, R12 ;  /* 0x000000040b047825 */ /* 0x000fc600078e020c */
[----:B------:R-:W3:Y:S01]  /*01d0*/  LDG.E R18, desc[UR8][R20.64] ;  /* 0x0000000814127981 */ /* 0x000ee2000c1e1900 */
[----:B------:R-:W-:-:S03]  /*01e0*/  IMAD.WIDE R10, R11, 0x4, R2 ;  /* 0x000000040b0a7825 */ /* 0x000fc600078e0202 */
[----:B------:R-:W5:Y:S04]  /*01f0*/  LDG.E R16, desc[UR8][R20.64+0x80] ;  /* 0x0000800814107981 */ /* 0x000f68000c1e1900 */
[----:B------:R-:W5:Y:S04]  /*0200*/  LDG.E R17, desc[UR8][R4.64] ;  /* 0x0000000804117981 */ /* 0x000f68000c1e1900 */
[----:B------:R-:W5:Y:S04]  /*0210*/  LDG.E R25, desc[UR8][R4.64+0x80] ;  /* 0x0000800804197981 */ /* 0x000f68000c1e1900 */
[----:B------:R-:W5:Y:S04]  /*0220*/  LDG.E R24, desc[UR8][R2.64] ;  /* 0x0000000802187981 */ /* 0x000f68000c1e1900 */
[----:B------:R0:W5:Y:S04]  /*0230*/  LDG.E R28, desc[UR8][R2.64+0x80] ;  /* 0x00008008021c7981 */ /* 0x000168000c1e1900 */
[----:B------:R-:W5:Y:S04]  /*0240*/  LDG.E R26, desc[UR8][R10.64] ;  /* 0x000000080a1a7981 */ /* 0x000f68000c1e1900 */
[----:B------:R-:W5:Y:S01]  /*0250*/  LDG.E R27, desc[UR8][R10.64+0x80] ;  /* 0x000080080a1b7981 */ /* 0x000f62000c1e1900 */
        /* <DEDUP_REMOVED lines=13> */
[----:B--2---:R-:W-:Y:S04]  /*0330*/  STS [R3+0x80], R14 ;  /* 0x0000800e03007388 */ /* 0x004fe80000000800 */
[----:B----4-:R-:W-:Y:S04]  /*0340*/  STS [R3], R6 ;  /* 0x0000000603007388 */ /* 0x010fe80000000800 */
[----:B---3--:R-:W-:Y:S04]  /*0350*/  STS [R3+0x2000], R18 ;  /* 0x0020001203007388 */ /* 0x008fe80000000800 */
[----:B-----5:R-:W-:Y:S04]  /*0360*/  STS [R3+0x2080], R16 ;  /* 0x0020801003007388 */ /* 0x020fe80000000800 */
        /* <DEDUP_REMOVED lines=438> */
.L_x_3:
        /* <DEDUP_REMOVED lines=11> */
.L_x_9:


//--------------------- .text._Z10cal_phase2iPiii --------------------------
	.section	.text._Z10cal_phase2iPiii,"ax",@progbits
	.align	128
        .global         _Z10cal_phase2iPiii
        .type           _Z10cal_phase2iPiii,@function
        .size           _Z10cal_phase2iPiii,(.L_x_10 - _Z10cal_phase2iPiii)
        .other          _Z10cal_phase2iPiii,@"STO_CUDA_ENTRY STV_DEFAULT"
_Z10cal_phase2iPiii:
.text._Z10cal_phase2iPiii:
[----:B------:R-:W-:Y:S01]  /*0000*/  LDC R1, c[0x0][0x37c] ;  /* 0x0000df00ff017b82 */ /* 0x000fe20000000800 */
[----:B------:R-:W0:Y:S07]  /*0010*/  S2R R2, SR_CTAID.X ;  /* 0x0000000000027919 */ /* 0x000e2e0000002500 */
[----:B------:R-:W0:Y:S02]  /*0020*/  LDC R4, c[0x0][0x394] ;  /* 0x0000e500ff047b82 */ /* 0x000e240000000800 */
[----:B0-----:R-:W-:-:S13]  /*0030*/  ISETP.NE.AND P0, PT, R2, R4, PT ;  /* 0x000000040200720c */ /* 0x001fda0003f05270 */
[----:B------:R-:W-:Y:S05]  /*0040*/  @!P0 EXIT ;  /* 0x000000000000894d */ /* 0x000fea0003800000 */
[----:B------:R-:W0:Y:S01]  /*0050*/  S2R R15, SR_TID.Y ;  /* 0x00000000000f7919 */ /* 0x000e220000002200 */
[----:B------:R-:W1:Y:S01]  /*0060*/  LDC R8, c[0x0][0x380] ;  /* 0x0000e000ff087b82 */ /* 0x000e620000000800 */
[----:B------:R-:W2:Y:S01]  /*0070*/  LDCU.64 UR8, c[0x0][0x358] ;  /* 0x00006b00ff0877ac */ /* 0x000ea20008000a00 */
[----:B------:R-:W3:Y:S06]  /*0080*/  S2R R11, SR_TID.X ;  /* 0x00000000000b7919 */ /* 0x000eec0000002100 */
[----:B------:R-:W4:Y:S01]  /*0090*/  LDC.64 R6, c[0x0][0x388] ;  /* 0x0000e200ff067b82 */ /* 0x000f220000000a00 */
[----:B0-----:R-:W-:-:S02]  /*00a0*/  IMAD R0, R4, 0x40, R15 ;  /* 0x0000004004007824 */ /* 0x001fc400078e020f */
[--C-:B---3--:R-:W-:Y:S02]  /*00b0*/  IMAD R3, R4, 0x40, R11.reuse ;  /* 0x0000004004037824 */ /* 0x108fe400078e020b */
[C---:B------:R-:W-:Y:S02]  /*00c0*/  IMAD R5, R2.reuse, 0x40, R11 ;  /* 0x0000004002057824 */ /* 0x040fe400078e020b */
[----:B------:R-:W-:Y:S02]  /*00d0*/  IMAD R2, R2, 0x40, R15 ;  /* 0x0000004002027824 */ /* 0x000fe400078e020f */
[CC--:B-1----:R-:W-:Y:S02]  /*00e0*/  IMAD R13, R0.reuse, R8.reuse, R3 ;  /* 0x00000008000d7224 */ /* 0x0c2fe400078e0203 */
[-C--:B------:R-:W-:Y:S02]  /*00f0*/  IMAD R9, R0, R8.reuse, R5 ;  /* 0x0000000800097224 */ /* 0x080fe400078e0205 */
[----:B------:R-:W-:-:S02]  /*0100*/  IMAD R3, R2, R8, R3 ;  /* 0x0000000802037224 */ /* 0x000fc400078e0203 */
[----:B----4-:R-:W-:-:S04]  /*0110*/  IMAD.WIDE R12, R13, 0x4, R6 ;  /* 0x000000040d0c7825 */ /* 0x010fc800078e0206 */
[----:B------:R-:W-:Y:S01]  /*0120*/  IMAD.SHL.U32 R5, R8, 0x20, RZ ;  /* 0x0000002008057824 */ /* 0x000fe200078e00ff */
[----:B--2---:R-:W2:Y:S01]  /*0130*/  LDG.E R16, desc[UR8][R12.64] ;  /* 0x000000080c107981 */ /* 0x004ea2000c1e1900 */
[----:B------:R-:W-:-:S03]  /*0140*/  IMAD.WIDE R8, R9, 0x4, R6 ;  /* 0x0000000409087825 */ /* 0x000fc600078e0206 */
[----:B------:R0:W3:Y:S01]  /*0150*/  LDG.E R17, desc[UR8][R12.64+0x80] ;  /* 0x000080080c117981 */ /* 0x0000e2000c1e1900 */
[----:B------:R-:W-:-:S03]  /*0160*/  IMAD.WIDE R6, R3, 0x4, R6 ;  /* 0x0000000403067825 */ /* 0x000fc600078e0206 */
[----:B------:R-:W4:Y:S01]  /*0170*/  LDG.E R23, desc[UR8][R8.64] ;  /* 0x0000000808177981 */ /* 0x000f22000c1e1900 */
[----:B------:R-:W-:-:S03]  /*0180*/  IMAD.WIDE R20, R5, 0x4, R12 ;  /* 0x0000000405147825 */ /* 0x000fc600078e020c */
[----:B------:R-:W5:Y:S01]  /*0190*/  LDG.E R27, desc[UR8][R8.64+0x80] ;  /* 0x00008008081b7981 */ /* 0x000f62000c1e1900 */
[----:B------:R-:W-:-:S03]  /*01a0*/  IMAD.WIDE R2, R5, 0x4, R8 ;  /* 0x0000000405027825 */ /* 0x000fc600078e0208 */
[----:B------:R-:W4:Y:S01]  /*01b0*/  LDG.E R18, desc[UR8][R20.64] ;  /* 0x0000000814127981 */ /* 0x000f22000c1e1900 */
[----:B------:R-:W-:-:S03]  /*01c0*/  IMAD.WIDE R4, R5, 0x4, R6 ;  /* 0x0000000405047825 */ /* 0x000fc600078e0206 */
[----:B------:R-:W5:Y:S04]  /*01d0*/  LDG.E R22, desc[UR8][R20.64+0x80] ;  /* 0x0000800814167981 */ /* 0x000f68000c1e1900 */
[----:B------:R-:W5:Y:S04]  /*01e0*/  LDG.E R25, desc[UR8][R2.64] ;  /* 0x0000000802197981 */ /* 0x000f68000c1e1900 */
[----:B------:R-:W5:Y:S04]  /*01f0*/  LDG.E R29, desc[UR8][R2.64+0x80] ;  /* 0x00008008021d7981 */ /* 0x000f68000c1e1900 */
[----:B------:R-:W5:Y:S04]  /*0200*/  LDG.E R24, desc[UR8][R6.64] ;  /* 0x0000000806187981 */ /* 0x000f68000c1e1900 */
[----:B------:R-:W5:Y:S04]  /*0210*/  LDG.E R26, desc[UR8][R4.64] ;  /* 0x00000008041a7981 */ /* 0x000f68000c1e1900 */
        /* <DEDUP_REMOVED lines=18> */
[----:B----4-:R-:W-:Y:S04]  /*0340*/  STS [R19+0x2000], R18 ;  /* 0x0020001213007388 */ /* 0x010fe80000000800 */
        /* <DEDUP_REMOVED lines=13> */
[----:B------:R-:W-:Y:S04]  /*0420*/  LDS R17, [R0] ;  /* 0x0000000000117984 */ /* 0x000fe80000000800 */
[----:B------:R-:W-:Y:S04]  /*0430*/  LDS R21, [R0+0x2000] ;  /* 0x0020000000157984 */ /* 0x000fe80000000800 */
[----:B------:R-:W-:Y:S04]  /*0440*/  LDS R20, [R0+0x80] ;  /* 0x0000800000147984 */ /* 0x000fe80000000800 */
[----:B------:R-:W-:Y:S04]  /*0450*/  LDS R19, [R12+0x80] ;  /* 0x000080000c137984 */ /* 0x000fe80000000800 */
[----:B------:R-:W-:Y:S01]  /*0460*/  LDS R25, [R12+0x2000] ;  /* 0x002000000c197984 */ /* 0x000fe20000000800 */
[----:B0-----:R-:W-:-:S03]  /*0470*/  VIADDMNMX R23, R23, R16, R15, PT ;  /* 0x0000001017177246 */ /* 0x001fc6000380010f */
[----:B------:R-:W-:Y:S04]  /*0480*/  LDS R15, [R0+0x2080] ;  /* 0x00208000000f7984 */ /* 0x000fe80000000800 */
[----:B------:R-:W-:Y:S04]  /*0490*/  STS [R12], R23 ;  /* 0x000000170c007388 */ /* 0x000fe80000000800 */
[----:B------:R-:W0:Y:S02]  /*04a0*/  LDS R18, [R14+0x80] ;  /* 0x000080000e127984 */ /* 0x000e240000000800 */
[----:B0-----:R-:W-:-:S02]  /*04b0*/  VIADDMNMX R19, R18, R16, R19, PT ;  /* 0x0000001012137246 */ /* 0x001fc40003800113 */
[----:B------:R-:W-:Y:S04]  /*04c0*/  LDS R18, [R13+0x2000] ;  /* 0x002000000d127984 */ /* 0x000fe80000000800 */
[----:B------:R-:W0:Y:S04]  /*04d0*/  LDS R16, [R14] ;  /* 0x000000000e107984 */ /* 0x000e280000000800 */
[----:B------:R-:W-:Y:S04]  /*04e0*/  STS [R12+0x80], R19 ;  /* 0x000080130c007388 */ /* 0x000fe80000000800 */
[----:B------:R-:W-:Y:S04]  /*04f0*/  LDS R24, [R10] ;  /* 0x000000000a187984 */ /* 0x000fe80000000800 */
[----:B------:R-:W1:Y:S01]  /*0500*/  LDS R22, [R11] ;  /* 0x000000000b167984 */ /* 0x000e620000000800 */
[----:B0-----:R-:W-:-:S03]  /*0510*/  VIADDMNMX R16, R16, R18, R25, PT ;  /* 0x0000001210107246 */ /* 0x001fc60003800119 */
[----:B------:R-:W-:Y:S01]  /*0520*/  LDS R25, [R12+0x2080] ;  /* 0x002080000c197984 */ /* 0x000fe20000000800 */
[----:B-1----:R-:W-:-:S03]  /*0530*/  VIADDMNMX R17, R22, R24, R17, PT ;  /* 0x0000001816117246 */ /* 0x002fc60003800111 */
[----:B------:R-:W0:Y:S04]  /*0540*/  LDS R24, [R14+0x80] ;  /* 0x000080000e187984 */ /* 0x000e280000000800 */
[----:B------:R-:W-:Y:S04]  /*0550*/  STS [R0], R17 ;  /* 0x0000001100007388 */ /* 0x000fe80000000800 */
[----:B------:R-:W1:Y:S01]  /*0560*/  LDS R26, [R10+0x2000] ;  /* 0x002000000a1a7984 */ /* 0x000e620000000800 */
[----:B0-----:R-:W-:Y:S02]  /*0570*/  VIADDMNMX R18, R24, R18, R25, PT ;  /* 0x0000001218127246 */ /* 0x001fe40003800119 */
[----:B-1----:R-:W-:-:S05]  /*0580*/  VIADDMNMX R21, R22, R26, R21, PT ;  /* 0x0000001a16157246 */ /* 0x002fca0003800115 */
[----:B------:R-:W-:Y:S04]  /*0590*/  STS [R0+0x2000], R21 ;  /* 0x0020001500007388 */ /* 0x000fe80000000800 */
[----:B------:R-:W-:Y:S04]  /*05a0*/  LDS R24, [R13+0x4] ;  /* 0x000004000d187984 */ /* 0x000fe80000000800 */
[----:B------:R-:W0:Y:S04]  /*05b0*/  LDS R26, [R14+0x100] ;  /* 0x000100000e1a7984 */ /* 0x000e280000000800 */
[----:B------:R-:W-:Y:S04]  /*05c0*/  LDS R25, [R10] ;  /* 0x000000000a197984 */ /* 0x000fe80000000800 */
[----:B------:R-:W1:Y:S01]  /*05d0*/  LDS R22, [R11+0x80] ;  /* 0x000080000b167984 */ /* 0x000e620000000800 */
[----:B0-----:R-:W-:-:S02]  /*05e0*/  VIADDMNMX R23, R26, R24, R23, PT ;  /* 0x000000181a177246 */ /* 0x001fc40003800117 */
[----:B-1----:R-:W-:Y:S02]  /*05f0*/  VIADDMNMX R20, R22, R25, R20, PT ;  /* 0x0000001916147246 */ /* 0x002fe40003800114 */
[----:B------:R-:W0:Y:S04]  /*0600*/  LDS R25, [R10+0x2000] ;  /* 0x002000000a197984 */ /* 0x000e280000000800 */
[----:B------:R-:W-:Y:S04]  /*0610*/  STS [R12], R23 ;  /* 0x000000170c007388 */ /* 0x000fe80000000800 */
[----:B------:R-:W1:Y:S01]  /*0620*/  LDS R26, [R14+0x180] ;  /* 0x000180000e1a7984 */ /* 0x000e620000000800 */
[----:B0-----:R-:W-:-:S03]  /*0630*/  VIADDMNMX R15, R25, R22, R15, PT ;  /* 0x00000016190f7246 */ /* 0x001fc6000380010f */
[----:B------:R-:W-:Y:S01]  /*0640*/  LDS R25, [R13+0x2004] ;  /* 0x002004000d197984 */ /* 0x000fe20000000800 */
[----:B-1----:R-:W-:-:S03]  /*0650*/  VIADDMNMX R19, R26, R24, R19, PT ;  /* 0x000000181a137246 */ /* 0x002fc60003800113 */
[----:B------:R-:W0:Y:S04]  /*0660*/  LDS R24, [R14+0x100] ;  /* 0x000100000e187984 */ /* 0x000e280000000800 */
[----:B------:R-:W-:Y:S04]  /*0670*/  STS [R12+0x80], R19 ;  /* 0x000080130c007388 */ /* 0x000fe80000000800 */
[----:B------:R-:W-:Y:S04]  /*0680*/  LDS R26, [R10+0x4] ;  /* 0x000004000a1a7984 */ /* 0x000fe80000000800 */
[----:B------:R-:W1:Y:S01]  /*0690*/  LDS R22, [R11+0x100] ;  /* 0x000100000b167984 */ /* 0x000e620000000800 */
[----:B0-----:R-:W-:-:S03]  /*06a0*/  VIADDMNMX R16, R24, R25, R16, PT ;  /* 0x0000001918107246 */ /* 0x001fc60003800110 */
[----:B------:R-:W0:Y:S01]  /*06b0*/  LDS R24, [R14+0x180] ;  /* 0x000180000e187984 */ /* 0x000e220000000800 */
[----:B-1----:R-:W-:-:S05]  /*06c0*/  VIADDMNMX R17, R22, R26, R17, PT ;  /* 0x0000001a16117246 */ /* 0x002fca0003800111 */
[----:B------:R-:W-:Y:S04]  /*06d0*/  STS [R0], R17 ;  /* 0x0000001100007388 */ /* 0x000fe80000000800 */
[----:B------:R-:W1:Y:S01]  /*06e0*/  LDS R26, [R10+0x2004] ;  /* 0x002004000a1a7984 */ /* 0x000e620000000800 */
[----:B0-----:R-:W-:Y:S02]  /*06f0*/  VIADDMNMX R18, R24, R25, R18, PT ;  /* 0x0000001918127246 */ /* 0x001fe40003800112 */
[----:B-1----:R-:W-:-:S05]  /*0700*/  VIADDMNMX R21, R22, R26, R21, PT ;  /* 0x0000001a16157246 */ /* 0x002fca0003800115 */
[----:B------:R-:W-:Y:S04]  /*0710*/  STS [R0+0x2000], R21 ;  /* 0x0020001500007388 */ /* 0x000fe80000000800 */
[----:B------:R-:W-:Y:S04]  /*0720*/  LDS R24, [R13+0x8] ;  /* 0x000008000d187984 */ /* 0x000fe80000000800 */
[----:B------:R-:W0:Y:S04]  /*0730*/  LDS R26, [R14+0x200] ;  /* 0x000200000e1a7984 */ /* 0x000e280000000800 */
[----:B------:R-:W-:Y:S04]  /*0740*/  LDS R25, [R10+0x4] ;  /* 0x000004000a197984 */ /* 0x000fe80000000800 */
        /* <DEDUP_REMOVED lines=696> */
[----:B------:R-:W1:Y:S04]  /*32d0*/  LDS R22, [R11+0x1e80] ;  /* 0x001e80000b167984 */ /* 0x000e680000000800 */
[----:B------:R-:W2:Y:S01]  /*32e0*/  LDS R25, [R10+0x2078] ;  /* 0x002078000a197984 */ /* 0x000ea20000000800 */
[----:B0-----:R-:W-:-:S05]  /*32f0*/  VIADDMNMX R23, R26, R24, R23, PT ;  /* 0x000000181a177246 */ /* 0x001fca0003800117 */
[----:B------:R-:W-:Y:S01]  /*3300*/  STS [R12], R23 ;  /* 0x000000170c007388 */ /* 0x000fe20000000800 */
[----:B-1----:R-:W-:Y:S02]  /*3310*/  VIADDMNMX R20, R22, R27, R20, PT ;  /* 0x0000001b16147246 */ /* 0x002fe40003800114 */
[----:B--2---:R-:W-:Y:S02]  /*3320*/  VIADDMNMX R22, R25, R22, R15, PT ;  /* 0x0000001619167246 */ /* 0x004fe4000380010f */
        /* <DEDUP_REMOVED lines=10> */
[----:B------:R-:W-:Y:S04]  /*33d0*/  LDS R16, [R10+0x7c] ;  /* 0x00007c000a107984 */ /* 0x000fe80000000800 */
[----:B------:R-:W0:Y:S02]  /*33e0*/  LDS R18, [R11+0x1f00] ;  /* 0x001f00000b127984 */ /* 0x000e240000000800 */
[----:B0-----:R-:W-:-:S05]  /*33f0*/  VIADDMNMX R17, R18, R16, R17, PT ;  /* 0x0000001012117246 */ /* 0x001fca0003800111 */
[----:B------:R-:W-:Y:S04]  /*3400*/  STS [R0], R17 ;  /* 0x0000001100007388 */ /* 0x000fe80000000800 */
[----:B------:R-:W0:Y:S02]  /*3410*/  LDS R16, [R10+0x207c] ;  /* 0x00207c000a107984 */ /* 0x000e240000000800 */
[----:B0-----:R-:W-:-:S05]  /*3420*/  VIADDMNMX R21, R18, R16, R21, PT ;  /* 0x0000001012157246 */ /* 0x001fca0003800115 */
[----:B------:R-:W-:Y:S04]  /*3430*/  STS [R0+0x2000], R21 ;  /* 0x0020001500007388 */ /* 0x000fe80000000800 */
[----:B------:R-:W-:Y:S04]  /*3440*/  LDS R27, [R10+0x7c] ;  /* 0x00007c000a1b7984 */ /* 0x000fe80000000800 */
        /* <DEDUP_REMOVED lines=899> */
[----:B------:R-:W0:Y:S04]  /*6c80*/  LDS R12, [R10+0x20fc] ;  /* 0x0020fc000a0c7984 */ /* 0x000e280000000800 */
[----:B------:R-:W-:Y:S04]  /*6c90*/  STG.E desc[UR8][R8.64], R23 ;  /* 0x0000001708007986 */ /* 0x000fe8000c101908 */
[----:B------:R-:W-:Y:S04]  /*6ca0*/  STG.E desc[UR8][R2.64], R15 ;  /* 0x0000000f02007986 */ /* 0x000fe8000c101908 */
[----:B------:R-:W-:Y:S04]  /*6cb0*/  STG.E desc[UR8][R8.64+0x80], R19 ;  /* 0x0000801308007986 */ /* 0x000fe8000c101908 */
[----:B------:R-:W-:Y:S04]  /*6cc0*/  STG.E desc[UR8][R2.64+0x80], R25 ;  /* 0x0000801902007986 */ /* 0x000fe8000c101908 */
[----:B------:R-:W-:Y:S04]  /*6cd0*/  STG.E desc[UR8][R6.64], R17 ;  /* 0x0000001106007986 */ /* 0x000fe8000c101908 */
[----:B------:R-:W-:Y:S04]  /*6ce0*/  STG.E desc[UR8][R4.64], R13 ;  /* 0x0000000d04007986 */ /* 0x000fe8000c101908 */
[----:B------:R-:W-:Y:S01]  /*6cf0*/  STG.E desc[UR8][R6.64+0x80], R27 ;  /* 0x0000801b06007986 */ /* 0x000fe2000c101908 */
[----:B0-----:R-:W-:-:S05]  /*6d00*/  VIADDMNMX R29, R12, R16, R29, PT ;  /* 0x000000100c1d7246 */ /* 0x001fca000380011d */
[----:B------:R-:W-:Y:S04]  /*6d10*/  STG.E desc[UR8][R4.64+0x80], R29 ;  /* 0x0000801d04007986 */ /* 0x000fe8000c101908 */
[----:B------:R-:W-:Y:S01]  /*6d20*/  STS [R0+0x2080], R29 ;  /* 0x0020801d00007388 */ /* 0x000fe20000000800 */
[----:B------:R-:W-:Y:S05]  /*6d30*/  EXIT ;  /* 0x000000000000794d */ /* 0x000fea0003800000 */
.L_x_4:
        /* <DEDUP_REMOVED lines=12> */
.L_x_10:


//--------------------- .text._Z10cal_phase1iPiii --------------------------
	.section	.text._Z10cal_phase1iPiii,"ax",@progbits
	.align	128
        .global         _Z10cal_phase1iPiii
        .type           _Z10cal_phase1iPiii,@function
        .size           _Z10cal_phase1iPiii,(.L_x_11 - _Z10cal_phase1iPiii)
        .other          _Z10cal_phase1iPiii,@"STO_CUDA_ENTRY STV_DEFAULT"
_Z10cal_phase1iPiii:
.text._Z10cal_phase1iPiii:
[----:B------:R-:W-:Y:S01]  /*0000*/  LDC R1, c[0x0][0x37c] ;  /* 0x0000df00ff017b82 */ /* 0x000fe20000000800 */
[----:B------:R-:W0:Y:S07]  /*0010*/  S2R R6, SR_TID.Y ;  /* 0x0000000000067919 */ /* 0x000e2e0000002200 */
[----:B------:R-:W0:Y:S01]  /*0020*/  LDC R3, c[0x0][0x394] ;  /* 0x0000e500ff037b82 */ /* 0x000e220000000800 */
[----:B------:R-:W1:Y:S01]  /*0030*/  LDCU.64 UR6, c[0x0][0x358] ;  /* 0x00006b00ff0677ac */ /* 0x000e620008000a00 */
[----:B------:R-:W2:Y:S06]  /*0040*/  S2R R7, SR_TID.X ;  /* 0x0000000000077919 */ /* 0x000eac0000002100 */
[----:B------:R-:W3:Y:S08]  /*0050*/  LDC R2, c[0x0][0x380] ;  /* 0x0000e000ff027b82 */ /* 0x000ef00000000800 */
[----:B------:R-:W4:Y:S01]  /*0060*/  LDC.64 R4, c[0x0][0x388] ;  /* 0x0000e200ff047b82 */ /* 0x000f220000000a00 */
[----:B0-----:R-:W-:-:S02]  /*0070*/  IMAD R0, R3, 0x40, R6 ;  /* 0x0000004003007824 */ /* 0x001fc400078e0206 */
[----:B--2---:R-:W-:-:S04]  /*0080*/  IMAD R3, R3, 0x40, R7 ;  /* 0x0000004003037824 */ /* 0x004fc800078e0207 */
[----:B---3--:R-:W-:-:S04]  /*0090*/  IMAD R3, R0, R2, R3 ;  /* 0x0000000200037224 */ /* 0x008fc800078e0203 */
[----:B----4-:R-:W-:-:S04]  /*00a0*/  IMAD.WIDE R4, R3, 0x4, R4 ;  /* 0x0000000403047825 */ /* 0x010fc800078e0204 */
        /* <DEDUP_REMOVED lines=12> */
[----:B--2---:R-:W-:Y:S04]  /*0170*/  STS [R0], R9 ;  /* 0x0000000900007388 */ /* 0x004fe80000000800 */
[----:B---3--:R-:W-:Y:S04]  /*0180*/  STS [R0+0x80], R13 ;  /* 0x0000800d00007388 */ /* 0x008fe80000000800 */
        /* <DEDUP_REMOVED lines=16> */
[----:B0-----:R-:W-:-:S05]  /*0290*/  VIADDMNMX R13, R10, R11, R8, PT ;  /* 0x0000000b0a0d7246 */ /* 0x001fca0003800108 */
[----:B------:R-:W-:Y:S04]  /*02a0*/  STS [R0+0x80], R13 ;  /* 0x0000800d00007388 */ /* 0x000fe80000000800 */
[----:B------:R-:W-:Y:S04]  /*02b0*/  LDS R8, [R6+0x4] ;  /* 0x0000040006087984 */ /* 0x000fe80000000800 */
[----:B------:R-:W0:Y:S04]  /*02c0*/  LDS R10, [R7+0x100] ;  /* 0x00010000070a7984 */ /* 0x000e280000000800 */
        /* <DEDUP_REMOVED lines=8> */
[----:B------:R-:W-:Y:S04]  /*0350*/  LDS R8, [R6+0x4] ;  /* 0x0000040006087984 */ /* 0x000fe80000000800 */
[----:B------:R-:W0:Y:S02]  /*0360*/  LDS R12, [R7+0x180] ;  /* 0x00018000070c7984 */ /* 0x000e240000000800 */
[----:B0-----:R-:W-:-:S05]  /*0370*/  VIADDMNMX R13, R12, R8, R13, PT ;  /* 0x000000080c0d7246 */ /* 0x001fca000380010d */
[----:B------:R-:W-:Y:S04]  /*0380*/  STS [R0+0x80], R13 ;  /* 0x0000800d00007388 */ /* 0x000fe80000000800 */
[----:B------:R-:W-:Y:S04]  /*0390*/  LDS R8, [R6+0x8] ;  /* 0x0000080006087984 */ /* 0x000fe80000000800 */
[----:B------:R-:W0:Y:S04]  /*03a0*/  LDS R12, [R7+0x200] ;  /* 0x00020000070c7984 */ /* 0x000e280000000800 */
[----:B------:R-:W-:Y:S04]  /*03b0*/  LDS R19, [R6+0x2004] ;  /* 0x0020040006137984 */ /* 0x000fe80000000800 */
[----:B------:R-:W-:Y:S01]  /*03c0*/  LDS R18, [R7+0x180] ;  /* 0x0001800007127984 */ /* 0x000fe20000000800 */
[----:B0-----:R-:W-:-:S05]  /*03d0*/  VIADDMNMX R17, R12, R8, R17, PT ;  /* 0x000000080c117246 */ /* 0x001fca0003800111 */
        /* <DEDUP_REMOVED lines=52> */
[----:B------:R-:W0:Y:S02]  /*0720*/  LDS R9, [R7+0x600] ;  /* 0x0006000007097984 */ /* 0x000e240000000800 */
[----:B0-----:R-:W-:-:S02]  /*0730*/  VIADDMNMX R25, R9, R8, R25, PT ;  /* 0x0000000809197246 */ /* 0x001fc40003800119 */
[----:B------:R-:W-:Y:S04]  /*0740*/  LDS R8, [R6+0x2014] ;  /* 0x0020140006087984 */ /* 0x000fe80000000800 */
        /* <DEDUP_REMOVED lines=8> */
[----:B0-----:R-:W-:-:S02]  /*07d0*/  VIADDMNMX R23, R22, R20, R23, PT ;  /* 0x0000001416177246 */ /* 0x001fc40003800117 */
[----:B------:R-:W0:Y:S04]  /*07e0*/  LDS R20, [R0+0x2080] ;  /* 0x0020800000147984 */ /* 0x000e280000000800 */
[----:B------:R-:W-:Y:S04]  /*07f0*/  STS [R0+0x80], R23 ;  /* 0x0000801700007388 */ /* 0x000fe80000000800 */
[----:B------:R-:W-:Y:S04]  /*0800*/  LDS R22, [R6+0x1c] ;  /* 0x00001c0006167984 */ /* 0x000fe80000000800 */
[----:B------:R-:W1:Y:S01]  /*0810*/  LDS R24, [R7+0x700] ;  /* 0x0007000007187984 */ /* 0x000e620000000800 */
[----:B0-----:R-:W-:-:S03]  /*0820*/  VIADDMNMX R20, R10, R11, R20, PT ;  /* 0x0000000b0a147246 */ /* 0x001fc60003800114 */
[----:B------:R-:W-:Y:S04]  /*0830*/  LDS R10, [R6+0x2018] ;  /* 0x00201800060a7984 */ /* 0x000fe80000000800 */
[----:B------:R-:W-:Y:S01]  /*0840*/  LDS R11, [R7+0x680] ;  /* 0x00068000070b7984 */ /* 0x000fe20000000800 */
[----:B-1----:R-:W-:-:S05]  /*0850*/  VIADDMNMX R25, R24, R22, R25, PT ;  /* 0x0000001618197246 */ /* 0x002fca0003800119 */
        /* <DEDUP_REMOVED lines=10> */
[----:B------:R-:W0:Y:S01]  /*0900*/  LDS R24, [R7+0x800] ;  /* 0x0008000007187984 */ /* 0x000e220000000800 */
[----:B------:R-:W-:-:S03]  /*0910*/  VIADDMNMX R20, R18, R19, R20, PT ;  /* 0x0000001312147246 */ /* 0x000fc60003800114 */
        /* <DEDUP_REMOVED lines=345> */
[----:B------:R-:W-:Y:S02]  /*1eb0*/  VIADDMNMX R22, R8, R9, R20, PT ;  /* 0x0000000908167246 */ /* 0x000fe40003800114 */
        /* <DEDUP_REMOVED lines=8> */
[----:B------:R-:W0:Y:S01]  /*1f40*/  LDS R25, [R7+0x1f80] ;  /* 0x001f800007197984 */ /* 0x000e220000000800 */
[----:B------:R-:W-:-:S04]  /*1f50*/  VIADDMNMX R10, R11, R10, R22, PT ;  /* 0x0000000a0b0a7246 */ /* 0x000fc80003800116 */
[----:B------:R-:W-:-:S04]  /*1f60*/  VIADDMNMX R10, R17, R16, R10, PT ;  /* 0x00000010110a7246 */ /* 0x000fc8000380010a */
[----:B------:R-:W-:Y:S02]  /*1f70*/  VIADDMNMX R10, R15, R14, R10, PT ;  /* 0x0000000e0f0a7246 */ /* 0x000fe4000380010a */
[----:B0-----:R-:W-:-:S05]  /*1f80*/  VIADDMNMX R25, R25, R20, R29, PT ;  /* 0x0000001419197246 */ /* 0x001fca000380011d */
[----:B------:R-:W-:Y:S04]  /*1f90*/  STS [R0+0x80], R25 ;  /* 0x0000801900007388 */ /* 0x000fe80000000800 */
[----:B------:R-:W-:Y:S04]  /*1fa0*/  LDS R27, [R6+0x207c] ;  /* 0x00207c00061b7984 */ /* 0x000fe80000000800 */
[----:B------:R-:W0:Y:S01]  /*1fb0*/  LDS R20, [R7+0x1f80] ;  /* 0x001f800007147984 */ /* 0x000e220000000800 */
[----:B------:R-:W-:-:S04]  /*1fc0*/  VIADDMNMX R10, R12, R13, R10, PT ;  /* 0x0000000d0c0a7246 */ /* 0x000fc8000380010a */
[----:B------:R-:W-:-:S04]  /*1fd0*/  VIADDMNMX R10, R19, R18, R10, PT ;  /* 0x00000012130a7246 */ /* 0x000fc8000380010a */
[----:B------:R-:W-:-:S04]  /*1fe0*/  VIADDMNMX R8, R8, R9, R10, PT ;  /* 0x0000000908087246 */ /* 0x000fc8000380010a */
        /* <DEDUP_REMOVED lines=512> */
[----:B------:R-:W-:Y:S04]  /*3ff0*/  STG.E desc[UR6][R4.64], R9 ;  /* 0x0000000904007986 */ /* 0x000fe8000c101906 */
[----:B------:R-:W-:Y:S04]  /*4000*/  STG.E desc[UR6][R2.64], R23 ;  /* 0x0000001702007986 */ /* 0x000fe8000c101906 */
[----:B------:R-:W-:Y:S01]  /*4010*/  STG.E desc[UR6][R4.64+0x80], R25 ;  /* 0x0000801904007986 */ /* 0x000fe2000c101906 */
[----:B0-----:R-:W-:-:S05]  /*4020*/  VIADDMNMX R27, R10, R8, R27, PT ;  /* 0x000000080a1b7246 */ /* 0x001fca000380011b */
[----:B------:R-:W-:Y:S04]  /*4030*/  STG.E desc[UR6][R2.64+0x80], R27 ;  /* 0x0000801b02007986 */ /* 0x000fe8000c101906 */
[----:B------:R-:W-:Y:S01]  /*4040*/  STS [R0+0x2080], R27 ;  /* 0x0020801b00007388 */ /* 0x000fe20000000800 */
[----:B------:R-:W-:Y:S05]  /*4050*/  EXIT ;  /* 0x000000000000794d */ /* 0x000fea0003800000 */
.L_x_5:
        /* <DEDUP_REMOVED lines=10> */
.L_x_11:


//--------------------- .nv.shared._Z6Phase3Piii  --------------------------
	.section	.nv.shared._Z6Phase3Piii,"aw",@nobits
	.sectionflags	@""
	.align	4
.nv.shared._Z6Phase3Piii:
	.zero		50176


//--------------------- .nv.shared.reserved.0     --------------------------
	.section	.nv.shared.reserved.0,"aw",@nobits
	.weak		__nv_reservedSMEM_offset_0_alias
	.size		__nv_reservedSMEM_offset_0_alias, 0, 64
	.other		__nv_reservedSMEM_offset_0_alias,@"STO_CUDA_RESERVED_SHARED STV_DEFAULT"
__nv_reservedSMEM_offset_0_alias:
	.zero		0
	.zero		64


//--------------------- .nv.shared._Z6Phase2Piii  --------------------------
	.section	.nv.shared._Z6Phase2Piii,"aw",@nobits
	.sectionflags	@""
	.align	4
.nv.shared._Z6Phase2Piii:
	.zero		50176


//--------------------- .nv.shared._Z6Phase1Piii  --------------------------
	.section	.nv.shared._Z6Phase1Piii,"aw",@nobits
	.sectionflags	@""
	.align	4
.nv.shared._Z6Phase1Piii:
	.zero		17408


//--------------------- .nv.shared._Z10cal_phase3iPii --------------------------
	.section	.nv.shared._Z10cal_phase3iPii,"aw",@nobits
	.sectionflags	@""
	.align	4
.nv.shared._Z10cal_phase3iPii:
	.zero		50176


//--------------------- .nv.shared._Z10cal_phase2iPiii --------------------------
	.section	.nv.shared._Z10cal_phase2iPiii,"aw",@nobits
	.sectionflags	@""
	.align	4
.nv.shared._Z10cal_phase2iPiii:
	.zero		50176


//--------------------- .nv.shared._Z10cal_phase1iPiii --------------------------
	.section	.nv.shared._Z10cal_phase1iPiii,"aw",@nobits
	.sectionflags	@""
	.align	4
.nv.shared._Z10cal_phase1iPiii:
	.zero		17408


//--------------------- .nv.constant0._Z6Phase3Piii --------------------------
	.section	.nv.constant0._Z6Phase3Piii,"a",@progbits
	.sectionflags	@""
	.align	4
.nv.constant0._Z6Phase3Piii:
	.zero		912


//--------------------- .nv.constant0._Z6Phase2Piii --------------------------
	.section	.nv.constant0._Z6Phase2Piii,"a",@progbits
	.sectionflags	@""
	.align	4
.nv.constant0._Z6Phase2Piii:
	.zero		912


//--------------------- .nv.constant0._Z6Phase1Piii --------------------------
	.section	.nv.constant0._Z6Phase1Piii,"a",@progbits
	.sectionflags	@""
	.align	4
.nv.constant0._Z6Phase1Piii:
	.zero		912


//--------------------- .nv.constant0._Z10cal_phase3iPii --------------------------
	.section	.nv.constant0._Z10cal_phase3iPii,"a",@progbits
	.sectionflags	@""
	.align	4
.nv.constant0._Z10cal_phase3iPii:
	.zero		916


//--------------------- .nv.constant0._Z10cal_phase2iPiii --------------------------
	.section	.nv.constant0._Z10cal_phase2iPiii,"a",@progbits
	.sectionflags	@""
	.align	4
.nv.constant0._Z10cal_phase2iPiii:
	.zero		920


//--------------------- .nv.constant0._Z10cal_phase1iPiii --------------------------
	.section	.nv.constant0._Z10cal_phase1iPiii,"a",@progbits
	.sectionflags	@""
	.align	4
.nv.constant0._Z10cal_phase1iPiii:
	.zero		920


//--------------------- SYMBOLS --------------------------

	.type		.nv.reservedSmem.offset0,@object
	.size		.nv.reservedSmem.offset0,0x4
	.type		.nv.reservedSmem.cap,@object
	.size		.nv.reservedSmem.cap,0x4
